//
// Generated by NVIDIA NVVM Compiler
//
// Compiler Build ID: CL-36424714
// Cuda compilation tools, release 13.0, V13.0.88
// Based on NVVM 20.0.0
//

.version 9.0
.target sm_100
.address_size 64

	// .globl	_Z26_jacobiGpuClassicIterationPfPKfS1_S1_S1_S1_iiif
.extern .func  (.param .b32 func_retval0) vprintf
(
	.param .b64 vprintf_param_0,
	.param .b64 vprintf_param_1
)
;
.extern .shared .align 16 .b8 sharedMemory[];
.global .align 1 .b8 $str[54] = {69, 78, 84, 69, 82, 73, 78, 71, 32, 85, 80, 80, 69, 82, 32, 84, 82, 73, 65, 78, 71, 76, 69, 44, 32, 120, 48, 32, 118, 97, 108, 117, 101, 32, 97, 116, 32, 116, 104, 114, 101, 97, 100, 32, 37, 100, 32, 105, 115, 32, 37, 102, 10};
.global .align 1 .b8 $str$1[54] = {69, 78, 84, 69, 82, 73, 78, 71, 32, 85, 80, 80, 69, 82, 32, 84, 82, 73, 65, 78, 71, 76, 69, 44, 32, 120, 49, 32, 118, 97, 108, 117, 101, 32, 97, 116, 32, 116, 104, 114, 101, 97, 100, 32, 37, 100, 32, 105, 115, 32, 37, 102, 10};
.global .align 1 .b8 $str$2[43] = {97, 102, 116, 101, 114, 32, 105, 116, 101, 114, 97, 116, 105, 111, 110, 32, 37, 100, 44, 32, 105, 71, 114, 105, 100, 32, 37, 100, 44, 32, 120, 49, 32, 118, 97, 108, 117, 101, 32, 37, 102, 10};
.global .align 1 .b8 $str$3[48] = {117, 112, 112, 101, 114, 32, 104, 97, 108, 102, 32, 105, 116, 101, 114, 97, 116, 105, 111, 110, 32, 37, 100, 44, 32, 105, 71, 114, 105, 100, 32, 37, 100, 44, 32, 120, 49, 32, 118, 97, 108, 117, 101, 32, 37, 102, 10};
.global .align 1 .b8 $str$4[47] = {105, 71, 114, 105, 100, 58, 32, 37, 100, 44, 32, 108, 101, 102, 116, 88, 58, 32, 37, 102, 44, 32, 99, 101, 110, 116, 101, 114, 88, 58, 32, 37, 102, 44, 32, 114, 105, 103, 104, 116, 88, 58, 32, 37, 102, 10};
.global .align 1 .b8 $str$5[48] = {117, 112, 112, 101, 114, 32, 102, 117, 108, 108, 32, 105, 116, 101, 114, 97, 116, 105, 111, 110, 32, 37, 100, 44, 32, 105, 71, 114, 105, 100, 32, 37, 100, 44, 32, 120, 49, 32, 118, 97, 108, 117, 101, 32, 37, 102, 10};
.global .align 1 .b8 $str$6[51] = {69, 78, 68, 32, 79, 70, 32, 85, 80, 80, 69, 82, 32, 84, 82, 73, 65, 78, 71, 76, 69, 44, 32, 120, 48, 32, 118, 97, 108, 117, 101, 32, 97, 116, 32, 105, 71, 114, 105, 100, 32, 37, 100, 32, 105, 115, 32, 37, 102, 10};
.global .align 1 .b8 $str$7[51] = {69, 78, 68, 32, 79, 70, 32, 85, 80, 80, 69, 82, 32, 84, 82, 73, 65, 78, 71, 76, 69, 44, 32, 120, 49, 32, 118, 97, 108, 117, 101, 32, 97, 116, 32, 105, 71, 114, 105, 100, 32, 37, 100, 32, 105, 115, 32, 37, 102, 10};
.global .align 1 .b8 $str$8[54] = {69, 78, 84, 69, 82, 73, 78, 71, 32, 76, 79, 87, 69, 82, 32, 84, 82, 73, 65, 78, 71, 76, 69, 44, 32, 120, 48, 32, 118, 97, 108, 117, 101, 32, 97, 116, 32, 116, 104, 114, 101, 97, 100, 32, 37, 100, 32, 105, 115, 32, 37, 102, 10};
.global .align 1 .b8 $str$9[54] = {69, 78, 84, 69, 82, 73, 78, 71, 32, 76, 79, 87, 69, 82, 32, 84, 82, 73, 65, 78, 71, 76, 69, 44, 32, 120, 49, 32, 118, 97, 108, 117, 101, 32, 97, 116, 32, 116, 104, 114, 101, 97, 100, 32, 37, 100, 32, 105, 115, 32, 37, 102, 10};
.global .align 1 .b8 $str$10[48] = {108, 111, 119, 101, 114, 32, 104, 97, 108, 102, 32, 105, 116, 101, 114, 97, 116, 105, 111, 110, 32, 37, 100, 44, 32, 105, 71, 114, 105, 100, 32, 37, 100, 44, 32, 120, 49, 32, 118, 97, 108, 117, 101, 32, 37, 102, 10};
.global .align 1 .b8 $str$11[48] = {108, 111, 119, 101, 114, 32, 102, 117, 108, 108, 32, 105, 116, 101, 114, 97, 116, 105, 111, 110, 32, 37, 100, 44, 32, 105, 71, 114, 105, 100, 32, 37, 100, 44, 32, 120, 49, 32, 118, 97, 108, 117, 101, 32, 37, 102, 10};
.global .align 1 .b8 $str$12[59] = {65, 76, 77, 79, 83, 84, 32, 69, 78, 68, 32, 79, 70, 32, 76, 79, 87, 69, 82, 32, 84, 82, 73, 65, 78, 71, 76, 69, 44, 32, 120, 48, 32, 118, 97, 108, 117, 101, 32, 97, 116, 32, 116, 104, 114, 101, 97, 100, 32, 37, 100, 32, 105, 115, 32, 37, 102, 10};
.global .align 1 .b8 $str$13[59] = {65, 76, 77, 79, 83, 84, 32, 69, 78, 68, 32, 79, 70, 32, 76, 79, 87, 69, 82, 32, 84, 82, 73, 65, 78, 71, 76, 69, 44, 32, 120, 49, 32, 118, 97, 108, 117, 101, 32, 97, 116, 32, 116, 104, 114, 101, 97, 100, 32, 37, 100, 32, 105, 115, 32, 37, 102, 10};
.global .align 1 .b8 $str$14[48] = {108, 111, 119, 101, 114, 32, 114, 101, 100, 32, 105, 116, 101, 114, 97, 116, 105, 111, 110, 32, 101, 110, 100, 44, 32, 105, 71, 114, 105, 100, 32, 37, 100, 44, 32, 120, 49, 32, 118, 97, 108, 117, 101, 32, 37, 102, 10};
.global .align 1 .b8 $str$15[50] = {101, 110, 100, 58, 32, 105, 71, 114, 105, 100, 32, 37, 100, 44, 32, 116, 104, 114, 101, 97, 100, 32, 105, 100, 32, 37, 100, 44, 32, 108, 101, 102, 116, 88, 32, 37, 102, 44, 32, 114, 105, 103, 104, 116, 88, 32, 37, 102, 10};
.global .align 1 .b8 $str$16[44] = {108, 111, 119, 101, 114, 32, 105, 116, 101, 114, 97, 116, 105, 111, 110, 32, 101, 110, 100, 44, 32, 105, 71, 114, 105, 100, 32, 37, 100, 44, 32, 120, 49, 32, 118, 97, 108, 117, 101, 32, 37, 102, 10};
.global .align 1 .b8 $str$17[52] = {69, 78, 68, 32, 79, 70, 32, 76, 79, 87, 69, 82, 32, 84, 82, 73, 65, 78, 71, 76, 69, 44, 32, 120, 48, 32, 118, 97, 108, 117, 101, 32, 97, 116, 32, 116, 104, 114, 101, 97, 100, 32, 37, 100, 32, 105, 115, 32, 37, 102, 10};
.global .align 1 .b8 $str$18[52] = {69, 78, 68, 32, 79, 70, 32, 76, 79, 87, 69, 82, 32, 84, 82, 73, 65, 78, 71, 76, 69, 44, 32, 120, 49, 32, 118, 97, 108, 117, 101, 32, 97, 116, 32, 116, 104, 114, 101, 97, 100, 32, 37, 100, 32, 105, 115, 32, 37, 102, 10};

.visible .entry _Z26_jacobiGpuClassicIterationPfPKfS1_S1_S1_S1_iiif(
	.param .u64 .ptr .align 1 _Z26_jacobiGpuClassicIterationPfPKfS1_S1_S1_S1_iiif_param_0,
	.param .u64 .ptr .align 1 _Z26_jacobiGpuClassicIterationPfPKfS1_S1_S1_S1_iiif_param_1,
	.param .u64 .ptr .align 1 _Z26_jacobiGpuClassicIterationPfPKfS1_S1_S1_S1_iiif_param_2,
	.param .u64 .ptr .align 1 _Z26_jacobiGpuClassicIterationPfPKfS1_S1_S1_S1_iiif_param_3,
	.param .u64 .ptr .align 1 _Z26_jacobiGpuClassicIterationPfPKfS1_S1_S1_S1_iiif_param_4,
	.param .u64 .ptr .align 1 _Z26_jacobiGpuClassicIterationPfPKfS1_S1_S1_S1_iiif_param_5,
	.param .u32 _Z26_jacobiGpuClassicIterationPfPKfS1_S1_S1_S1_iiif_param_6,
	.param .u32 _Z26_jacobiGpuClassicIterationPfPKfS1_S1_S1_S1_iiif_param_7,
	.param .u32 _Z26_jacobiGpuClassicIterationPfPKfS1_S1_S1_S1_iiif_param_8,
	.param .f32 _Z26_jacobiGpuClassicIterationPfPKfS1_S1_S1_S1_iiif_param_9
)
{
	.reg .pred 	%p<14>;
	.reg .b32 	%r<17>;
	.reg .b32 	%f<80>;
	.reg .b64 	%rd<41>;
	.reg .b64 	%fd<13>;

	ld.param.u64 	%rd18, [_Z26_jacobiGpuClassicIterationPfPKfS1_S1_S1_S1_iiif_param_0];
	ld.param.u64 	%rd19, [_Z26_jacobiGpuClassicIterationPfPKfS1_S1_S1_S1_iiif_param_1];
	ld.param.u64 	%rd20, [_Z26_jacobiGpuClassicIterationPfPKfS1_S1_S1_S1_iiif_param_2];
	ld.param.u64 	%rd21, [_Z26_jacobiGpuClassicIterationPfPKfS1_S1_S1_S1_iiif_param_3];
	ld.param.u64 	%rd22, [_Z26_jacobiGpuClassicIterationPfPKfS1_S1_S1_S1_iiif_param_4];
	ld.param.u64 	%rd23, [_Z26_jacobiGpuClassicIterationPfPKfS1_S1_S1_S1_iiif_param_5];
	ld.param.u32 	%r3, [_Z26_jacobiGpuClassicIterationPfPKfS1_S1_S1_S1_iiif_param_6];
	ld.param.u32 	%r4, [_Z26_jacobiGpuClassicIterationPfPKfS1_S1_S1_S1_iiif_param_8];
	ld.param.f32 	%f23, [_Z26_jacobiGpuClassicIterationPfPKfS1_S1_S1_S1_iiif_param_9];
	cvta.to.global.u64 	%rd1, %rd18;
	cvta.to.global.u64 	%rd2, %rd20;
	cvta.to.global.u64 	%rd3, %rd23;
	cvta.to.global.u64 	%rd4, %rd22;
	cvta.to.global.u64 	%rd5, %rd21;
	cvta.to.global.u64 	%rd6, %rd19;
	mov.u32 	%r5, %ctaid.x;
	mov.u32 	%r6, %ntid.x;
	mov.u32 	%r7, %tid.x;
	mad.lo.s32 	%r1, %r5, %r6, %r7;
	setp.ge.s32 	%p1, %r1, %r3;
	@%p1 bra 	$L__BB0_26;
	setp.lt.s32 	%p2, %r1, 1;
	mov.f32 	%f2, 0f00000000;
	@%p2 bra 	$L__BB0_3;
	add.s32 	%r8, %r1, -1;
	mul.wide.u32 	%rd24, %r8, 4;
	add.s64 	%rd25, %rd6, %rd24;
	ld.global.f32 	%f2, [%rd25];
$L__BB0_3:
	mul.wide.s32 	%rd26, %r1, 4;
	add.s64 	%rd7, %rd6, %rd26;
	ld.global.f32 	%f79, [%rd7];
	add.s32 	%r2, %r3, -1;
	setp.ge.s32 	%p3, %r1, %r2;
	mov.f32 	%f5, 0f00000000;
	@%p3 bra 	$L__BB0_5;
	ld.global.f32 	%f5, [%rd7+4];
$L__BB0_5:
	setp.eq.s32 	%p4, %r4, 1;
	@%p4 bra 	$L__BB0_8;
	setp.ne.s32 	%p5, %r4, 0;
	@%p5 bra 	$L__BB0_17;
	add.s64 	%rd32, %rd5, %rd26;
	ld.global.f32 	%f42, [%rd32];
	add.s64 	%rd33, %rd4, %rd26;
	ld.global.f32 	%f43, [%rd33];
	add.s64 	%rd34, %rd3, %rd26;
	ld.global.f32 	%f44, [%rd34];
	add.s64 	%rd35, %rd2, %rd26;
	ld.global.f32 	%f45, [%rd35];
	mul.f32 	%f46, %f5, %f44;
	fma.rn.f32 	%f47, %f2, %f42, %f46;
	sub.f32 	%f48, %f45, %f47;
	div.rn.f32 	%f49, %f48, %f43;
	add.s64 	%rd36, %rd1, %rd26;
	st.global.f32 	[%rd36], %f49;
	bra.uni 	$L__BB0_26;
$L__BB0_8:
	add.s64 	%rd8, %rd5, %rd26;
	add.s64 	%rd9, %rd4, %rd26;
	add.s64 	%rd10, %rd3, %rd26;
	add.s64 	%rd11, %rd2, %rd26;
	and.b32  	%r9, %r1, -2147483647;
	setp.ne.s32 	%p6, %r9, 1;
	@%p6 bra 	$L__BB0_10;
	ld.global.f32 	%f26, [%rd11];
	ld.global.f32 	%f27, [%rd10];
	ld.global.f32 	%f28, [%rd9];
	ld.global.f32 	%f29, [%rd8];
	mul.f32 	%f30, %f2, %f29;
	fma.rn.f32 	%f31, %f5, %f27, %f30;
	sub.f32 	%f32, %f26, %f31;
	div.rn.f32 	%f79, %f32, %f28;
$L__BB0_10:
	setp.lt.s32 	%p7, %r1, 1;
	add.s64 	%rd12, %rd1, %rd26;
	st.global.f32 	[%rd12], %f79;
	bar.sync 	0;
	mov.f32 	%f73, 0f00000000;
	@%p7 bra 	$L__BB0_12;
	add.s32 	%r10, %r1, -1;
	mul.wide.u32 	%rd29, %r10, 4;
	add.s64 	%rd30, %rd1, %rd29;
	ld.global.f32 	%f73, [%rd30];
$L__BB0_12:
	setp.ge.s32 	%p8, %r1, %r2;
	ld.global.f32 	%f75, [%rd12];
	mov.f32 	%f74, 0f00000000;
	@%p8 bra 	$L__BB0_14;
	ld.global.f32 	%f74, [%rd12+4];
$L__BB0_14:
	add.s32 	%r11, %r1, 1;
	and.b32  	%r12, %r11, -2147483647;
	setp.ne.s32 	%p9, %r12, 1;
	@%p9 bra 	$L__BB0_16;
	ld.global.f32 	%f35, [%rd11];
	ld.global.f32 	%f36, [%rd10];
	ld.global.f32 	%f37, [%rd9];
	ld.global.f32 	%f38, [%rd8];
	mul.f32 	%f39, %f73, %f38;
	fma.rn.f32 	%f40, %f74, %f36, %f39;
	sub.f32 	%f41, %f35, %f40;
	div.rn.f32 	%f75, %f41, %f37;
$L__BB0_16:
	st.global.f32 	[%rd12], %f75;
	bra.uni 	$L__BB0_26;
$L__BB0_17:
	add.s64 	%rd13, %rd5, %rd26;
	add.s64 	%rd14, %rd4, %rd26;
	add.s64 	%rd15, %rd3, %rd26;
	add.s64 	%rd16, %rd2, %rd26;
	and.b32  	%r13, %r1, -2147483647;
	setp.ne.s32 	%p10, %r13, 1;
	@%p10 bra 	$L__BB0_19;
	ld.global.f32 	%f50, [%rd16];
	ld.global.f32 	%f51, [%rd15];
	ld.global.f32 	%f52, [%rd14];
	ld.global.f32 	%f53, [%rd13];
	mul.f32 	%f54, %f2, %f53;
	fma.rn.f32 	%f55, %f5, %f51, %f54;
	sub.f32 	%f56, %f50, %f55;
	div.rn.f32 	%f57, %f56, %f52;
	mul.f32 	%f58, %f23, %f57;
	cvt.f64.f32 	%fd1, %f58;
	cvt.f64.f32 	%fd2, %f23;
	mov.f64 	%fd3, 0d3FF0000000000000;
	sub.f64 	%fd4, %fd3, %fd2;
	cvt.f64.f32 	%fd5, %f79;
	fma.rn.f64 	%fd6, %fd4, %fd5, %fd1;
	cvt.rn.f32.f64 	%f79, %fd6;
$L__BB0_19:
	setp.lt.s32 	%p11, %r1, 1;
	add.s64 	%rd17, %rd1, %rd26;
	st.global.f32 	[%rd17], %f79;
	mov.f32 	%f77, 0f00000000;
	@%p11 bra 	$L__BB0_21;
	add.s32 	%r14, %r1, -1;
	mul.wide.u32 	%rd39, %r14, 4;
	add.s64 	%rd40, %rd1, %rd39;
	ld.global.f32 	%f77, [%rd40];
$L__BB0_21:
	setp.ge.s32 	%p12, %r1, %r2;
	mov.f32 	%f78, 0f00000000;
	@%p12 bra 	$L__BB0_23;
	ld.global.f32 	%f78, [%rd17+4];
$L__BB0_23:
	add.s32 	%r15, %r1, 1;
	and.b32  	%r16, %r15, -2147483647;
	setp.ne.s32 	%p13, %r16, 1;
	@%p13 bra 	$L__BB0_25;
	ld.global.f32 	%f61, [%rd16];
	ld.global.f32 	%f62, [%rd15];
	ld.global.f32 	%f63, [%rd14];
	ld.global.f32 	%f64, [%rd13];
	mul.f32 	%f65, %f77, %f64;
	fma.rn.f32 	%f66, %f78, %f62, %f65;
	sub.f32 	%f67, %f61, %f66;
	div.rn.f32 	%f68, %f67, %f63;
	mul.f32 	%f69, %f23, %f68;
	cvt.f64.f32 	%fd7, %f69;
	cvt.f64.f32 	%fd8, %f23;
	mov.f64 	%fd9, 0d3FF0000000000000;
	sub.f64 	%fd10, %fd9, %fd8;
	cvt.f64.f32 	%fd11, %f79;
	fma.rn.f64 	%fd12, %fd10, %fd11, %fd7;
	cvt.rn.f32.f64 	%f79, %fd12;
$L__BB0_25:
	st.global.f32 	[%rd17], %f79;
$L__BB0_26:
	bar.sync 	0;
	ret;

}
	// .globl	_Z23_jacobiGpuUpperTrianglePfS_PKfS1_S1_S1_S1_iif
.visible .entry _Z23_jacobiGpuUpperTrianglePfS_PKfS1_S1_S1_S1_iif(
	.param .u64 .ptr .align 1 _Z23_jacobiGpuUpperTrianglePfS_PKfS1_S1_S1_S1_iif_param_0,
	.param .u64 .ptr .align 1 _Z23_jacobiGpuUpperTrianglePfS_PKfS1_S1_S1_S1_iif_param_1,
	.param .u64 .ptr .align 1 _Z23_jacobiGpuUpperTrianglePfS_PKfS1_S1_S1_S1_iif_param_2,
	.param .u64 .ptr .align 1 _Z23_jacobiGpuUpperTrianglePfS_PKfS1_S1_S1_S1_iif_param_3,
	.param .u64 .ptr .align 1 _Z23_jacobiGpuUpperTrianglePfS_PKfS1_S1_S1_S1_iif_param_4,
	.param .u64 .ptr .align 1 _Z23_jacobiGpuUpperTrianglePfS_PKfS1_S1_S1_S1_iif_param_5,
	.param .u64 .ptr .align 1 _Z23_jacobiGpuUpperTrianglePfS_PKfS1_S1_S1_S1_iif_param_6,
	.param .u32 _Z23_jacobiGpuUpperTrianglePfS_PKfS1_S1_S1_S1_iif_param_7,
	.param .u32 _Z23_jacobiGpuUpperTrianglePfS_PKfS1_S1_S1_S1_iif_param_8,
	.param .f32 _Z23_jacobiGpuUpperTrianglePfS_PKfS1_S1_S1_S1_iif_param_9
)
{
	.local .align 16 .b8 	__local_depot1[32];
	.reg .b64 	%SP;
	.reg .b64 	%SPL;
	.reg .pred 	%p<14>;
	.reg .b32 	%r<89>;
	.reg .b32 	%f<46>;
	.reg .b64 	%rd<52>;
	.reg .b64 	%fd<17>;

	mov.u64 	%SPL, __local_depot1;
	cvta.local.u64 	%SP, %SPL;
	ld.param.u64 	%rd13, [_Z23_jacobiGpuUpperTrianglePfS_PKfS1_S1_S1_S1_iif_param_2];
	ld.param.u64 	%rd9, [_Z23_jacobiGpuUpperTrianglePfS_PKfS1_S1_S1_S1_iif_param_3];
	ld.param.u64 	%rd10, [_Z23_jacobiGpuUpperTrianglePfS_PKfS1_S1_S1_S1_iif_param_4];
	ld.param.u64 	%rd11, [_Z23_jacobiGpuUpperTrianglePfS_PKfS1_S1_S1_S1_iif_param_5];
	ld.param.u64 	%rd12, [_Z23_jacobiGpuUpperTrianglePfS_PKfS1_S1_S1_S1_iif_param_6];
	ld.param.u32 	%r23, [_Z23_jacobiGpuUpperTrianglePfS_PKfS1_S1_S1_S1_iif_param_7];
	ld.param.f32 	%f18, [_Z23_jacobiGpuUpperTrianglePfS_PKfS1_S1_S1_S1_iif_param_9];
	cvta.to.global.u64 	%rd14, %rd13;
	add.u64 	%rd15, %SP, 0;
	add.u64 	%rd1, %SPL, 0;
	mov.u32 	%r1, %ntid.x;
	mov.u32 	%r26, %ctaid.x;
	mul.lo.s32 	%r27, %r1, %r26;
	cvt.s64.s32 	%rd16, %r27;
	mov.u32 	%r2, %tid.x;
	add.s32 	%r3, %r27, %r2;
	cvt.u64.u32 	%rd17, %r2;
	add.s64 	%rd2, %rd16, %rd17;
	shl.b64 	%rd18, %rd2, 2;
	add.s64 	%rd19, %rd14, %rd18;
	ld.global.f32 	%f19, [%rd19];
	shl.b32 	%r28, %r2, 2;
	mov.u32 	%r87, sharedMemory;
	add.s32 	%r29, %r87, %r28;
	st.shared.f32 	[%r29], %f19;
	shl.b32 	%r30, %r1, 2;
	add.s32 	%r31, %r29, %r30;
	st.shared.f32 	[%r31], %f19;
	add.s32 	%r88, %r87, %r30;
	cvt.f64.f32 	%fd2, %f19;
	st.local.u32 	[%rd1], %r3;
	st.local.f64 	[%rd1+8], %fd2;
	mov.u64 	%rd20, $str;
	cvta.global.u64 	%rd21, %rd20;
	{ // callseq 0, 0
	.param .b64 param0;
	st.param.b64 	[param0], %rd21;
	.param .b64 param1;
	st.param.b64 	[param1], %rd15;
	.param .b32 retval0;
	call.uni (retval0), 
	vprintf, 
	(
	param0, 
	param1
	);
	ld.param.b32 	%r32, [retval0];
	} // callseq 0
	add.s32 	%r34, %r88, %r28;
	ld.shared.f32 	%f20, [%r34];
	cvt.f64.f32 	%fd3, %f20;
	st.local.u32 	[%rd1], %r3;
	st.local.f64 	[%rd1+8], %fd3;
	mov.u64 	%rd22, $str$1;
	cvta.global.u64 	%rd23, %rd22;
	{ // callseq 1, 0
	.param .b64 param0;
	st.param.b64 	[param0], %rd23;
	.param .b64 param1;
	st.param.b64 	[param1], %rd15;
	.param .b32 retval0;
	call.uni (retval0), 
	vprintf, 
	(
	param0, 
	param1
	);
	ld.param.b32 	%r35, [retval0];
	} // callseq 1
	setp.lt.u32 	%p1, %r1, 4;
	@%p1 bra 	$L__BB1_16;
	cvta.to.global.u64 	%rd24, %rd10;
	cvta.to.global.u64 	%rd25, %rd11;
	cvta.to.global.u64 	%rd26, %rd12;
	cvta.to.global.u64 	%rd27, %rd9;
	add.s32 	%r5, %r23, -1;
	add.s64 	%rd3, %rd24, %rd18;
	add.s64 	%rd4, %rd25, %rd18;
	add.s64 	%rd5, %rd26, %rd18;
	add.s64 	%rd6, %rd27, %rd18;
	cvt.f64.f32 	%fd4, %f18;
	mov.f64 	%fd5, 0d3FF0000000000000;
	sub.f64 	%fd1, %fd5, %fd4;
	shr.u32 	%r39, %r1, 1;
	neg.s32 	%r84, %r39;
	mov.u32 	%r87, sharedMemory;
	mov.b32 	%r83, 0;
	mov.u32 	%r82, %r1;
	mov.u32 	%r85, %r88;
$L__BB1_2:
	mov.u32 	%r88, %r87;
	mov.u32 	%r87, %r85;
	mov.u32 	%r8, %r83;
	add.s32 	%r83, %r8, 1;
	setp.lt.u32 	%p2, %r2, %r83;
	@%p2 bra 	$L__BB1_15;
	add.s32 	%r40, %r82, -2;
	setp.gt.u32 	%p3, %r2, %r40;
	@%p3 bra 	$L__BB1_15;
	ld.param.u32 	%r80, [_Z23_jacobiGpuUpperTrianglePfS_PKfS1_S1_S1_S1_iif_param_8];
	setp.eq.s32 	%p4, %r3, %r5;
	setp.eq.s32 	%p5, %r3, 0;
	shl.b32 	%r41, %r2, 2;
	add.s32 	%r42, %r88, %r41;
	ld.shared.f32 	%f1, [%r42+-4];
	ld.shared.f32 	%f43, [%r42];
	ld.shared.f32 	%f21, [%r42+4];
	selp.f32 	%f3, 0f00000000, %f1, %p5;
	selp.f32 	%f4, 0f00000000, %f21, %p4;
	ld.global.f32 	%f5, [%rd3];
	ld.global.f32 	%f6, [%rd4];
	ld.global.f32 	%f7, [%rd5];
	ld.global.f32 	%f8, [%rd6];
	setp.eq.s32 	%p6, %r80, 1;
	@%p6 bra 	$L__BB1_7;
	ld.param.u32 	%r81, [_Z23_jacobiGpuUpperTrianglePfS_PKfS1_S1_S1_S1_iif_param_8];
	setp.ne.s32 	%p7, %r81, 0;
	@%p7 bra 	$L__BB1_12;
	mul.f32 	%f30, %f4, %f7;
	fma.rn.f32 	%f31, %f3, %f5, %f30;
	sub.f32 	%f32, %f8, %f31;
	div.rn.f32 	%f33, %f32, %f6;
	shl.b32 	%r53, %r2, 2;
	add.s32 	%r54, %r87, %r53;
	st.shared.f32 	[%r54], %f33;
	cvt.f64.f32 	%fd11, %f33;
	st.local.v2.u32 	[%rd1], {%r8, %r3};
	st.local.f64 	[%rd1+8], %fd11;
	mov.u64 	%rd37, $str$2;
	cvta.global.u64 	%rd38, %rd37;
	add.u64 	%rd39, %SP, 0;
	{ // callseq 5, 0
	.param .b64 param0;
	st.param.b64 	[param0], %rd38;
	.param .b64 param1;
	st.param.b64 	[param1], %rd39;
	.param .b32 retval0;
	call.uni (retval0), 
	vprintf, 
	(
	param0, 
	param1
	);
	ld.param.b32 	%r55, [retval0];
	} // callseq 5
	bra.uni 	$L__BB1_15;
$L__BB1_7:
	and.b32  	%r43, %r3, -2147483647;
	setp.ne.s32 	%p8, %r43, 1;
	@%p8 bra 	$L__BB1_9;
	mul.f32 	%f22, %f4, %f7;
	fma.rn.f32 	%f23, %f1, %f5, %f22;
	sub.f32 	%f24, %f8, %f23;
	div.rn.f32 	%f43, %f24, %f6;
$L__BB1_9:
	add.s32 	%r44, %r3, 1;
	and.b32  	%r45, %r44, -2147483647;
	setp.ne.s32 	%p9, %r45, 1;
	shl.b32 	%r46, %r2, 2;
	add.s32 	%r13, %r87, %r46;
	st.shared.f32 	[%r13], %f43;
	cvt.f64.f32 	%fd6, %f43;
	st.local.v2.u32 	[%rd1], {%r8, %r3};
	st.local.f64 	[%rd1+8], %fd6;
	mov.u64 	%rd29, $str$3;
	cvta.global.u64 	%rd30, %rd29;
	add.u64 	%rd31, %SP, 0;
	{ // callseq 2, 0
	.param .b64 param0;
	st.param.b64 	[param0], %rd30;
	.param .b64 param1;
	st.param.b64 	[param1], %rd31;
	.param .b32 retval0;
	call.uni (retval0), 
	vprintf, 
	(
	param0, 
	param1
	);
	ld.param.b32 	%r47, [retval0];
	} // callseq 2
	bar.sync 	0;
	ld.shared.f32 	%f25, [%r13+-4];
	ld.shared.f32 	%f44, [%r13];
	ld.shared.f32 	%f26, [%r13+4];
	selp.f32 	%f12, 0f00000000, %f25, %p5;
	selp.f32 	%f13, 0f00000000, %f26, %p4;
	cvt.f64.f32 	%fd7, %f12;
	cvt.f64.f32 	%fd8, %f44;
	cvt.f64.f32 	%fd9, %f13;
	st.local.u32 	[%rd1], %r3;
	st.local.f64 	[%rd1+8], %fd7;
	st.local.v2.f64 	[%rd1+16], {%fd8, %fd9};
	mov.u64 	%rd32, $str$4;
	cvta.global.u64 	%rd33, %rd32;
	{ // callseq 3, 0
	.param .b64 param0;
	st.param.b64 	[param0], %rd33;
	.param .b64 param1;
	st.param.b64 	[param1], %rd31;
	.param .b32 retval0;
	call.uni (retval0), 
	vprintf, 
	(
	param0, 
	param1
	);
	ld.param.b32 	%r49, [retval0];
	} // callseq 3
	@%p9 bra 	$L__BB1_11;
	mul.f32 	%f27, %f7, %f13;
	fma.rn.f32 	%f28, %f5, %f12, %f27;
	sub.f32 	%f29, %f8, %f28;
	div.rn.f32 	%f44, %f29, %f6;
$L__BB1_11:
	st.shared.f32 	[%r13], %f44;
	cvt.f64.f32 	%fd10, %f44;
	st.local.v2.u32 	[%rd1], {%r8, %r3};
	st.local.f64 	[%rd1+8], %fd10;
	mov.u64 	%rd34, $str$5;
	cvta.global.u64 	%rd35, %rd34;
	add.u64 	%rd36, %SP, 0;
	{ // callseq 4, 0
	.param .b64 param0;
	st.param.b64 	[param0], %rd35;
	.param .b64 param1;
	st.param.b64 	[param1], %rd36;
	.param .b32 retval0;
	call.uni (retval0), 
	vprintf, 
	(
	param0, 
	param1
	);
	ld.param.b32 	%r51, [retval0];
	} // callseq 4
	bra.uni 	$L__BB1_15;
$L__BB1_12:
	add.s32 	%r57, %r3, 1;
	and.b32  	%r58, %r57, -2147483647;
	setp.ne.s32 	%p12, %r58, 1;
	shl.b32 	%r59, %r2, 2;
	add.s32 	%r18, %r87, %r59;
	@%p12 bra 	$L__BB1_14;
	mul.f32 	%f34, %f4, %f7;
	fma.rn.f32 	%f35, %f3, %f5, %f34;
	sub.f32 	%f36, %f8, %f35;
	div.rn.f32 	%f37, %f36, %f6;
	mul.f32 	%f38, %f18, %f37;
	cvt.f64.f32 	%fd12, %f38;
	cvt.f64.f32 	%fd13, %f43;
	fma.rn.f64 	%fd14, %fd1, %fd13, %fd12;
	cvt.rn.f32.f64 	%f43, %fd14;
$L__BB1_14:
	st.shared.f32 	[%r18], %f43;
$L__BB1_15:
	bar.sync 	0;
	add.s32 	%r84, %r84, 1;
	add.s32 	%r82, %r82, -1;
	setp.ne.s32 	%p13, %r84, -1;
	mov.u32 	%r85, %r88;
	@%p13 bra 	$L__BB1_2;
$L__BB1_16:
	ld.param.u64 	%rd51, [_Z23_jacobiGpuUpperTrianglePfS_PKfS1_S1_S1_S1_iif_param_1];
	ld.param.u64 	%rd50, [_Z23_jacobiGpuUpperTrianglePfS_PKfS1_S1_S1_S1_iif_param_0];
	cvta.to.global.u64 	%rd40, %rd51;
	cvta.to.global.u64 	%rd41, %rd50;
	shl.b32 	%r60, %r3, 2;
	add.s32 	%r61, %r88, %r60;
	ld.shared.f32 	%f39, [%r61];
	cvt.f64.f32 	%fd15, %f39;
	st.local.u32 	[%rd1], %r3;
	st.local.f64 	[%rd1+8], %fd15;
	mov.u64 	%rd42, $str$6;
	cvta.global.u64 	%rd43, %rd42;
	add.u64 	%rd44, %SP, 0;
	{ // callseq 6, 0
	.param .b64 param0;
	st.param.b64 	[param0], %rd43;
	.param .b64 param1;
	st.param.b64 	[param1], %rd44;
	.param .b32 retval0;
	call.uni (retval0), 
	vprintf, 
	(
	param0, 
	param1
	);
	ld.param.b32 	%r62, [retval0];
	} // callseq 6
	add.s32 	%r64, %r87, %r60;
	ld.shared.f32 	%f40, [%r64];
	cvt.f64.f32 	%fd16, %f40;
	st.local.u32 	[%rd1], %r3;
	st.local.f64 	[%rd1+8], %fd16;
	mov.u64 	%rd45, $str$7;
	cvta.global.u64 	%rd46, %rd45;
	{ // callseq 7, 0
	.param .b64 param0;
	st.param.b64 	[param0], %rd46;
	.param .b64 param1;
	st.param.b64 	[param1], %rd44;
	.param .b32 retval0;
	call.uni (retval0), 
	vprintf, 
	(
	param0, 
	param1
	);
	ld.param.b32 	%r65, [retval0];
	} // callseq 7
	shl.b32 	%r67, %r2, 30;
	shr.s32 	%r68, %r67, 31;
	add.s32 	%r69, %r2, 1;
	shr.u32 	%r70, %r69, 1;
	and.b32  	%r71, %r68, %r1;
	add.s32 	%r72, %r71, %r70;
	shl.b32 	%r73, %r72, 2;
	add.s32 	%r74, %r88, %r73;
	ld.shared.f32 	%f41, [%r74];
	add.s64 	%rd48, %rd41, %rd18;
	st.global.f32 	[%rd48], %f41;
	not.b32 	%r75, %r70;
	add.s32 	%r76, %r1, %r75;
	add.s32 	%r77, %r76, %r71;
	shl.b32 	%r78, %r77, 2;
	add.s32 	%r79, %r88, %r78;
	ld.shared.f32 	%f42, [%r79];
	add.s64 	%rd49, %rd40, %rd18;
	st.global.f32 	[%rd49], %f42;
	ret;

}
	// .globl	_Z23_jacobiGpuLowerTrianglePfS_S_S_S_S_S_iif
.visible .entry _Z23_jacobiGpuLowerTrianglePfS_S_S_S_S_S_iif(
	.param .u64 .ptr .align 1 _Z23_jacobiGpuLowerTrianglePfS_S_S_S_S_S_iif_param_0,
	.param .u64 .ptr .align 1 _Z23_jacobiGpuLowerTrianglePfS_S_S_S_S_S_iif_param_1,
	.param .u64 .ptr .align 1 _Z23_jacobiGpuLowerTrianglePfS_S_S_S_S_S_iif_param_2,
	.param .u64 .ptr .align 1 _Z23_jacobiGpuLowerTrianglePfS_S_S_S_S_S_iif_param_3,
	.param .u64 .ptr .align 1 _Z23_jacobiGpuLowerTrianglePfS_S_S_S_S_S_iif_param_4,
	.param .u64 .ptr .align 1 _Z23_jacobiGpuLowerTrianglePfS_S_S_S_S_S_iif_param_5,
	.param .u64 .ptr .align 1 _Z23_jacobiGpuLowerTrianglePfS_S_S_S_S_S_iif_param_6,
	.param .u32 _Z23_jacobiGpuLowerTrianglePfS_S_S_S_S_S_iif_param_7,
	.param .u32 _Z23_jacobiGpuLowerTrianglePfS_S_S_S_S_S_iif_param_8,
	.param .f32 _Z23_jacobiGpuLowerTrianglePfS_S_S_S_S_S_iif_param_9
)
{
	.local .align 8 .b8 	__local_depot2[24];
	.reg .b64 	%SP;
	.reg .b64 	%SPL;
	.reg .pred 	%p<29>;
	.reg .b32 	%r<108>;
	.reg .b32 	%f<110>;
	.reg .b64 	%rd<91>;
	.reg .b64 	%fd<26>;

	mov.u64 	%SPL, __local_depot2;
	cvta.local.u64 	%SP, %SPL;
	ld.param.u64 	%rd20, [_Z23_jacobiGpuLowerTrianglePfS_S_S_S_S_S_iif_param_1];
	ld.param.u64 	%rd21, [_Z23_jacobiGpuLowerTrianglePfS_S_S_S_S_S_iif_param_2];
	ld.param.u64 	%rd22, [_Z23_jacobiGpuLowerTrianglePfS_S_S_S_S_S_iif_param_3];
	ld.param.u64 	%rd23, [_Z23_jacobiGpuLowerTrianglePfS_S_S_S_S_S_iif_param_4];
	ld.param.u64 	%rd24, [_Z23_jacobiGpuLowerTrianglePfS_S_S_S_S_S_iif_param_5];
	ld.param.u64 	%rd25, [_Z23_jacobiGpuLowerTrianglePfS_S_S_S_S_S_iif_param_6];
	ld.param.u32 	%r31, [_Z23_jacobiGpuLowerTrianglePfS_S_S_S_S_S_iif_param_7];
	ld.param.u32 	%r32, [_Z23_jacobiGpuLowerTrianglePfS_S_S_S_S_S_iif_param_8];
	ld.param.f32 	%f40, [_Z23_jacobiGpuLowerTrianglePfS_S_S_S_S_S_iif_param_9];
	cvta.to.global.u64 	%rd1, %rd22;
	cvta.to.global.u64 	%rd2, %rd25;
	cvta.to.global.u64 	%rd3, %rd24;
	cvta.to.global.u64 	%rd4, %rd23;
	cvta.to.global.u64 	%rd26, %rd21;
	cvta.to.global.u64 	%rd27, %rd20;
	add.u64 	%rd28, %SP, 0;
	add.u64 	%rd5, %SPL, 0;
	mov.u32 	%r1, %ntid.x;
	mov.u32 	%r33, %ctaid.x;
	mul.lo.s32 	%r34, %r1, %r33;
	cvt.s64.s32 	%rd6, %r34;
	mul.wide.s32 	%rd29, %r34, 4;
	add.s64 	%rd7, %rd27, %rd29;
	add.s64 	%rd8, %rd26, %rd29;
	mov.u32 	%r2, %tid.x;
	add.s32 	%r3, %r34, %r2;
	add.s32 	%r4, %r1, -1;
	setp.eq.s32 	%p1, %r2, %r4;
	@%p1 bra 	$L__BB2_2;
	shl.b32 	%r35, %r2, 30;
	shr.s32 	%r36, %r35, 31;
	mul.wide.u32 	%rd30, %r2, 4;
	add.s64 	%rd31, %rd7, %rd30;
	ld.global.f32 	%f41, [%rd31];
	add.s32 	%r37, %r2, %r1;
	add.s32 	%r38, %r37, 1;
	shr.u32 	%r39, %r38, 1;
	not.b32 	%r40, %r39;
	add.s32 	%r41, %r1, %r40;
	and.b32  	%r42, %r36, %r1;
	add.s32 	%r43, %r41, %r42;
	shl.b32 	%r44, %r43, 2;
	mov.u32 	%r45, sharedMemory;
	add.s32 	%r46, %r45, %r44;
	st.shared.f32 	[%r46], %f41;
	add.s64 	%rd32, %rd8, %rd30;
	ld.global.f32 	%f42, [%rd32];
	add.s32 	%r47, %r39, %r42;
	shl.b32 	%r48, %r47, 2;
	add.s32 	%r49, %r45, %r48;
	st.shared.f32 	[%r49], %f42;
$L__BB2_2:
	shl.b64 	%rd33, %rd6, 2;
	add.s64 	%rd9, %rd1, %rd33;
	add.s64 	%rd10, %rd4, %rd33;
	add.s64 	%rd11, %rd3, %rd33;
	add.s64 	%rd12, %rd2, %rd33;
	shl.b32 	%r51, %r1, 2;
	mov.u32 	%r104, sharedMemory;
	add.s32 	%r105, %r104, %r51;
	shl.b32 	%r52, %r2, 2;
	add.s32 	%r6, %r104, %r52;
	ld.shared.f32 	%f43, [%r6];
	cvt.f64.f32 	%fd2, %f43;
	st.local.u32 	[%rd5], %r3;
	st.local.f64 	[%rd5+8], %fd2;
	mov.u64 	%rd34, $str$8;
	cvta.global.u64 	%rd35, %rd34;
	{ // callseq 8, 0
	.param .b64 param0;
	st.param.b64 	[param0], %rd35;
	.param .b64 param1;
	st.param.b64 	[param1], %rd28;
	.param .b32 retval0;
	call.uni (retval0), 
	vprintf, 
	(
	param0, 
	param1
	);
	ld.param.b32 	%r53, [retval0];
	} // callseq 8
	add.s32 	%r55, %r105, %r52;
	ld.shared.f32 	%f44, [%r55];
	cvt.f64.f32 	%fd3, %f44;
	st.local.u32 	[%rd5], %r3;
	st.local.f64 	[%rd5+8], %fd3;
	mov.u64 	%rd37, $str$9;
	cvta.global.u64 	%rd38, %rd37;
	{ // callseq 9, 0
	.param .b64 param0;
	st.param.b64 	[param0], %rd38;
	.param .b64 param1;
	st.param.b64 	[param1], %rd28;
	.param .b32 retval0;
	call.uni (retval0), 
	vprintf, 
	(
	param0, 
	param1
	);
	ld.param.b32 	%r56, [retval0];
	} // callseq 9
	shr.u32 	%r7, %r1, 1;
	setp.lt.u32 	%p2, %r1, 2;
	@%p2 bra 	$L__BB2_19;
	add.s32 	%r8, %r31, -1;
	add.s32 	%r59, %r3, 1;
	and.b32  	%r9, %r59, -2147483647;
	cvt.f64.f32 	%fd4, %f40;
	mov.f64 	%fd5, 0d3FF0000000000000;
	sub.f64 	%fd1, %fd5, %fd4;
	add.s32 	%r101, %r7, -1;
	sub.s32 	%r100, %r1, %r7;
	mov.u32 	%r104, sharedMemory;
$L__BB2_4:
	mov.u32 	%r15, %r104;
	mov.u32 	%r14, %r105;
	mov.u32 	%r13, %r101;
	add.s32 	%r16, %r13, 1;
	setp.ge.u32 	%p3, %r16, %r7;
	@%p3 bra 	$L__BB2_18;
	setp.lt.u32 	%p4, %r2, %r16;
	mov.u32 	%r104, %r14;
	mov.u32 	%r105, %r15;
	@%p4 bra 	$L__BB2_18;
	add.s32 	%r60, %r100, -1;
	setp.gt.u32 	%p5, %r2, %r60;
	mov.u32 	%r104, %r14;
	mov.u32 	%r105, %r15;
	@%p5 bra 	$L__BB2_18;
	setp.eq.s32 	%p6, %r3, %r8;
	setp.eq.s32 	%p7, %r3, 0;
	shl.b32 	%r61, %r2, 2;
	add.s32 	%r62, %r15, %r61;
	ld.shared.f32 	%f1, [%r62+-4];
	ld.shared.f32 	%f100, [%r62];
	ld.shared.f32 	%f45, [%r62+4];
	selp.f32 	%f3, 0f00000000, %f1, %p7;
	selp.f32 	%f4, 0f00000000, %f45, %p6;
	mul.wide.u32 	%rd39, %r2, 4;
	add.s64 	%rd40, %rd10, %rd39;
	ld.global.f32 	%f5, [%rd40];
	add.s64 	%rd41, %rd11, %rd39;
	ld.global.f32 	%f6, [%rd41];
	add.s64 	%rd42, %rd12, %rd39;
	ld.global.f32 	%f7, [%rd42];
	add.s64 	%rd43, %rd9, %rd39;
	ld.global.f32 	%f8, [%rd43];
	setp.eq.s32 	%p8, %r32, 1;
	@%p8 bra 	$L__BB2_10;
	setp.ne.s32 	%p9, %r32, 0;
	@%p9 bra 	$L__BB2_15;
	mul.f32 	%f56, %f4, %f7;
	fma.rn.f32 	%f57, %f3, %f5, %f56;
	sub.f32 	%f58, %f8, %f57;
	div.rn.f32 	%f59, %f58, %f6;
	add.s32 	%r70, %r14, %r61;
	st.shared.f32 	[%r70], %f59;
	cvt.f64.f32 	%fd8, %f59;
	st.local.v2.u32 	[%rd5], {%r13, %r3};
	st.local.f64 	[%rd5+8], %fd8;
	mov.u64 	%rd50, $str$2;
	cvta.global.u64 	%rd51, %rd50;
	add.u64 	%rd52, %SP, 0;
	{ // callseq 12, 0
	.param .b64 param0;
	st.param.b64 	[param0], %rd51;
	.param .b64 param1;
	st.param.b64 	[param1], %rd52;
	.param .b32 retval0;
	call.uni (retval0), 
	vprintf, 
	(
	param0, 
	param1
	);
	ld.param.b32 	%r71, [retval0];
	} // callseq 12
	mov.u32 	%r104, %r14;
	mov.u32 	%r105, %r15;
	bra.uni 	$L__BB2_18;
$L__BB2_10:
	and.b32  	%r63, %r3, -2147483647;
	setp.ne.s32 	%p10, %r63, 1;
	@%p10 bra 	$L__BB2_12;
	mul.f32 	%f46, %f4, %f7;
	fma.rn.f32 	%f47, %f1, %f5, %f46;
	sub.f32 	%f48, %f8, %f47;
	div.rn.f32 	%f100, %f48, %f6;
$L__BB2_12:
	setp.ne.s32 	%p11, %r9, 1;
	shl.b32 	%r64, %r2, 2;
	add.s32 	%r17, %r14, %r64;
	st.shared.f32 	[%r17], %f100;
	cvt.f64.f32 	%fd6, %f100;
	st.local.v2.u32 	[%rd5], {%r13, %r3};
	st.local.f64 	[%rd5+8], %fd6;
	mov.u64 	%rd44, $str$10;
	cvta.global.u64 	%rd45, %rd44;
	add.u64 	%rd46, %SP, 0;
	{ // callseq 10, 0
	.param .b64 param0;
	st.param.b64 	[param0], %rd45;
	.param .b64 param1;
	st.param.b64 	[param1], %rd46;
	.param .b32 retval0;
	call.uni (retval0), 
	vprintf, 
	(
	param0, 
	param1
	);
	ld.param.b32 	%r65, [retval0];
	} // callseq 10
	bar.sync 	0;
	ld.shared.f32 	%f101, [%r17];
	@%p11 bra 	$L__BB2_14;
	ld.shared.f32 	%f49, [%r17+-4];
	ld.shared.f32 	%f50, [%r17+4];
	selp.f32 	%f51, 0f00000000, %f49, %p7;
	selp.f32 	%f52, 0f00000000, %f50, %p6;
	mul.f32 	%f53, %f7, %f52;
	fma.rn.f32 	%f54, %f5, %f51, %f53;
	sub.f32 	%f55, %f8, %f54;
	div.rn.f32 	%f101, %f55, %f6;
$L__BB2_14:
	st.shared.f32 	[%r17], %f101;
	cvt.f64.f32 	%fd7, %f101;
	st.local.v2.u32 	[%rd5], {%r13, %r3};
	st.local.f64 	[%rd5+8], %fd7;
	mov.u64 	%rd47, $str$11;
	cvta.global.u64 	%rd48, %rd47;
	add.u64 	%rd49, %SP, 0;
	{ // callseq 11, 0
	.param .b64 param0;
	st.param.b64 	[param0], %rd48;
	.param .b64 param1;
	st.param.b64 	[param1], %rd49;
	.param .b32 retval0;
	call.uni (retval0), 
	vprintf, 
	(
	param0, 
	param1
	);
	ld.param.b32 	%r67, [retval0];
	} // callseq 11
	mov.u32 	%r104, %r14;
	mov.u32 	%r105, %r15;
	bra.uni 	$L__BB2_18;
$L__BB2_15:
	setp.ne.s32 	%p14, %r9, 1;
	@%p14 bra 	$L__BB2_17;
	mul.f32 	%f60, %f4, %f7;
	fma.rn.f32 	%f61, %f3, %f5, %f60;
	sub.f32 	%f62, %f8, %f61;
	div.rn.f32 	%f63, %f62, %f6;
	mul.f32 	%f64, %f40, %f63;
	cvt.f64.f32 	%fd9, %f64;
	cvt.f64.f32 	%fd10, %f100;
	fma.rn.f64 	%fd11, %fd1, %fd10, %fd9;
	cvt.rn.f32.f64 	%f100, %fd11;
$L__BB2_17:
	shl.b32 	%r73, %r2, 2;
	add.s32 	%r74, %r14, %r73;
	st.shared.f32 	[%r74], %f100;
	mov.u32 	%r104, %r14;
	mov.u32 	%r105, %r15;
$L__BB2_18:
	bar.sync 	0;
	add.s32 	%r101, %r13, -1;
	add.s32 	%r75, %r13, 1;
	add.s32 	%r100, %r100, 1;
	setp.gt.s32 	%p15, %r75, 1;
	@%p15 bra 	$L__BB2_4;
$L__BB2_19:
	shl.b32 	%r76, %r2, 2;
	add.s32 	%r28, %r104, %r76;
	ld.shared.f32 	%f65, [%r28];
	cvt.f64.f32 	%fd12, %f65;
	st.local.u32 	[%rd5], %r3;
	st.local.f64 	[%rd5+8], %fd12;
	mov.u64 	%rd53, $str$12;
	cvta.global.u64 	%rd54, %rd53;
	add.u64 	%rd55, %SP, 0;
	{ // callseq 13, 0
	.param .b64 param0;
	st.param.b64 	[param0], %rd54;
	.param .b64 param1;
	st.param.b64 	[param1], %rd55;
	.param .b32 retval0;
	call.uni (retval0), 
	vprintf, 
	(
	param0, 
	param1
	);
	ld.param.b32 	%r77, [retval0];
	} // callseq 13
	add.s32 	%r29, %r105, %r76;
	ld.shared.f32 	%f66, [%r29];
	cvt.f64.f32 	%fd13, %f66;
	st.local.u32 	[%rd5], %r3;
	st.local.f64 	[%rd5+8], %fd13;
	mov.u64 	%rd56, $str$13;
	cvta.global.u64 	%rd57, %rd56;
	{ // callseq 14, 0
	.param .b64 param0;
	st.param.b64 	[param0], %rd57;
	.param .b64 param1;
	st.param.b64 	[param1], %rd55;
	.param .b32 retval0;
	call.uni (retval0), 
	vprintf, 
	(
	param0, 
	param1
	);
	ld.param.b32 	%r79, [retval0];
	} // callseq 14
	setp.ne.s32 	%p16, %r2, 0;
	@%p16 bra 	$L__BB2_21;
	mul.wide.u32 	%rd58, %r4, 4;
	add.s64 	%rd59, %rd7, %rd58;
	ld.global.f32 	%f103, [%rd59];
	bra.uni 	$L__BB2_22;
$L__BB2_21:
	ld.shared.f32 	%f103, [%r28+-4];
$L__BB2_22:
	setp.ne.s32 	%p17, %r2, %r4;
	ld.shared.f32 	%f105, [%r28];
	cvt.u64.u32 	%rd13, %r2;
	mul.wide.u32 	%rd60, %r2, 4;
	add.s64 	%rd14, %rd8, %rd60;
	@%p17 bra 	$L__BB2_24;
	ld.global.f32 	%f104, [%rd14];
	bra.uni 	$L__BB2_25;
$L__BB2_24:
	ld.shared.f32 	%f104, [%r28+4];
$L__BB2_25:
	setp.eq.s32 	%p18, %r3, 0;
	selp.f32 	%f23, 0f00000000, %f103, %p18;
	add.s32 	%r30, %r31, -1;
	setp.eq.s32 	%p19, %r3, %r30;
	selp.f32 	%f24, 0f00000000, %f104, %p19;
	setp.eq.s32 	%p20, %r32, 1;
	@%p20 bra 	$L__BB2_28;
	setp.ne.s32 	%p21, %r32, 0;
	@%p21 bra 	$L__BB2_36;
	shl.b64 	%rd71, %rd13, 2;
	add.s64 	%rd72, %rd10, %rd71;
	ld.global.f32 	%f82, [%rd72];
	add.s64 	%rd73, %rd11, %rd71;
	ld.global.f32 	%f83, [%rd73];
	add.s64 	%rd74, %rd12, %rd71;
	ld.global.f32 	%f84, [%rd74];
	add.s64 	%rd75, %rd9, %rd71;
	ld.global.f32 	%f85, [%rd75];
	mul.f32 	%f86, %f24, %f84;
	fma.rn.f32 	%f87, %f23, %f82, %f86;
	sub.f32 	%f88, %f85, %f87;
	div.rn.f32 	%f105, %f88, %f83;
	st.shared.f32 	[%r29], %f105;
	bra.uni 	$L__BB2_39;
$L__BB2_28:
	shl.b64 	%rd61, %rd13, 2;
	add.s64 	%rd15, %rd10, %rd61;
	add.s64 	%rd16, %rd11, %rd61;
	add.s64 	%rd17, %rd12, %rd61;
	add.s64 	%rd18, %rd9, %rd61;
	and.b32  	%r81, %r3, -2147483647;
	setp.ne.s32 	%p22, %r81, 1;
	@%p22 bra 	$L__BB2_30;
	ld.global.f32 	%f67, [%rd18];
	ld.global.f32 	%f68, [%rd17];
	ld.global.f32 	%f69, [%rd16];
	ld.global.f32 	%f70, [%rd15];
	mul.f32 	%f71, %f103, %f70;
	fma.rn.f32 	%f72, %f24, %f68, %f71;
	sub.f32 	%f73, %f67, %f72;
	div.rn.f32 	%f105, %f73, %f69;
$L__BB2_30:
	setp.ne.s32 	%p23, %r2, %r4;
	st.shared.f32 	[%r29], %f105;
	cvt.f64.f32 	%fd14, %f105;
	st.local.u32 	[%rd5], %r3;
	st.local.f64 	[%rd5+8], %fd14;
	mov.u64 	%rd62, $str$14;
	cvta.global.u64 	%rd63, %rd62;
	{ // callseq 15, 0
	.param .b64 param0;
	st.param.b64 	[param0], %rd63;
	.param .b64 param1;
	st.param.b64 	[param1], %rd55;
	.param .b32 retval0;
	call.uni (retval0), 
	vprintf, 
	(
	param0, 
	param1
	);
	ld.param.b32 	%r82, [retval0];
	} // callseq 15
	bar.sync 	0;
	ld.shared.f32 	%f107, [%r29];
	@%p23 bra 	$L__BB2_32;
	ld.global.f32 	%f106, [%rd14];
	bra.uni 	$L__BB2_33;
$L__BB2_32:
	ld.shared.f32 	%f106, [%r29+4];
$L__BB2_33:
	setp.eq.s32 	%p24, %r3, %r30;
	setp.eq.s32 	%p25, %r3, 0;
	setp.eq.s32 	%p26, %r2, 0;
	add.s32 	%r84, %r2, -1;
	selp.b32 	%r85, %r4, %r84, %p26;
	shl.b32 	%r86, %r85, 2;
	add.s32 	%r87, %r105, %r86;
	ld.shared.f32 	%f74, [%r87];
	selp.f32 	%f32, 0f00000000, %f74, %p25;
	selp.f32 	%f33, 0f00000000, %f106, %p24;
	cvt.f64.f32 	%fd15, %f32;
	cvt.f64.f32 	%fd16, %f33;
	st.local.v2.u32 	[%rd5], {%r3, %r2};
	st.local.f64 	[%rd5+8], %fd15;
	st.local.f64 	[%rd5+16], %fd16;
	mov.u64 	%rd65, $str$15;
	cvta.global.u64 	%rd66, %rd65;
	{ // callseq 16, 0
	.param .b64 param0;
	st.param.b64 	[param0], %rd66;
	.param .b64 param1;
	st.param.b64 	[param1], %rd55;
	.param .b32 retval0;
	call.uni (retval0), 
	vprintf, 
	(
	param0, 
	param1
	);
	ld.param.b32 	%r88, [retval0];
	} // callseq 16
	add.s32 	%r90, %r3, 1;
	and.b32  	%r91, %r90, -2147483647;
	setp.ne.s32 	%p27, %r91, 1;
	@%p27 bra 	$L__BB2_35;
	ld.global.f32 	%f75, [%rd18];
	ld.global.f32 	%f76, [%rd17];
	ld.global.f32 	%f77, [%rd16];
	ld.global.f32 	%f78, [%rd15];
	mul.f32 	%f79, %f32, %f78;
	fma.rn.f32 	%f80, %f33, %f76, %f79;
	sub.f32 	%f81, %f75, %f80;
	div.rn.f32 	%f107, %f81, %f77;
$L__BB2_35:
	st.shared.f32 	[%r29], %f107;
	cvt.f64.f32 	%fd17, %f107;
	st.local.u32 	[%rd5], %r3;
	st.local.f64 	[%rd5+8], %fd17;
	mov.u64 	%rd68, $str$16;
	cvta.global.u64 	%rd69, %rd68;
	{ // callseq 17, 0
	.param .b64 param0;
	st.param.b64 	[param0], %rd69;
	.param .b64 param1;
	st.param.b64 	[param1], %rd55;
	.param .b32 retval0;
	call.uni (retval0), 
	vprintf, 
	(
	param0, 
	param1
	);
	ld.param.b32 	%r92, [retval0];
	} // callseq 17
	ld.shared.f32 	%f105, [%r29];
	bra.uni 	$L__BB2_39;
$L__BB2_36:
	add.s32 	%r94, %r3, 1;
	and.b32  	%r95, %r94, -2147483647;
	setp.ne.s32 	%p28, %r95, 1;
	@%p28 bra 	$L__BB2_38;
	shl.b64 	%rd76, %rd13, 2;
	add.s64 	%rd77, %rd9, %rd76;
	ld.global.f32 	%f89, [%rd77];
	add.s64 	%rd78, %rd12, %rd76;
	ld.global.f32 	%f90, [%rd78];
	add.s64 	%rd79, %rd11, %rd76;
	ld.global.f32 	%f91, [%rd79];
	add.s64 	%rd80, %rd10, %rd76;
	ld.global.f32 	%f92, [%rd80];
	mul.f32 	%f93, %f23, %f92;
	fma.rn.f32 	%f94, %f24, %f90, %f93;
	sub.f32 	%f95, %f89, %f94;
	div.rn.f32 	%f96, %f95, %f91;
	mul.f32 	%f97, %f40, %f96;
	cvt.f64.f32 	%fd18, %f97;
	cvt.f64.f32 	%fd19, %f40;
	mov.f64 	%fd20, 0d3FF0000000000000;
	sub.f64 	%fd21, %fd20, %fd19;
	cvt.f64.f32 	%fd22, %f105;
	fma.rn.f64 	%fd23, %fd21, %fd22, %fd18;
	cvt.rn.f32.f64 	%f105, %fd23;
$L__BB2_38:
	st.shared.f32 	[%r29], %f105;
$L__BB2_39:
	ld.param.u64 	%rd90, [_Z23_jacobiGpuLowerTrianglePfS_S_S_S_S_S_iif_param_0];
	cvta.to.global.u64 	%rd81, %rd90;
	cvt.f64.f32 	%fd24, %f105;
	st.local.u32 	[%rd5], %r3;
	st.local.f64 	[%rd5+8], %fd24;
	mov.u64 	%rd82, $str$17;
	cvta.global.u64 	%rd83, %rd82;
	{ // callseq 18, 0
	.param .b64 param0;
	st.param.b64 	[param0], %rd83;
	.param .b64 param1;
	st.param.b64 	[param1], %rd55;
	.param .b32 retval0;
	call.uni (retval0), 
	vprintf, 
	(
	param0, 
	param1
	);
	ld.param.b32 	%r96, [retval0];
	} // callseq 18
	ld.shared.f32 	%f98, [%r28];
	cvt.f64.f32 	%fd25, %f98;
	st.local.u32 	[%rd5], %r3;
	st.local.f64 	[%rd5+8], %fd25;
	mov.u64 	%rd85, $str$18;
	cvta.global.u64 	%rd86, %rd85;
	{ // callseq 19, 0
	.param .b64 param0;
	st.param.b64 	[param0], %rd86;
	.param .b64 param1;
	st.param.b64 	[param1], %rd55;
	.param .b32 retval0;
	call.uni (retval0), 
	vprintf, 
	(
	param0, 
	param1
	);
	ld.param.b32 	%r98, [retval0];
	} // callseq 19
	ld.shared.f32 	%f99, [%r6];
	add.s64 	%rd87, %rd6, %rd13;
	shl.b64 	%rd88, %rd87, 2;
	add.s64 	%rd89, %rd81, %rd88;
	st.global.f32 	[%rd89], %f99;
	ret;

}
	// .globl	_Z24_jacobiGpuShiftedDiamondPfS_S_S_S_S_iif
.visible .entry _Z24_jacobiGpuShiftedDiamondPfS_S_S_S_S_iif(
	.param .u64 .ptr .align 1 _Z24_jacobiGpuShiftedDiamondPfS_S_S_S_S_iif_param_0,
	.param .u64 .ptr .align 1 _Z24_jacobiGpuShiftedDiamondPfS_S_S_S_S_iif_param_1,
	.param .u64 .ptr .align 1 _Z24_jacobiGpuShiftedDiamondPfS_S_S_S_S_iif_param_2,
	.param .u64 .ptr .align 1 _Z24_jacobiGpuShiftedDiamondPfS_S_S_S_S_iif_param_3,
	.param .u64 .ptr .align 1 _Z24_jacobiGpuShiftedDiamondPfS_S_S_S_S_iif_param_4,
	.param .u64 .ptr .align 1 _Z24_jacobiGpuShiftedDiamondPfS_S_S_S_S_iif_param_5,
	.param .u32 _Z24_jacobiGpuShiftedDiamondPfS_S_S_S_S_iif_param_6,
	.param .u32 _Z24_jacobiGpuShiftedDiamondPfS_S_S_S_S_iif_param_7,
	.param .f32 _Z24_jacobiGpuShiftedDiamondPfS_S_S_S_S_iif_param_8
)
{
	.local .align 16 .b8 	__local_depot3[64];
	.reg .b64 	%SP;
	.reg .b64 	%SPL;
	.reg .pred 	%p<44>;
	.reg .b32 	%r<186>;
	.reg .b32 	%f<153>;
	.reg .b64 	%rd<127>;
	.reg .b64 	%fd<42>;

	mov.u64 	%SPL, __local_depot3;
	cvta.local.u64 	%SP, %SPL;
	ld.param.u64 	%rd15, [_Z24_jacobiGpuShiftedDiamondPfS_S_S_S_S_iif_param_0];
	ld.param.u64 	%rd16, [_Z24_jacobiGpuShiftedDiamondPfS_S_S_S_S_iif_param_1];
	ld.param.u64 	%rd17, [_Z24_jacobiGpuShiftedDiamondPfS_S_S_S_S_iif_param_2];
	ld.param.u64 	%rd18, [_Z24_jacobiGpuShiftedDiamondPfS_S_S_S_S_iif_param_3];
	ld.param.u64 	%rd19, [_Z24_jacobiGpuShiftedDiamondPfS_S_S_S_S_iif_param_4];
	ld.param.u64 	%rd20, [_Z24_jacobiGpuShiftedDiamondPfS_S_S_S_S_iif_param_5];
	ld.param.u32 	%r48, [_Z24_jacobiGpuShiftedDiamondPfS_S_S_S_S_iif_param_6];
	ld.param.u32 	%r49, [_Z24_jacobiGpuShiftedDiamondPfS_S_S_S_S_iif_param_7];
	ld.param.f32 	%f57, [_Z24_jacobiGpuShiftedDiamondPfS_S_S_S_S_iif_param_8];
	cvta.to.global.u64 	%rd21, %rd17;
	cvta.to.global.u64 	%rd22, %rd20;
	cvta.to.global.u64 	%rd23, %rd19;
	cvta.to.global.u64 	%rd24, %rd18;
	cvta.to.global.u64 	%rd25, %rd15;
	cvta.to.global.u64 	%rd26, %rd16;
	add.u64 	%rd27, %SP, 32;
	add.u64 	%rd1, %SPL, 32;
	mov.u32 	%r1, %ntid.x;
	mov.u32 	%r50, %ctaid.x;
	mul.lo.s32 	%r51, %r1, %r50;
	cvt.s64.s32 	%rd28, %r51;
	mul.wide.s32 	%rd29, %r51, 4;
	add.s64 	%rd2, %rd26, %rd29;
	mov.u32 	%r52, %nctaid.x;
	add.s32 	%r53, %r52, -1;
	setp.eq.s32 	%p1, %r50, %r53;
	cvt.u64.u32 	%rd30, %r1;
	add.s64 	%rd31, %rd28, %rd30;
	selp.b64 	%rd32, 0, %rd31, %p1;
	shl.b64 	%rd33, %rd32, 2;
	add.s64 	%rd3, %rd25, %rd33;
	mov.u32 	%r2, %tid.x;
	add.s32 	%r54, %r51, %r2;
	shr.u32 	%r3, %r1, 1;
	add.s32 	%r55, %r54, %r3;
	setp.lt.s32 	%p2, %r55, %r48;
	sub.s32 	%r56, %r2, %r3;
	selp.b32 	%r4, %r55, %r56, %p2;
	cvt.u64.u32 	%rd34, %r3;
	add.s64 	%rd35, %rd28, %rd34;
	shl.b64 	%rd36, %rd35, 2;
	add.s64 	%rd4, %rd21, %rd36;
	add.s64 	%rd5, %rd24, %rd36;
	add.s64 	%rd6, %rd23, %rd36;
	add.s64 	%rd7, %rd22, %rd36;
	add.s32 	%r5, %r1, -1;
	setp.eq.s32 	%p3, %r2, %r5;
	@%p3 bra 	$L__BB3_2;
	shl.b32 	%r57, %r2, 30;
	shr.s32 	%r58, %r57, 31;
	mul.wide.u32 	%rd37, %r2, 4;
	add.s64 	%rd38, %rd2, %rd37;
	ld.global.f32 	%f58, [%rd38];
	add.s32 	%r59, %r2, %r1;
	add.s32 	%r60, %r59, 1;
	shr.u32 	%r61, %r60, 1;
	not.b32 	%r62, %r61;
	add.s32 	%r63, %r1, %r62;
	and.b32  	%r64, %r58, %r1;
	add.s32 	%r65, %r63, %r64;
	shl.b32 	%r66, %r65, 2;
	mov.u32 	%r67, sharedMemory;
	add.s32 	%r68, %r67, %r66;
	st.shared.f32 	[%r68], %f58;
	add.s64 	%rd39, %rd3, %rd37;
	ld.global.f32 	%f59, [%rd39];
	add.s32 	%r69, %r61, %r64;
	shl.b32 	%r70, %r69, 2;
	add.s32 	%r71, %r67, %r70;
	st.shared.f32 	[%r71], %f59;
$L__BB3_2:
	shl.b32 	%r73, %r1, 2;
	mov.u32 	%r175, sharedMemory;
	add.s32 	%r185, %r175, %r73;
	shl.b32 	%r74, %r2, 2;
	add.s32 	%r7, %r175, %r74;
	ld.shared.f32 	%f60, [%r7];
	cvt.f64.f32 	%fd1, %f60;
	st.local.u32 	[%rd1], %r4;
	st.local.f64 	[%rd1+8], %fd1;
	mov.u64 	%rd40, $str$8;
	cvta.global.u64 	%rd41, %rd40;
	{ // callseq 20, 0
	.param .b64 param0;
	st.param.b64 	[param0], %rd41;
	.param .b64 param1;
	st.param.b64 	[param1], %rd27;
	.param .b32 retval0;
	call.uni (retval0), 
	vprintf, 
	(
	param0, 
	param1
	);
	ld.param.b32 	%r75, [retval0];
	} // callseq 20
	add.s32 	%r8, %r185, %r74;
	ld.shared.f32 	%f61, [%r8];
	cvt.f64.f32 	%fd2, %f61;
	st.local.u32 	[%rd1], %r4;
	st.local.f64 	[%rd1+8], %fd2;
	mov.u64 	%rd43, $str$9;
	cvta.global.u64 	%rd44, %rd43;
	{ // callseq 21, 0
	.param .b64 param0;
	st.param.b64 	[param0], %rd44;
	.param .b64 param1;
	st.param.b64 	[param1], %rd27;
	.param .b32 retval0;
	call.uni (retval0), 
	vprintf, 
	(
	param0, 
	param1
	);
	ld.param.b32 	%r77, [retval0];
	} // callseq 21
	setp.lt.u32 	%p4, %r1, 2;
	mov.u32 	%r176, %r185;
	@%p4 bra 	$L__BB3_19;
	add.s32 	%r9, %r48, -1;
	add.s32 	%r172, %r3, -1;
	sub.s32 	%r171, %r1, %r3;
	mov.u32 	%r175, sharedMemory;
	mul.wide.u32 	%rd45, %r2, 4;
	add.s64 	%rd46, %rd5, %rd45;
	add.s64 	%rd47, %rd6, %rd45;
	add.s64 	%rd48, %rd7, %rd45;
	cvt.f64.f32 	%fd8, %f57;
	mov.u32 	%r176, %r185;
$L__BB3_4:
	mov.u32 	%r15, %r175;
	mov.u32 	%r14, %r176;
	mov.u32 	%r13, %r172;
	add.s32 	%r16, %r13, 1;
	setp.ge.u32 	%p5, %r16, %r3;
	@%p5 bra 	$L__BB3_18;
	setp.lt.u32 	%p6, %r2, %r16;
	mov.u32 	%r175, %r14;
	mov.u32 	%r176, %r15;
	@%p6 bra 	$L__BB3_18;
	add.s32 	%r80, %r171, -1;
	setp.gt.u32 	%p7, %r2, %r80;
	mov.u32 	%r175, %r14;
	mov.u32 	%r176, %r15;
	@%p7 bra 	$L__BB3_18;
	setp.eq.s32 	%p8, %r4, %r9;
	setp.eq.s32 	%p9, %r4, 0;
	shl.b32 	%r81, %r2, 2;
	add.s32 	%r82, %r15, %r81;
	ld.shared.f32 	%f1, [%r82+-4];
	ld.shared.f32 	%f140, [%r82];
	ld.shared.f32 	%f62, [%r82+4];
	selp.f32 	%f3, 0f00000000, %f1, %p9;
	selp.f32 	%f4, 0f00000000, %f62, %p8;
	ld.global.f32 	%f5, [%rd46];
	ld.global.f32 	%f6, [%rd47];
	ld.global.f32 	%f7, [%rd48];
	add.s64 	%rd49, %rd4, %rd45;
	ld.global.f32 	%f8, [%rd49];
	setp.eq.s32 	%p10, %r49, 1;
	@%p10 bra 	$L__BB3_10;
	setp.ne.s32 	%p11, %r49, 0;
	@%p11 bra 	$L__BB3_15;
	mul.f32 	%f73, %f4, %f7;
	fma.rn.f32 	%f74, %f3, %f5, %f73;
	sub.f32 	%f75, %f8, %f74;
	div.rn.f32 	%f76, %f75, %f6;
	add.s32 	%r92, %r14, %r81;
	st.shared.f32 	[%r92], %f76;
	cvt.f64.f32 	%fd5, %f76;
	st.local.v2.u32 	[%rd1], {%r13, %r4};
	st.local.f64 	[%rd1+8], %fd5;
	mov.u64 	%rd56, $str$2;
	cvta.global.u64 	%rd57, %rd56;
	add.u64 	%rd58, %SP, 32;
	{ // callseq 24, 0
	.param .b64 param0;
	st.param.b64 	[param0], %rd57;
	.param .b64 param1;
	st.param.b64 	[param1], %rd58;
	.param .b32 retval0;
	call.uni (retval0), 
	vprintf, 
	(
	param0, 
	param1
	);
	ld.param.b32 	%r93, [retval0];
	} // callseq 24
	mov.u32 	%r175, %r14;
	mov.u32 	%r176, %r15;
	bra.uni 	$L__BB3_18;
$L__BB3_10:
	and.b32  	%r83, %r4, -2147483647;
	setp.ne.s32 	%p12, %r83, 1;
	@%p12 bra 	$L__BB3_12;
	mul.f32 	%f63, %f4, %f7;
	fma.rn.f32 	%f64, %f1, %f5, %f63;
	sub.f32 	%f65, %f8, %f64;
	div.rn.f32 	%f140, %f65, %f6;
$L__BB3_12:
	add.s32 	%r84, %r4, 1;
	and.b32  	%r85, %r84, -2147483647;
	setp.ne.s32 	%p13, %r85, 1;
	shl.b32 	%r86, %r2, 2;
	add.s32 	%r17, %r14, %r86;
	st.shared.f32 	[%r17], %f140;
	cvt.f64.f32 	%fd3, %f140;
	st.local.v2.u32 	[%rd1], {%r13, %r4};
	st.local.f64 	[%rd1+8], %fd3;
	mov.u64 	%rd50, $str$10;
	cvta.global.u64 	%rd51, %rd50;
	add.u64 	%rd52, %SP, 32;
	{ // callseq 22, 0
	.param .b64 param0;
	st.param.b64 	[param0], %rd51;
	.param .b64 param1;
	st.param.b64 	[param1], %rd52;
	.param .b32 retval0;
	call.uni (retval0), 
	vprintf, 
	(
	param0, 
	param1
	);
	ld.param.b32 	%r87, [retval0];
	} // callseq 22
	bar.sync 	0;
	ld.shared.f32 	%f141, [%r17];
	@%p13 bra 	$L__BB3_14;
	ld.shared.f32 	%f66, [%r17+-4];
	ld.shared.f32 	%f67, [%r17+4];
	selp.f32 	%f68, 0f00000000, %f66, %p9;
	selp.f32 	%f69, 0f00000000, %f67, %p8;
	mul.f32 	%f70, %f7, %f69;
	fma.rn.f32 	%f71, %f5, %f68, %f70;
	sub.f32 	%f72, %f8, %f71;
	div.rn.f32 	%f141, %f72, %f6;
$L__BB3_14:
	st.shared.f32 	[%r17], %f141;
	cvt.f64.f32 	%fd4, %f141;
	st.local.v2.u32 	[%rd1], {%r13, %r4};
	st.local.f64 	[%rd1+8], %fd4;
	mov.u64 	%rd53, $str$11;
	cvta.global.u64 	%rd54, %rd53;
	add.u64 	%rd55, %SP, 32;
	{ // callseq 23, 0
	.param .b64 param0;
	st.param.b64 	[param0], %rd54;
	.param .b64 param1;
	st.param.b64 	[param1], %rd55;
	.param .b32 retval0;
	call.uni (retval0), 
	vprintf, 
	(
	param0, 
	param1
	);
	ld.param.b32 	%r89, [retval0];
	} // callseq 23
	mov.u32 	%r175, %r14;
	mov.u32 	%r176, %r15;
	bra.uni 	$L__BB3_18;
$L__BB3_15:
	add.s32 	%r95, %r4, 1;
	and.b32  	%r96, %r95, -2147483647;
	setp.ne.s32 	%p16, %r96, 1;
	@%p16 bra 	$L__BB3_17;
	mul.f32 	%f77, %f4, %f7;
	fma.rn.f32 	%f78, %f3, %f5, %f77;
	sub.f32 	%f79, %f8, %f78;
	div.rn.f32 	%f80, %f79, %f6;
	mul.f32 	%f81, %f57, %f80;
	cvt.f64.f32 	%fd6, %f81;
	cvt.f64.f32 	%fd7, %f140;
	mov.f64 	%fd9, 0d3FF0000000000000;
	sub.f64 	%fd10, %fd9, %fd8;
	fma.rn.f64 	%fd11, %fd10, %fd7, %fd6;
	cvt.rn.f32.f64 	%f140, %fd11;
$L__BB3_17:
	shl.b32 	%r97, %r2, 2;
	add.s32 	%r98, %r14, %r97;
	st.shared.f32 	[%r98], %f140;
	mov.u32 	%r175, %r14;
	mov.u32 	%r176, %r15;
$L__BB3_18:
	bar.sync 	0;
	add.s32 	%r172, %r13, -1;
	add.s32 	%r99, %r13, 1;
	add.s32 	%r171, %r171, 1;
	setp.gt.s32 	%p17, %r99, 1;
	@%p17 bra 	$L__BB3_4;
$L__BB3_19:
	shl.b32 	%r100, %r2, 2;
	add.s32 	%r28, %r175, %r100;
	ld.shared.f32 	%f82, [%r28];
	cvt.f64.f32 	%fd12, %f82;
	st.local.u32 	[%rd1], %r4;
	st.local.f64 	[%rd1+8], %fd12;
	mov.u64 	%rd59, $str$12;
	cvta.global.u64 	%rd60, %rd59;
	add.u64 	%rd61, %SP, 32;
	{ // callseq 25, 0
	.param .b64 param0;
	st.param.b64 	[param0], %rd60;
	.param .b64 param1;
	st.param.b64 	[param1], %rd61;
	.param .b32 retval0;
	call.uni (retval0), 
	vprintf, 
	(
	param0, 
	param1
	);
	ld.param.b32 	%r101, [retval0];
	} // callseq 25
	add.s32 	%r29, %r176, %r100;
	ld.shared.f32 	%f83, [%r29];
	cvt.f64.f32 	%fd13, %f83;
	st.local.u32 	[%rd1], %r4;
	st.local.f64 	[%rd1+8], %fd13;
	mov.u64 	%rd62, $str$13;
	cvta.global.u64 	%rd63, %rd62;
	{ // callseq 26, 0
	.param .b64 param0;
	st.param.b64 	[param0], %rd63;
	.param .b64 param1;
	st.param.b64 	[param1], %rd61;
	.param .b32 retval0;
	call.uni (retval0), 
	vprintf, 
	(
	param0, 
	param1
	);
	ld.param.b32 	%r103, [retval0];
	} // callseq 26
	setp.ne.s32 	%p18, %r2, 0;
	@%p18 bra 	$L__BB3_21;
	mul.wide.u32 	%rd64, %r5, 4;
	add.s64 	%rd65, %rd2, %rd64;
	ld.global.f32 	%f143, [%rd65];
	bra.uni 	$L__BB3_22;
$L__BB3_21:
	ld.shared.f32 	%f143, [%r28+-4];
$L__BB3_22:
	setp.ne.s32 	%p19, %r2, %r5;
	ld.shared.f32 	%f145, [%r28];
	mul.wide.u32 	%rd66, %r2, 4;
	add.s64 	%rd8, %rd3, %rd66;
	@%p19 bra 	$L__BB3_24;
	ld.global.f32 	%f144, [%rd8];
	bra.uni 	$L__BB3_25;
$L__BB3_24:
	ld.shared.f32 	%f144, [%r28+4];
$L__BB3_25:
	setp.eq.s32 	%p20, %r4, 0;
	selp.f32 	%f23, 0f00000000, %f143, %p20;
	add.s32 	%r30, %r48, -1;
	setp.eq.s32 	%p21, %r4, %r30;
	selp.f32 	%f24, 0f00000000, %f144, %p21;
	setp.eq.s32 	%p22, %r49, 1;
	@%p22 bra 	$L__BB3_28;
	setp.ne.s32 	%p23, %r49, 0;
	@%p23 bra 	$L__BB3_36;
	add.s64 	%rd86, %rd5, %rd66;
	ld.global.f32 	%f99, [%rd86];
	add.s64 	%rd87, %rd6, %rd66;
	ld.global.f32 	%f100, [%rd87];
	add.s64 	%rd88, %rd7, %rd66;
	ld.global.f32 	%f101, [%rd88];
	add.s64 	%rd89, %rd4, %rd66;
	ld.global.f32 	%f102, [%rd89];
	mul.f32 	%f103, %f24, %f101;
	fma.rn.f32 	%f104, %f23, %f99, %f103;
	sub.f32 	%f105, %f102, %f104;
	div.rn.f32 	%f145, %f105, %f100;
	st.shared.f32 	[%r29], %f145;
	bra.uni 	$L__BB3_39;
$L__BB3_28:
	add.s64 	%rd9, %rd4, %rd66;
	and.b32  	%r105, %r4, -2147483647;
	setp.ne.s32 	%p24, %r105, 1;
	@%p24 bra 	$L__BB3_30;
	ld.global.f32 	%f84, [%rd9];
	add.s64 	%rd69, %rd7, %rd66;
	ld.global.f32 	%f85, [%rd69];
	add.s64 	%rd70, %rd6, %rd66;
	ld.global.f32 	%f86, [%rd70];
	add.s64 	%rd71, %rd5, %rd66;
	ld.global.f32 	%f87, [%rd71];
	mul.f32 	%f88, %f143, %f87;
	fma.rn.f32 	%f89, %f24, %f85, %f88;
	sub.f32 	%f90, %f84, %f89;
	div.rn.f32 	%f145, %f90, %f86;
$L__BB3_30:
	setp.ne.s32 	%p25, %r2, %r5;
	st.shared.f32 	[%r29], %f145;
	cvt.f64.f32 	%fd14, %f145;
	st.local.u32 	[%rd1], %r4;
	st.local.f64 	[%rd1+8], %fd14;
	mov.u64 	%rd72, $str$14;
	cvta.global.u64 	%rd73, %rd72;
	{ // callseq 27, 0
	.param .b64 param0;
	st.param.b64 	[param0], %rd73;
	.param .b64 param1;
	st.param.b64 	[param1], %rd61;
	.param .b32 retval0;
	call.uni (retval0), 
	vprintf, 
	(
	param0, 
	param1
	);
	ld.param.b32 	%r106, [retval0];
	} // callseq 27
	bar.sync 	0;
	ld.shared.f32 	%f147, [%r29];
	@%p25 bra 	$L__BB3_32;
	ld.global.f32 	%f146, [%rd8];
	bra.uni 	$L__BB3_33;
$L__BB3_32:
	ld.shared.f32 	%f146, [%r29+4];
$L__BB3_33:
	setp.eq.s32 	%p26, %r4, %r30;
	setp.eq.s32 	%p27, %r4, 0;
	setp.eq.s32 	%p28, %r2, 0;
	add.s32 	%r108, %r2, -1;
	selp.b32 	%r109, %r5, %r108, %p28;
	shl.b32 	%r110, %r109, 2;
	add.s32 	%r111, %r176, %r110;
	ld.shared.f32 	%f91, [%r111];
	selp.f32 	%f32, 0f00000000, %f91, %p27;
	selp.f32 	%f33, 0f00000000, %f146, %p26;
	cvt.f64.f32 	%fd15, %f32;
	cvt.f64.f32 	%fd16, %f33;
	st.local.v2.u32 	[%rd1], {%r4, %r2};
	st.local.f64 	[%rd1+8], %fd15;
	st.local.f64 	[%rd1+16], %fd16;
	mov.u64 	%rd75, $str$15;
	cvta.global.u64 	%rd76, %rd75;
	{ // callseq 28, 0
	.param .b64 param0;
	st.param.b64 	[param0], %rd76;
	.param .b64 param1;
	st.param.b64 	[param1], %rd61;
	.param .b32 retval0;
	call.uni (retval0), 
	vprintf, 
	(
	param0, 
	param1
	);
	ld.param.b32 	%r112, [retval0];
	} // callseq 28
	add.s32 	%r114, %r4, 1;
	and.b32  	%r115, %r114, -2147483647;
	setp.ne.s32 	%p29, %r115, 1;
	@%p29 bra 	$L__BB3_35;
	ld.global.f32 	%f92, [%rd9];
	add.s64 	%rd79, %rd7, %rd66;
	ld.global.f32 	%f93, [%rd79];
	add.s64 	%rd80, %rd6, %rd66;
	ld.global.f32 	%f94, [%rd80];
	add.s64 	%rd81, %rd5, %rd66;
	ld.global.f32 	%f95, [%rd81];
	mul.f32 	%f96, %f32, %f95;
	fma.rn.f32 	%f97, %f33, %f93, %f96;
	sub.f32 	%f98, %f92, %f97;
	div.rn.f32 	%f147, %f98, %f94;
$L__BB3_35:
	st.shared.f32 	[%r29], %f147;
	cvt.f64.f32 	%fd17, %f147;
	st.local.u32 	[%rd1], %r4;
	st.local.f64 	[%rd1+8], %fd17;
	mov.u64 	%rd82, $str$16;
	cvta.global.u64 	%rd83, %rd82;
	{ // callseq 29, 0
	.param .b64 param0;
	st.param.b64 	[param0], %rd83;
	.param .b64 param1;
	st.param.b64 	[param1], %rd61;
	.param .b32 retval0;
	call.uni (retval0), 
	vprintf, 
	(
	param0, 
	param1
	);
	ld.param.b32 	%r116, [retval0];
	} // callseq 29
	ld.shared.f32 	%f145, [%r29];
	bra.uni 	$L__BB3_39;
$L__BB3_36:
	add.s32 	%r118, %r4, 1;
	and.b32  	%r119, %r118, -2147483647;
	setp.ne.s32 	%p30, %r119, 1;
	@%p30 bra 	$L__BB3_38;
	add.s64 	%rd91, %rd4, %rd66;
	ld.global.f32 	%f106, [%rd91];
	add.s64 	%rd92, %rd7, %rd66;
	ld.global.f32 	%f107, [%rd92];
	add.s64 	%rd93, %rd6, %rd66;
	ld.global.f32 	%f108, [%rd93];
	add.s64 	%rd94, %rd5, %rd66;
	ld.global.f32 	%f109, [%rd94];
	mul.f32 	%f110, %f23, %f109;
	fma.rn.f32 	%f111, %f24, %f107, %f110;
	sub.f32 	%f112, %f106, %f111;
	div.rn.f32 	%f113, %f112, %f108;
	mul.f32 	%f114, %f57, %f113;
	cvt.f64.f32 	%fd18, %f114;
	cvt.f64.f32 	%fd19, %f57;
	mov.f64 	%fd20, 0d3FF0000000000000;
	sub.f64 	%fd21, %fd20, %fd19;
	cvt.f64.f32 	%fd22, %f145;
	fma.rn.f64 	%fd23, %fd21, %fd22, %fd18;
	cvt.rn.f32.f64 	%f145, %fd23;
$L__BB3_38:
	st.shared.f32 	[%r29], %f145;
$L__BB3_39:
	cvt.f64.f32 	%fd24, %f145;
	st.local.u32 	[%rd1], %r4;
	st.local.f64 	[%rd1+8], %fd24;
	mov.u64 	%rd95, $str$17;
	cvta.global.u64 	%rd96, %rd95;
	{ // callseq 30, 0
	.param .b64 param0;
	st.param.b64 	[param0], %rd96;
	.param .b64 param1;
	st.param.b64 	[param1], %rd61;
	.param .b32 retval0;
	call.uni (retval0), 
	vprintf, 
	(
	param0, 
	param1
	);
	ld.param.b32 	%r121, [retval0];
	} // callseq 30
	ld.shared.f32 	%f115, [%r28];
	cvt.f64.f32 	%fd25, %f115;
	st.local.u32 	[%rd1], %r4;
	st.local.f64 	[%rd1+8], %fd25;
	mov.u64 	%rd98, $str$18;
	cvta.global.u64 	%rd99, %rd98;
	{ // callseq 31, 0
	.param .b64 param0;
	st.param.b64 	[param0], %rd99;
	.param .b64 param1;
	st.param.b64 	[param1], %rd61;
	.param .b32 retval0;
	call.uni (retval0), 
	vprintf, 
	(
	param0, 
	param1
	);
	ld.param.b32 	%r123, [retval0];
	} // callseq 31
	ld.shared.f32 	%f116, [%r7];
	cvt.f64.f32 	%fd26, %f116;
	add.u64 	%rd100, %SP, 0;
	add.u64 	%rd101, %SPL, 0;
	st.local.u32 	[%rd101], %r4;
	st.local.f64 	[%rd101+8], %fd26;
	mov.u64 	%rd102, $str;
	cvta.global.u64 	%rd103, %rd102;
	{ // callseq 32, 0
	.param .b64 param0;
	st.param.b64 	[param0], %rd103;
	.param .b64 param1;
	st.param.b64 	[param1], %rd100;
	.param .b32 retval0;
	call.uni (retval0), 
	vprintf, 
	(
	param0, 
	param1
	);
	ld.param.b32 	%r125, [retval0];
	} // callseq 32
	ld.shared.f32 	%f117, [%r8];
	cvt.f64.f32 	%fd27, %f117;
	st.local.u32 	[%rd101], %r4;
	st.local.f64 	[%rd101+8], %fd27;
	mov.u64 	%rd104, $str$1;
	cvta.global.u64 	%rd105, %rd104;
	{ // callseq 33, 0
	.param .b64 param0;
	st.param.b64 	[param0], %rd105;
	.param .b64 param1;
	st.param.b64 	[param1], %rd100;
	.param .b32 retval0;
	call.uni (retval0), 
	vprintf, 
	(
	param0, 
	param1
	);
	ld.param.b32 	%r127, [retval0];
	} // callseq 33
	setp.lt.u32 	%p31, %r1, 4;
	mov.u32 	%r184, sharedMemory;
	@%p31 bra 	$L__BB3_55;
	add.s64 	%rd10, %rd5, %rd66;
	add.s64 	%rd11, %rd6, %rd66;
	add.s64 	%rd12, %rd7, %rd66;
	add.s64 	%rd13, %rd4, %rd66;
	neg.s32 	%r181, %r3;
	mov.u32 	%r184, sharedMemory;
	mov.b32 	%r180, 0;
	cvt.f64.f32 	%fd36, %f57;
	mov.u32 	%r179, %r1;
	mov.u32 	%r182, %r185;
$L__BB3_41:
	mov.u32 	%r185, %r184;
	mov.u32 	%r184, %r182;
	mov.u32 	%r33, %r180;
	add.s32 	%r180, %r33, 1;
	setp.lt.u32 	%p32, %r2, %r180;
	@%p32 bra 	$L__BB3_54;
	add.s32 	%r131, %r179, -2;
	setp.gt.u32 	%p33, %r2, %r131;
	@%p33 bra 	$L__BB3_54;
	setp.eq.s32 	%p34, %r4, %r30;
	setp.eq.s32 	%p35, %r4, 0;
	shl.b32 	%r132, %r2, 2;
	add.s32 	%r133, %r185, %r132;
	ld.shared.f32 	%f40, [%r133+-4];
	ld.shared.f32 	%f150, [%r133];
	ld.shared.f32 	%f118, [%r133+4];
	selp.f32 	%f42, 0f00000000, %f40, %p35;
	selp.f32 	%f43, 0f00000000, %f118, %p34;
	ld.global.f32 	%f44, [%rd10];
	ld.global.f32 	%f45, [%rd11];
	ld.global.f32 	%f46, [%rd12];
	ld.global.f32 	%f47, [%rd13];
	setp.eq.s32 	%p36, %r49, 1;
	@%p36 bra 	$L__BB3_46;
	setp.ne.s32 	%p37, %r49, 0;
	@%p37 bra 	$L__BB3_51;
	mul.f32 	%f127, %f43, %f46;
	fma.rn.f32 	%f128, %f42, %f44, %f127;
	sub.f32 	%f129, %f47, %f128;
	div.rn.f32 	%f130, %f129, %f45;
	add.s32 	%r145, %r184, %r132;
	st.shared.f32 	[%r145], %f130;
	cvt.f64.f32 	%fd33, %f130;
	add.u64 	%rd115, %SP, 0;
	add.u64 	%rd116, %SPL, 0;
	st.local.v2.u32 	[%rd116], {%r33, %r4};
	st.local.f64 	[%rd116+8], %fd33;
	mov.u64 	%rd117, $str$2;
	cvta.global.u64 	%rd118, %rd117;
	{ // callseq 37, 0
	.param .b64 param0;
	st.param.b64 	[param0], %rd118;
	.param .b64 param1;
	st.param.b64 	[param1], %rd115;
	.param .b32 retval0;
	call.uni (retval0), 
	vprintf, 
	(
	param0, 
	param1
	);
	ld.param.b32 	%r146, [retval0];
	} // callseq 37
	bra.uni 	$L__BB3_54;
$L__BB3_46:
	and.b32  	%r134, %r4, -2147483647;
	setp.ne.s32 	%p38, %r134, 1;
	@%p38 bra 	$L__BB3_48;
	mul.f32 	%f119, %f43, %f46;
	fma.rn.f32 	%f120, %f40, %f44, %f119;
	sub.f32 	%f121, %f47, %f120;
	div.rn.f32 	%f150, %f121, %f45;
$L__BB3_48:
	add.s32 	%r135, %r4, 1;
	and.b32  	%r136, %r135, -2147483647;
	setp.ne.s32 	%p39, %r136, 1;
	setp.eq.s32 	%p40, %r4, %r30;
	setp.eq.s32 	%p41, %r4, 0;
	shl.b32 	%r137, %r2, 2;
	add.s32 	%r38, %r184, %r137;
	st.shared.f32 	[%r38], %f150;
	cvt.f64.f32 	%fd28, %f150;
	cvta.to.local.u64 	%rd14, %rd100;
	st.local.v2.u32 	[%rd14], {%r33, %r4};
	st.local.f64 	[%rd14+8], %fd28;
	mov.u64 	%rd108, $str$3;
	cvta.global.u64 	%rd109, %rd108;
	{ // callseq 34, 0
	.param .b64 param0;
	st.param.b64 	[param0], %rd109;
	.param .b64 param1;
	st.param.b64 	[param1], %rd100;
	.param .b32 retval0;
	call.uni (retval0), 
	vprintf, 
	(
	param0, 
	param1
	);
	ld.param.b32 	%r138, [retval0];
	} // callseq 34
	bar.sync 	0;
	ld.shared.f32 	%f122, [%r38+-4];
	ld.shared.f32 	%f151, [%r38];
	ld.shared.f32 	%f123, [%r38+4];
	selp.f32 	%f51, 0f00000000, %f122, %p41;
	selp.f32 	%f52, 0f00000000, %f123, %p40;
	cvt.f64.f32 	%fd29, %f51;
	cvt.f64.f32 	%fd30, %f151;
	cvt.f64.f32 	%fd31, %f52;
	st.local.u32 	[%rd14], %r4;
	st.local.f64 	[%rd14+8], %fd29;
	st.local.v2.f64 	[%rd14+16], {%fd30, %fd31};
	mov.u64 	%rd110, $str$4;
	cvta.global.u64 	%rd111, %rd110;
	{ // callseq 35, 0
	.param .b64 param0;
	st.param.b64 	[param0], %rd111;
	.param .b64 param1;
	st.param.b64 	[param1], %rd100;
	.param .b32 retval0;
	call.uni (retval0), 
	vprintf, 
	(
	param0, 
	param1
	);
	ld.param.b32 	%r140, [retval0];
	} // callseq 35
	@%p39 bra 	$L__BB3_50;
	mul.f32 	%f124, %f46, %f52;
	fma.rn.f32 	%f125, %f44, %f51, %f124;
	sub.f32 	%f126, %f47, %f125;
	div.rn.f32 	%f151, %f126, %f45;
$L__BB3_50:
	st.shared.f32 	[%r38], %f151;
	cvt.f64.f32 	%fd32, %f151;
	st.local.v2.u32 	[%rd14], {%r33, %r4};
	st.local.f64 	[%rd14+8], %fd32;
	mov.u64 	%rd112, $str$5;
	cvta.global.u64 	%rd113, %rd112;
	{ // callseq 36, 0
	.param .b64 param0;
	st.param.b64 	[param0], %rd113;
	.param .b64 param1;
	st.param.b64 	[param1], %rd100;
	.param .b32 retval0;
	call.uni (retval0), 
	vprintf, 
	(
	param0, 
	param1
	);
	ld.param.b32 	%r142, [retval0];
	} // callseq 36
	bra.uni 	$L__BB3_54;
$L__BB3_51:
	add.s32 	%r148, %r4, 1;
	and.b32  	%r149, %r148, -2147483647;
	setp.ne.s32 	%p42, %r149, 1;
	add.s32 	%r43, %r184, %r132;
	@%p42 bra 	$L__BB3_53;
	mul.f32 	%f131, %f43, %f46;
	fma.rn.f32 	%f132, %f42, %f44, %f131;
	sub.f32 	%f133, %f47, %f132;
	div.rn.f32 	%f134, %f133, %f45;
	mul.f32 	%f135, %f57, %f134;
	cvt.f64.f32 	%fd34, %f135;
	cvt.f64.f32 	%fd35, %f150;
	mov.f64 	%fd37, 0d3FF0000000000000;
	sub.f64 	%fd38, %fd37, %fd36;
	fma.rn.f64 	%fd39, %fd38, %fd35, %fd34;
	cvt.rn.f32.f64 	%f150, %fd39;
$L__BB3_53:
	st.shared.f32 	[%r43], %f150;
$L__BB3_54:
	bar.sync 	0;
	add.s32 	%r181, %r181, 1;
	add.s32 	%r179, %r179, -1;
	setp.ne.s32 	%p43, %r181, -1;
	mov.u32 	%r182, %r185;
	@%p43 bra 	$L__BB3_41;
$L__BB3_55:
	shl.b32 	%r151, %r4, 2;
	add.s32 	%r152, %r185, %r151;
	ld.shared.f32 	%f136, [%r152];
	cvt.f64.f32 	%fd40, %f136;
	cvta.to.local.u64 	%rd120, %rd100;
	st.local.u32 	[%rd120], %r4;
	st.local.f64 	[%rd120+8], %fd40;
	mov.u64 	%rd121, $str$6;
	cvta.global.u64 	%rd122, %rd121;
	{ // callseq 38, 0
	.param .b64 param0;
	st.param.b64 	[param0], %rd122;
	.param .b64 param1;
	st.param.b64 	[param1], %rd100;
	.param .b32 retval0;
	call.uni (retval0), 
	vprintf, 
	(
	param0, 
	param1
	);
	ld.param.b32 	%r153, [retval0];
	} // callseq 38
	add.s32 	%r155, %r184, %r151;
	ld.shared.f32 	%f137, [%r155];
	cvt.f64.f32 	%fd41, %f137;
	st.local.u32 	[%rd120], %r4;
	st.local.f64 	[%rd120+8], %fd41;
	mov.u64 	%rd123, $str$7;
	cvta.global.u64 	%rd124, %rd123;
	{ // callseq 39, 0
	.param .b64 param0;
	st.param.b64 	[param0], %rd124;
	.param .b64 param1;
	st.param.b64 	[param1], %rd100;
	.param .b32 retval0;
	call.uni (retval0), 
	vprintf, 
	(
	param0, 
	param1
	);
	ld.param.b32 	%r156, [retval0];
	} // callseq 39
	shl.b32 	%r158, %r2, 30;
	shr.s32 	%r159, %r158, 31;
	add.s32 	%r160, %r2, 1;
	shr.u32 	%r161, %r160, 1;
	and.b32  	%r162, %r159, %r1;
	add.s32 	%r163, %r162, %r161;
	shl.b32 	%r164, %r163, 2;
	add.s32 	%r165, %r185, %r164;
	ld.shared.f32 	%f138, [%r165];
	add.s64 	%rd126, %rd2, %rd66;
	st.global.f32 	[%rd126], %f138;
	not.b32 	%r166, %r161;
	add.s32 	%r167, %r1, %r166;
	add.s32 	%r168, %r167, %r162;
	shl.b32 	%r169, %r168, 2;
	add.s32 	%r170, %r185, %r169;
	ld.shared.f32 	%f139, [%r170];
	st.global.f32 	[%rd8], %f139;
	ret;

}
	// .globl	_Z17_jacobiGpuDiamondPfS_PKfS1_S1_S1_iif
.visible .entry _Z17_jacobiGpuDiamondPfS_PKfS1_S1_S1_iif(
	.param .u64 .ptr .align 1 _Z17_jacobiGpuDiamondPfS_PKfS1_S1_S1_iif_param_0,
	.param .u64 .ptr .align 1 _Z17_jacobiGpuDiamondPfS_PKfS1_S1_S1_iif_param_1,
	.param .u64 .ptr .align 1 _Z17_jacobiGpuDiamondPfS_PKfS1_S1_S1_iif_param_2,
	.param .u64 .ptr .align 1 _Z17_jacobiGpuDiamondPfS_PKfS1_S1_S1_iif_param_3,
	.param .u64 .ptr .align 1 _Z17_jacobiGpuDiamondPfS_PKfS1_S1_S1_iif_param_4,
	.param .u64 .ptr .align 1 _Z17_jacobiGpuDiamondPfS_PKfS1_S1_S1_iif_param_5,
	.param .u32 _Z17_jacobiGpuDiamondPfS_PKfS1_S1_S1_iif_param_6,
	.param .u32 _Z17_jacobiGpuDiamondPfS_PKfS1_S1_S1_iif_param_7,
	.param .f32 _Z17_jacobiGpuDiamondPfS_PKfS1_S1_S1_iif_param_8
)
{
	.local .align 16 .b8 	__local_depot4[64];
	.reg .b64 	%SP;
	.reg .b64 	%SPL;
	.reg .pred 	%p<42>;
	.reg .b32 	%r<183>;
	.reg .b32 	%f<153>;
	.reg .b64 	%rd<121>;
	.reg .b64 	%fd<42>;

	mov.u64 	%SPL, __local_depot4;
	cvta.local.u64 	%SP, %SPL;
	ld.param.u64 	%rd15, [_Z17_jacobiGpuDiamondPfS_PKfS1_S1_S1_iif_param_0];
	ld.param.u64 	%rd16, [_Z17_jacobiGpuDiamondPfS_PKfS1_S1_S1_iif_param_1];
	ld.param.u64 	%rd17, [_Z17_jacobiGpuDiamondPfS_PKfS1_S1_S1_iif_param_2];
	ld.param.u64 	%rd14, [_Z17_jacobiGpuDiamondPfS_PKfS1_S1_S1_iif_param_3];
	ld.param.u64 	%rd18, [_Z17_jacobiGpuDiamondPfS_PKfS1_S1_S1_iif_param_4];
	ld.param.u64 	%rd19, [_Z17_jacobiGpuDiamondPfS_PKfS1_S1_S1_iif_param_5];
	ld.param.u32 	%r47, [_Z17_jacobiGpuDiamondPfS_PKfS1_S1_S1_iif_param_6];
	ld.param.u32 	%r48, [_Z17_jacobiGpuDiamondPfS_PKfS1_S1_S1_iif_param_7];
	ld.param.f32 	%f57, [_Z17_jacobiGpuDiamondPfS_PKfS1_S1_S1_iif_param_8];
	cvta.to.global.u64 	%rd20, %rd17;
	cvta.to.global.u64 	%rd21, %rd19;
	cvta.to.global.u64 	%rd22, %rd18;
	cvta.to.global.u64 	%rd1, %rd14;
	cvta.to.global.u64 	%rd23, %rd16;
	cvta.to.global.u64 	%rd24, %rd15;
	add.u64 	%rd25, %SP, 32;
	add.u64 	%rd2, %SPL, 32;
	mov.u32 	%r1, %ntid.x;
	mov.u32 	%r49, %ctaid.x;
	mul.lo.s32 	%r50, %r1, %r49;
	mul.wide.s32 	%rd26, %r50, 4;
	add.s64 	%rd3, %rd24, %rd26;
	add.s64 	%rd4, %rd23, %rd26;
	add.s64 	%rd5, %rd20, %rd26;
	add.s64 	%rd6, %rd22, %rd26;
	add.s64 	%rd7, %rd21, %rd26;
	mov.u32 	%r2, %tid.x;
	add.s32 	%r3, %r50, %r2;
	add.s32 	%r4, %r1, -1;
	setp.eq.s32 	%p1, %r2, %r4;
	@%p1 bra 	$L__BB4_2;
	shl.b32 	%r51, %r2, 30;
	shr.s32 	%r52, %r51, 31;
	mul.wide.u32 	%rd27, %r2, 4;
	add.s64 	%rd28, %rd3, %rd27;
	ld.global.f32 	%f58, [%rd28];
	add.s32 	%r53, %r2, %r1;
	add.s32 	%r54, %r53, 1;
	shr.u32 	%r55, %r54, 1;
	not.b32 	%r56, %r55;
	add.s32 	%r57, %r1, %r56;
	and.b32  	%r58, %r52, %r1;
	add.s32 	%r59, %r57, %r58;
	shl.b32 	%r60, %r59, 2;
	mov.u32 	%r61, sharedMemory;
	add.s32 	%r62, %r61, %r60;
	st.shared.f32 	[%r62], %f58;
	add.s64 	%rd29, %rd4, %rd27;
	ld.global.f32 	%f59, [%rd29];
	add.s32 	%r63, %r55, %r58;
	shl.b32 	%r64, %r63, 2;
	add.s32 	%r65, %r61, %r64;
	st.shared.f32 	[%r65], %f59;
$L__BB4_2:
	shl.b32 	%r67, %r1, 2;
	mov.u32 	%r172, sharedMemory;
	add.s32 	%r182, %r172, %r67;
	shl.b32 	%r68, %r2, 2;
	add.s32 	%r6, %r172, %r68;
	ld.shared.f32 	%f60, [%r6];
	cvt.f64.f32 	%fd3, %f60;
	st.local.u32 	[%rd2], %r3;
	st.local.f64 	[%rd2+8], %fd3;
	mov.u64 	%rd30, $str$8;
	cvta.global.u64 	%rd31, %rd30;
	{ // callseq 40, 0
	.param .b64 param0;
	st.param.b64 	[param0], %rd31;
	.param .b64 param1;
	st.param.b64 	[param1], %rd25;
	.param .b32 retval0;
	call.uni (retval0), 
	vprintf, 
	(
	param0, 
	param1
	);
	ld.param.b32 	%r69, [retval0];
	} // callseq 40
	add.s32 	%r7, %r182, %r68;
	ld.shared.f32 	%f61, [%r7];
	cvt.f64.f32 	%fd4, %f61;
	st.local.u32 	[%rd2], %r3;
	st.local.f64 	[%rd2+8], %fd4;
	mov.u64 	%rd33, $str$9;
	cvta.global.u64 	%rd34, %rd33;
	{ // callseq 41, 0
	.param .b64 param0;
	st.param.b64 	[param0], %rd34;
	.param .b64 param1;
	st.param.b64 	[param1], %rd25;
	.param .b32 retval0;
	call.uni (retval0), 
	vprintf, 
	(
	param0, 
	param1
	);
	ld.param.b32 	%r71, [retval0];
	} // callseq 41
	setp.lt.u32 	%p2, %r1, 2;
	mov.u32 	%r173, %r182;
	@%p2 bra 	$L__BB4_19;
	add.s32 	%r8, %r47, -1;
	cvt.f64.f32 	%fd5, %f57;
	mov.f64 	%fd6, 0d3FF0000000000000;
	sub.f64 	%fd1, %fd6, %fd5;
	shr.u32 	%r74, %r1, 1;
	add.s32 	%r169, %r74, -1;
	sub.s32 	%r168, %r1, %r74;
	mov.u32 	%r172, sharedMemory;
	mul.wide.u32 	%rd35, %r2, 4;
	add.s64 	%rd36, %rd1, %rd35;
	add.s64 	%rd37, %rd6, %rd35;
	add.s64 	%rd38, %rd7, %rd35;
	mov.u32 	%r173, %r182;
$L__BB4_4:
	mov.u32 	%r14, %r172;
	mov.u32 	%r13, %r173;
	mov.u32 	%r12, %r169;
	add.s32 	%r15, %r12, 1;
	shr.u32 	%r75, %r1, 1;
	setp.ge.u32 	%p3, %r15, %r75;
	@%p3 bra 	$L__BB4_18;
	setp.lt.u32 	%p4, %r2, %r15;
	mov.u32 	%r172, %r13;
	mov.u32 	%r173, %r14;
	@%p4 bra 	$L__BB4_18;
	add.s32 	%r76, %r168, -1;
	setp.gt.u32 	%p5, %r2, %r76;
	mov.u32 	%r172, %r13;
	mov.u32 	%r173, %r14;
	@%p5 bra 	$L__BB4_18;
	setp.eq.s32 	%p6, %r3, %r8;
	setp.eq.s32 	%p7, %r3, 0;
	shl.b32 	%r77, %r2, 2;
	add.s32 	%r78, %r14, %r77;
	ld.shared.f32 	%f1, [%r78+-4];
	ld.shared.f32 	%f140, [%r78];
	ld.shared.f32 	%f62, [%r78+4];
	selp.f32 	%f3, 0f00000000, %f1, %p7;
	selp.f32 	%f4, 0f00000000, %f62, %p6;
	ld.global.f32 	%f5, [%rd36];
	ld.global.f32 	%f6, [%rd37];
	ld.global.f32 	%f7, [%rd38];
	add.s64 	%rd39, %rd5, %rd35;
	ld.global.f32 	%f8, [%rd39];
	setp.eq.s32 	%p8, %r48, 1;
	@%p8 bra 	$L__BB4_10;
	setp.ne.s32 	%p9, %r48, 0;
	@%p9 bra 	$L__BB4_15;
	mul.f32 	%f73, %f4, %f7;
	fma.rn.f32 	%f74, %f3, %f5, %f73;
	sub.f32 	%f75, %f8, %f74;
	div.rn.f32 	%f76, %f75, %f6;
	shl.b32 	%r87, %r2, 2;
	add.s32 	%r88, %r13, %r87;
	st.shared.f32 	[%r88], %f76;
	cvt.f64.f32 	%fd9, %f76;
	st.local.v2.u32 	[%rd2], {%r12, %r3};
	st.local.f64 	[%rd2+8], %fd9;
	mov.u64 	%rd46, $str$2;
	cvta.global.u64 	%rd47, %rd46;
	add.u64 	%rd48, %SP, 32;
	{ // callseq 44, 0
	.param .b64 param0;
	st.param.b64 	[param0], %rd47;
	.param .b64 param1;
	st.param.b64 	[param1], %rd48;
	.param .b32 retval0;
	call.uni (retval0), 
	vprintf, 
	(
	param0, 
	param1
	);
	ld.param.b32 	%r89, [retval0];
	} // callseq 44
	mov.u32 	%r172, %r13;
	mov.u32 	%r173, %r14;
	bra.uni 	$L__BB4_18;
$L__BB4_10:
	and.b32  	%r79, %r3, -2147483647;
	setp.ne.s32 	%p10, %r79, 1;
	@%p10 bra 	$L__BB4_12;
	mul.f32 	%f63, %f4, %f7;
	fma.rn.f32 	%f64, %f1, %f5, %f63;
	sub.f32 	%f65, %f8, %f64;
	div.rn.f32 	%f140, %f65, %f6;
$L__BB4_12:
	add.s32 	%r80, %r3, 1;
	and.b32  	%r81, %r80, -2147483647;
	setp.ne.s32 	%p11, %r81, 1;
	shl.b32 	%r82, %r2, 2;
	add.s32 	%r16, %r13, %r82;
	st.shared.f32 	[%r16], %f140;
	cvt.f64.f32 	%fd7, %f140;
	st.local.v2.u32 	[%rd2], {%r12, %r3};
	st.local.f64 	[%rd2+8], %fd7;
	mov.u64 	%rd40, $str$10;
	cvta.global.u64 	%rd41, %rd40;
	add.u64 	%rd42, %SP, 32;
	{ // callseq 42, 0
	.param .b64 param0;
	st.param.b64 	[param0], %rd41;
	.param .b64 param1;
	st.param.b64 	[param1], %rd42;
	.param .b32 retval0;
	call.uni (retval0), 
	vprintf, 
	(
	param0, 
	param1
	);
	ld.param.b32 	%r83, [retval0];
	} // callseq 42
	bar.sync 	0;
	ld.shared.f32 	%f141, [%r16];
	@%p11 bra 	$L__BB4_14;
	ld.shared.f32 	%f66, [%r16+-4];
	ld.shared.f32 	%f67, [%r16+4];
	selp.f32 	%f68, 0f00000000, %f66, %p7;
	selp.f32 	%f69, 0f00000000, %f67, %p6;
	mul.f32 	%f70, %f7, %f69;
	fma.rn.f32 	%f71, %f5, %f68, %f70;
	sub.f32 	%f72, %f8, %f71;
	div.rn.f32 	%f141, %f72, %f6;
$L__BB4_14:
	st.shared.f32 	[%r16], %f141;
	cvt.f64.f32 	%fd8, %f141;
	st.local.v2.u32 	[%rd2], {%r12, %r3};
	st.local.f64 	[%rd2+8], %fd8;
	mov.u64 	%rd43, $str$11;
	cvta.global.u64 	%rd44, %rd43;
	add.u64 	%rd45, %SP, 32;
	{ // callseq 43, 0
	.param .b64 param0;
	st.param.b64 	[param0], %rd44;
	.param .b64 param1;
	st.param.b64 	[param1], %rd45;
	.param .b32 retval0;
	call.uni (retval0), 
	vprintf, 
	(
	param0, 
	param1
	);
	ld.param.b32 	%r85, [retval0];
	} // callseq 43
	mov.u32 	%r172, %r13;
	mov.u32 	%r173, %r14;
	bra.uni 	$L__BB4_18;
$L__BB4_15:
	add.s32 	%r91, %r3, 1;
	and.b32  	%r92, %r91, -2147483647;
	setp.ne.s32 	%p14, %r92, 1;
	@%p14 bra 	$L__BB4_17;
	mul.f32 	%f77, %f4, %f7;
	fma.rn.f32 	%f78, %f3, %f5, %f77;
	sub.f32 	%f79, %f8, %f78;
	div.rn.f32 	%f80, %f79, %f6;
	mul.f32 	%f81, %f57, %f80;
	cvt.f64.f32 	%fd10, %f81;
	cvt.f64.f32 	%fd11, %f140;
	fma.rn.f64 	%fd12, %fd1, %fd11, %fd10;
	cvt.rn.f32.f64 	%f140, %fd12;
$L__BB4_17:
	shl.b32 	%r93, %r2, 2;
	add.s32 	%r94, %r13, %r93;
	st.shared.f32 	[%r94], %f140;
	mov.u32 	%r172, %r13;
	mov.u32 	%r173, %r14;
$L__BB4_18:
	bar.sync 	0;
	add.s32 	%r169, %r12, -1;
	add.s32 	%r95, %r12, 1;
	add.s32 	%r168, %r168, 1;
	setp.gt.s32 	%p15, %r95, 1;
	@%p15 bra 	$L__BB4_4;
$L__BB4_19:
	shl.b32 	%r96, %r2, 2;
	add.s32 	%r27, %r172, %r96;
	ld.shared.f32 	%f82, [%r27];
	cvt.f64.f32 	%fd13, %f82;
	st.local.u32 	[%rd2], %r3;
	st.local.f64 	[%rd2+8], %fd13;
	mov.u64 	%rd49, $str$12;
	cvta.global.u64 	%rd50, %rd49;
	add.u64 	%rd51, %SP, 32;
	{ // callseq 45, 0
	.param .b64 param0;
	st.param.b64 	[param0], %rd50;
	.param .b64 param1;
	st.param.b64 	[param1], %rd51;
	.param .b32 retval0;
	call.uni (retval0), 
	vprintf, 
	(
	param0, 
	param1
	);
	ld.param.b32 	%r97, [retval0];
	} // callseq 45
	add.s32 	%r28, %r173, %r96;
	ld.shared.f32 	%f83, [%r28];
	cvt.f64.f32 	%fd14, %f83;
	st.local.u32 	[%rd2], %r3;
	st.local.f64 	[%rd2+8], %fd14;
	mov.u64 	%rd52, $str$13;
	cvta.global.u64 	%rd53, %rd52;
	{ // callseq 46, 0
	.param .b64 param0;
	st.param.b64 	[param0], %rd53;
	.param .b64 param1;
	st.param.b64 	[param1], %rd51;
	.param .b32 retval0;
	call.uni (retval0), 
	vprintf, 
	(
	param0, 
	param1
	);
	ld.param.b32 	%r99, [retval0];
	} // callseq 46
	setp.ne.s32 	%p16, %r2, 0;
	@%p16 bra 	$L__BB4_21;
	mul.wide.u32 	%rd54, %r4, 4;
	add.s64 	%rd55, %rd3, %rd54;
	ld.global.f32 	%f143, [%rd55];
	bra.uni 	$L__BB4_22;
$L__BB4_21:
	ld.shared.f32 	%f143, [%r27+-4];
$L__BB4_22:
	setp.ne.s32 	%p17, %r2, %r4;
	ld.shared.f32 	%f145, [%r27];
	mul.wide.u32 	%rd56, %r2, 4;
	add.s64 	%rd8, %rd4, %rd56;
	@%p17 bra 	$L__BB4_24;
	ld.global.f32 	%f144, [%rd8];
	bra.uni 	$L__BB4_25;
$L__BB4_24:
	ld.shared.f32 	%f144, [%r27+4];
$L__BB4_25:
	setp.eq.s32 	%p18, %r3, 0;
	selp.f32 	%f23, 0f00000000, %f143, %p18;
	add.s32 	%r29, %r47, -1;
	setp.eq.s32 	%p19, %r3, %r29;
	selp.f32 	%f24, 0f00000000, %f144, %p19;
	setp.eq.s32 	%p20, %r48, 1;
	@%p20 bra 	$L__BB4_28;
	setp.ne.s32 	%p21, %r48, 0;
	@%p21 bra 	$L__BB4_36;
	add.s64 	%rd76, %rd1, %rd56;
	ld.global.f32 	%f99, [%rd76];
	add.s64 	%rd77, %rd6, %rd56;
	ld.global.f32 	%f100, [%rd77];
	add.s64 	%rd78, %rd7, %rd56;
	ld.global.f32 	%f101, [%rd78];
	add.s64 	%rd79, %rd5, %rd56;
	ld.global.f32 	%f102, [%rd79];
	mul.f32 	%f103, %f24, %f101;
	fma.rn.f32 	%f104, %f23, %f99, %f103;
	sub.f32 	%f105, %f102, %f104;
	div.rn.f32 	%f145, %f105, %f100;
	st.shared.f32 	[%r28], %f145;
	bra.uni 	$L__BB4_39;
$L__BB4_28:
	add.s64 	%rd9, %rd5, %rd56;
	and.b32  	%r101, %r3, -2147483647;
	setp.ne.s32 	%p22, %r101, 1;
	@%p22 bra 	$L__BB4_30;
	ld.global.f32 	%f84, [%rd9];
	mul.wide.u32 	%rd58, %r2, 4;
	add.s64 	%rd59, %rd7, %rd58;
	ld.global.f32 	%f85, [%rd59];
	add.s64 	%rd60, %rd6, %rd58;
	ld.global.f32 	%f86, [%rd60];
	add.s64 	%rd61, %rd1, %rd58;
	ld.global.f32 	%f87, [%rd61];
	mul.f32 	%f88, %f143, %f87;
	fma.rn.f32 	%f89, %f24, %f85, %f88;
	sub.f32 	%f90, %f84, %f89;
	div.rn.f32 	%f145, %f90, %f86;
$L__BB4_30:
	st.shared.f32 	[%r28], %f145;
	cvt.f64.f32 	%fd15, %f145;
	st.local.u32 	[%rd2], %r3;
	st.local.f64 	[%rd2+8], %fd15;
	mov.u64 	%rd62, $str$14;
	cvta.global.u64 	%rd63, %rd62;
	{ // callseq 47, 0
	.param .b64 param0;
	st.param.b64 	[param0], %rd63;
	.param .b64 param1;
	st.param.b64 	[param1], %rd51;
	.param .b32 retval0;
	call.uni (retval0), 
	vprintf, 
	(
	param0, 
	param1
	);
	ld.param.b32 	%r102, [retval0];
	} // callseq 47
	bar.sync 	0;
	ld.shared.f32 	%f147, [%r28];
	@%p17 bra 	$L__BB4_32;
	ld.global.f32 	%f146, [%rd8];
	bra.uni 	$L__BB4_33;
$L__BB4_32:
	ld.shared.f32 	%f146, [%r28+4];
$L__BB4_33:
	setp.eq.s32 	%p26, %r2, 0;
	add.s32 	%r104, %r2, -1;
	selp.b32 	%r105, %r4, %r104, %p26;
	shl.b32 	%r106, %r105, 2;
	add.s32 	%r107, %r173, %r106;
	ld.shared.f32 	%f91, [%r107];
	selp.f32 	%f32, 0f00000000, %f91, %p18;
	selp.f32 	%f33, 0f00000000, %f146, %p19;
	cvt.f64.f32 	%fd16, %f32;
	cvt.f64.f32 	%fd17, %f33;
	st.local.v2.u32 	[%rd2], {%r3, %r2};
	st.local.f64 	[%rd2+8], %fd16;
	st.local.f64 	[%rd2+16], %fd17;
	mov.u64 	%rd65, $str$15;
	cvta.global.u64 	%rd66, %rd65;
	{ // callseq 48, 0
	.param .b64 param0;
	st.param.b64 	[param0], %rd66;
	.param .b64 param1;
	st.param.b64 	[param1], %rd51;
	.param .b32 retval0;
	call.uni (retval0), 
	vprintf, 
	(
	param0, 
	param1
	);
	ld.param.b32 	%r108, [retval0];
	} // callseq 48
	add.s32 	%r110, %r3, 1;
	and.b32  	%r111, %r110, -2147483647;
	setp.ne.s32 	%p27, %r111, 1;
	@%p27 bra 	$L__BB4_35;
	ld.global.f32 	%f92, [%rd9];
	mul.wide.u32 	%rd68, %r2, 4;
	add.s64 	%rd69, %rd7, %rd68;
	ld.global.f32 	%f93, [%rd69];
	add.s64 	%rd70, %rd6, %rd68;
	ld.global.f32 	%f94, [%rd70];
	add.s64 	%rd71, %rd1, %rd68;
	ld.global.f32 	%f95, [%rd71];
	mul.f32 	%f96, %f32, %f95;
	fma.rn.f32 	%f97, %f33, %f93, %f96;
	sub.f32 	%f98, %f92, %f97;
	div.rn.f32 	%f147, %f98, %f94;
$L__BB4_35:
	st.shared.f32 	[%r28], %f147;
	cvt.f64.f32 	%fd18, %f147;
	st.local.u32 	[%rd2], %r3;
	st.local.f64 	[%rd2+8], %fd18;
	mov.u64 	%rd72, $str$16;
	cvta.global.u64 	%rd73, %rd72;
	{ // callseq 49, 0
	.param .b64 param0;
	st.param.b64 	[param0], %rd73;
	.param .b64 param1;
	st.param.b64 	[param1], %rd51;
	.param .b32 retval0;
	call.uni (retval0), 
	vprintf, 
	(
	param0, 
	param1
	);
	ld.param.b32 	%r112, [retval0];
	} // callseq 49
	ld.shared.f32 	%f145, [%r28];
	bra.uni 	$L__BB4_39;
$L__BB4_36:
	add.s32 	%r114, %r3, 1;
	and.b32  	%r115, %r114, -2147483647;
	setp.ne.s32 	%p28, %r115, 1;
	@%p28 bra 	$L__BB4_38;
	add.s64 	%rd81, %rd5, %rd56;
	ld.global.f32 	%f106, [%rd81];
	add.s64 	%rd82, %rd7, %rd56;
	ld.global.f32 	%f107, [%rd82];
	add.s64 	%rd83, %rd6, %rd56;
	ld.global.f32 	%f108, [%rd83];
	add.s64 	%rd84, %rd1, %rd56;
	ld.global.f32 	%f109, [%rd84];
	mul.f32 	%f110, %f23, %f109;
	fma.rn.f32 	%f111, %f24, %f107, %f110;
	sub.f32 	%f112, %f106, %f111;
	div.rn.f32 	%f113, %f112, %f108;
	mul.f32 	%f114, %f57, %f113;
	cvt.f64.f32 	%fd19, %f114;
	cvt.f64.f32 	%fd20, %f57;
	mov.f64 	%fd21, 0d3FF0000000000000;
	sub.f64 	%fd22, %fd21, %fd20;
	cvt.f64.f32 	%fd23, %f145;
	fma.rn.f64 	%fd24, %fd22, %fd23, %fd19;
	cvt.rn.f32.f64 	%f145, %fd24;
$L__BB4_38:
	st.shared.f32 	[%r28], %f145;
$L__BB4_39:
	cvt.f64.f32 	%fd25, %f145;
	st.local.u32 	[%rd2], %r3;
	st.local.f64 	[%rd2+8], %fd25;
	mov.u64 	%rd85, $str$17;
	cvta.global.u64 	%rd86, %rd85;
	{ // callseq 50, 0
	.param .b64 param0;
	st.param.b64 	[param0], %rd86;
	.param .b64 param1;
	st.param.b64 	[param1], %rd51;
	.param .b32 retval0;
	call.uni (retval0), 
	vprintf, 
	(
	param0, 
	param1
	);
	ld.param.b32 	%r117, [retval0];
	} // callseq 50
	ld.shared.f32 	%f115, [%r27];
	cvt.f64.f32 	%fd26, %f115;
	st.local.u32 	[%rd2], %r3;
	st.local.f64 	[%rd2+8], %fd26;
	mov.u64 	%rd88, $str$18;
	cvta.global.u64 	%rd89, %rd88;
	{ // callseq 51, 0
	.param .b64 param0;
	st.param.b64 	[param0], %rd89;
	.param .b64 param1;
	st.param.b64 	[param1], %rd51;
	.param .b32 retval0;
	call.uni (retval0), 
	vprintf, 
	(
	param0, 
	param1
	);
	ld.param.b32 	%r119, [retval0];
	} // callseq 51
	ld.shared.f32 	%f116, [%r6];
	cvt.f64.f32 	%fd27, %f116;
	add.u64 	%rd90, %SP, 0;
	add.u64 	%rd91, %SPL, 0;
	st.local.u32 	[%rd91], %r3;
	st.local.f64 	[%rd91+8], %fd27;
	mov.u64 	%rd92, $str;
	cvta.global.u64 	%rd93, %rd92;
	{ // callseq 52, 0
	.param .b64 param0;
	st.param.b64 	[param0], %rd93;
	.param .b64 param1;
	st.param.b64 	[param1], %rd90;
	.param .b32 retval0;
	call.uni (retval0), 
	vprintf, 
	(
	param0, 
	param1
	);
	ld.param.b32 	%r121, [retval0];
	} // callseq 52
	ld.shared.f32 	%f117, [%r7];
	cvt.f64.f32 	%fd28, %f117;
	st.local.u32 	[%rd91], %r3;
	st.local.f64 	[%rd91+8], %fd28;
	mov.u64 	%rd94, $str$1;
	cvta.global.u64 	%rd95, %rd94;
	{ // callseq 53, 0
	.param .b64 param0;
	st.param.b64 	[param0], %rd95;
	.param .b64 param1;
	st.param.b64 	[param1], %rd90;
	.param .b32 retval0;
	call.uni (retval0), 
	vprintf, 
	(
	param0, 
	param1
	);
	ld.param.b32 	%r123, [retval0];
	} // callseq 53
	setp.lt.u32 	%p29, %r1, 4;
	mov.u32 	%r181, sharedMemory;
	@%p29 bra 	$L__BB4_55;
	mul.wide.u32 	%rd96, %r2, 4;
	add.s64 	%rd10, %rd6, %rd96;
	add.s64 	%rd11, %rd7, %rd96;
	add.s64 	%rd12, %rd5, %rd96;
	cvt.f64.f32 	%fd29, %f57;
	mov.f64 	%fd30, 0d3FF0000000000000;
	sub.f64 	%fd2, %fd30, %fd29;
	shr.u32 	%r127, %r1, 1;
	neg.s32 	%r178, %r127;
	mov.u32 	%r181, sharedMemory;
	mov.b32 	%r177, 0;
	mov.u32 	%r176, %r1;
	mov.u32 	%r179, %r182;
$L__BB4_41:
	mov.u32 	%r182, %r181;
	mov.u32 	%r181, %r179;
	mov.u32 	%r32, %r177;
	add.s32 	%r177, %r32, 1;
	setp.lt.u32 	%p30, %r2, %r177;
	@%p30 bra 	$L__BB4_54;
	add.s32 	%r128, %r176, -2;
	setp.gt.u32 	%p31, %r2, %r128;
	@%p31 bra 	$L__BB4_54;
	ld.param.u64 	%rd120, [_Z17_jacobiGpuDiamondPfS_PKfS1_S1_S1_iif_param_3];
	setp.eq.s32 	%p32, %r3, %r29;
	setp.eq.s32 	%p33, %r3, 0;
	shl.b32 	%r129, %r2, 2;
	add.s32 	%r130, %r182, %r129;
	ld.shared.f32 	%f40, [%r130+-4];
	ld.shared.f32 	%f150, [%r130];
	ld.shared.f32 	%f118, [%r130+4];
	selp.f32 	%f42, 0f00000000, %f40, %p33;
	selp.f32 	%f43, 0f00000000, %f118, %p32;
	cvta.to.global.u64 	%rd97, %rd120;
	mul.wide.u32 	%rd98, %r2, 4;
	add.s64 	%rd99, %rd97, %rd98;
	ld.global.f32 	%f44, [%rd99];
	ld.global.f32 	%f45, [%rd10];
	ld.global.f32 	%f46, [%rd11];
	ld.global.f32 	%f47, [%rd12];
	setp.eq.s32 	%p34, %r48, 1;
	@%p34 bra 	$L__BB4_46;
	setp.ne.s32 	%p35, %r48, 0;
	@%p35 bra 	$L__BB4_51;
	mul.f32 	%f127, %f43, %f46;
	fma.rn.f32 	%f128, %f42, %f44, %f127;
	sub.f32 	%f129, %f47, %f128;
	div.rn.f32 	%f130, %f129, %f45;
	add.s32 	%r142, %r181, %r129;
	st.shared.f32 	[%r142], %f130;
	cvt.f64.f32 	%fd36, %f130;
	add.u64 	%rd108, %SP, 0;
	add.u64 	%rd109, %SPL, 0;
	st.local.v2.u32 	[%rd109], {%r32, %r3};
	st.local.f64 	[%rd109+8], %fd36;
	mov.u64 	%rd110, $str$2;
	cvta.global.u64 	%rd111, %rd110;
	{ // callseq 57, 0
	.param .b64 param0;
	st.param.b64 	[param0], %rd111;
	.param .b64 param1;
	st.param.b64 	[param1], %rd108;
	.param .b32 retval0;
	call.uni (retval0), 
	vprintf, 
	(
	param0, 
	param1
	);
	ld.param.b32 	%r143, [retval0];
	} // callseq 57
	bra.uni 	$L__BB4_54;
$L__BB4_46:
	and.b32  	%r131, %r3, -2147483647;
	setp.ne.s32 	%p36, %r131, 1;
	@%p36 bra 	$L__BB4_48;
	mul.f32 	%f119, %f43, %f46;
	fma.rn.f32 	%f120, %f40, %f44, %f119;
	sub.f32 	%f121, %f47, %f120;
	div.rn.f32 	%f150, %f121, %f45;
$L__BB4_48:
	add.s32 	%r132, %r3, 1;
	and.b32  	%r133, %r132, -2147483647;
	setp.ne.s32 	%p37, %r133, 1;
	setp.eq.s32 	%p38, %r3, %r29;
	setp.eq.s32 	%p39, %r3, 0;
	shl.b32 	%r134, %r2, 2;
	add.s32 	%r37, %r181, %r134;
	st.shared.f32 	[%r37], %f150;
	cvt.f64.f32 	%fd31, %f150;
	add.u64 	%rd100, %SP, 0;
	add.u64 	%rd13, %SPL, 0;
	st.local.v2.u32 	[%rd13], {%r32, %r3};
	st.local.f64 	[%rd13+8], %fd31;
	mov.u64 	%rd101, $str$3;
	cvta.global.u64 	%rd102, %rd101;
	{ // callseq 54, 0
	.param .b64 param0;
	st.param.b64 	[param0], %rd102;
	.param .b64 param1;
	st.param.b64 	[param1], %rd100;
	.param .b32 retval0;
	call.uni (retval0), 
	vprintf, 
	(
	param0, 
	param1
	);
	ld.param.b32 	%r135, [retval0];
	} // callseq 54
	bar.sync 	0;
	ld.shared.f32 	%f122, [%r37+-4];
	ld.shared.f32 	%f151, [%r37];
	ld.shared.f32 	%f123, [%r37+4];
	selp.f32 	%f51, 0f00000000, %f122, %p39;
	selp.f32 	%f52, 0f00000000, %f123, %p38;
	cvt.f64.f32 	%fd32, %f51;
	cvt.f64.f32 	%fd33, %f151;
	cvt.f64.f32 	%fd34, %f52;
	st.local.u32 	[%rd13], %r3;
	st.local.f64 	[%rd13+8], %fd32;
	st.local.v2.f64 	[%rd13+16], {%fd33, %fd34};
	mov.u64 	%rd103, $str$4;
	cvta.global.u64 	%rd104, %rd103;
	{ // callseq 55, 0
	.param .b64 param0;
	st.param.b64 	[param0], %rd104;
	.param .b64 param1;
	st.param.b64 	[param1], %rd100;
	.param .b32 retval0;
	call.uni (retval0), 
	vprintf, 
	(
	param0, 
	param1
	);
	ld.param.b32 	%r137, [retval0];
	} // callseq 55
	@%p37 bra 	$L__BB4_50;
	mul.f32 	%f124, %f46, %f52;
	fma.rn.f32 	%f125, %f44, %f51, %f124;
	sub.f32 	%f126, %f47, %f125;
	div.rn.f32 	%f151, %f126, %f45;
$L__BB4_50:
	st.shared.f32 	[%r37], %f151;
	cvt.f64.f32 	%fd35, %f151;
	st.local.v2.u32 	[%rd13], {%r32, %r3};
	st.local.f64 	[%rd13+8], %fd35;
	mov.u64 	%rd105, $str$5;
	cvta.global.u64 	%rd106, %rd105;
	{ // callseq 56, 0
	.param .b64 param0;
	st.param.b64 	[param0], %rd106;
	.param .b64 param1;
	st.param.b64 	[param1], %rd100;
	.param .b32 retval0;
	call.uni (retval0), 
	vprintf, 
	(
	param0, 
	param1
	);
	ld.param.b32 	%r139, [retval0];
	} // callseq 56
	bra.uni 	$L__BB4_54;
$L__BB4_51:
	add.s32 	%r145, %r3, 1;
	and.b32  	%r146, %r145, -2147483647;
	setp.ne.s32 	%p40, %r146, 1;
	add.s32 	%r42, %r181, %r129;
	@%p40 bra 	$L__BB4_53;
	mul.f32 	%f131, %f43, %f46;
	fma.rn.f32 	%f132, %f42, %f44, %f131;
	sub.f32 	%f133, %f47, %f132;
	div.rn.f32 	%f134, %f133, %f45;
	mul.f32 	%f135, %f57, %f134;
	cvt.f64.f32 	%fd37, %f135;
	cvt.f64.f32 	%fd38, %f150;
	fma.rn.f64 	%fd39, %fd2, %fd38, %fd37;
	cvt.rn.f32.f64 	%f150, %fd39;
$L__BB4_53:
	st.shared.f32 	[%r42], %f150;
$L__BB4_54:
	bar.sync 	0;
	add.s32 	%r178, %r178, 1;
	add.s32 	%r176, %r176, -1;
	setp.ne.s32 	%p41, %r178, -1;
	mov.u32 	%r179, %r182;
	@%p41 bra 	$L__BB4_41;
$L__BB4_55:
	shl.b32 	%r148, %r3, 2;
	add.s32 	%r149, %r182, %r148;
	ld.shared.f32 	%f136, [%r149];
	cvt.f64.f32 	%fd40, %f136;
	add.u64 	%rd112, %SP, 0;
	add.u64 	%rd113, %SPL, 0;
	st.local.u32 	[%rd113], %r3;
	st.local.f64 	[%rd113+8], %fd40;
	mov.u64 	%rd114, $str$6;
	cvta.global.u64 	%rd115, %rd114;
	{ // callseq 58, 0
	.param .b64 param0;
	st.param.b64 	[param0], %rd115;
	.param .b64 param1;
	st.param.b64 	[param1], %rd112;
	.param .b32 retval0;
	call.uni (retval0), 
	vprintf, 
	(
	param0, 
	param1
	);
	ld.param.b32 	%r150, [retval0];
	} // callseq 58
	add.s32 	%r152, %r181, %r148;
	ld.shared.f32 	%f137, [%r152];
	cvt.f64.f32 	%fd41, %f137;
	st.local.u32 	[%rd113], %r3;
	st.local.f64 	[%rd113+8], %fd41;
	mov.u64 	%rd116, $str$7;
	cvta.global.u64 	%rd117, %rd116;
	{ // callseq 59, 0
	.param .b64 param0;
	st.param.b64 	[param0], %rd117;
	.param .b64 param1;
	st.param.b64 	[param1], %rd112;
	.param .b32 retval0;
	call.uni (retval0), 
	vprintf, 
	(
	param0, 
	param1
	);
	ld.param.b32 	%r153, [retval0];
	} // callseq 59
	shl.b32 	%r155, %r2, 30;
	shr.s32 	%r156, %r155, 31;
	add.s32 	%r157, %r2, 1;
	shr.u32 	%r158, %r157, 1;
	and.b32  	%r159, %r156, %r1;
	add.s32 	%r160, %r159, %r158;
	shl.b32 	%r161, %r160, 2;
	add.s32 	%r162, %r182, %r161;
	ld.shared.f32 	%f138, [%r162];
	mul.wide.u32 	%rd118, %r2, 4;
	add.s64 	%rd119, %rd3, %rd118;
	st.global.f32 	[%rd119], %f138;
	not.b32 	%r163, %r158;
	add.s32 	%r164, %r1, %r163;
	add.s32 	%r165, %r164, %r159;
	shl.b32 	%r166, %r165, 2;
	add.s32 	%r167, %r182, %r166;
	ld.shared.f32 	%f139, [%r167];
	st.global.f32 	[%rd8], %f139;
	ret;

}


// ===== COMPILED SASS (sm_100) =====

	.target	sm_100

	.elftype	@"ET_EXEC"


//--------------------- .note.nv.tkinfo           --------------------------
	.section	.note.nv.tkinfo,"",@"SHT_NOTE"
	.sectionflags	@"SHF_NOTE_NV_TKINFO"
	.tkinfo
        /*0018*/ 	.word	0x00000002
        /*0030*/ 	.string	""
        /*0030*/ 	.string	"ptxas"
        /*0030*/ 	.string	"Cuda compilation tools, release 13.0, V13.0.88"
        /*0030*/ 	.string	"Build cuda_13.0.r13.0/compiler.36424714_0"
        /*0030*/ 	.string	"-arch sm_100 -m 64 "



//--------------------- .note.nv.cuinfo           --------------------------
	.section	.note.nv.cuinfo,"",@"SHT_NOTE"
	.sectionflags	@"SHF_NOTE_NV_CUINFO"
        /*0018*/ 	.short	0x0002
        /*001a*/ 	.short	0x0064
        /*001c*/ 	.short	0x0082
	.zero		2


//--------------------- .nv.info                  --------------------------
	.section	.nv.info,"",@"SHT_CUDA_INFO"
	.align	4


	//----- nvinfo : EIATTR_REGCOUNT
	.align		4
        /*0000*/ 	.byte	0x04, 0x2f
        /*0002*/ 	.short	(.L_20 - .L_19)
	.align		4
.L_19:
        /*0004*/ 	.word	index@(_Z26_jacobiGpuClassicIterationPfPKfS1_S1_S1_S1_iiif)
        /*0008*/ 	.word	0x0000001c


	//----- nvinfo : EIATTR_FRAME_SIZE
	.align		4
.L_20:
        /*000c*/ 	.byte	0x04, 0x11
        /*000e*/ 	.short	(.L_22 - .L_21)
	.align		4
.L_21:
        /*0010*/ 	.word	index@($__internal_4_$__cuda_sm3x_div_rn_noftz_f32_slowpath)
        /*0014*/ 	.word	0x00000000


	//----- nvinfo : EIATTR_FRAME_SIZE
	.align		4
.L_22:
        /*0018*/ 	.byte	0x04, 0x11
        /*001a*/ 	.short	(.L_24 - .L_23)
	.align		4
.L_23:
        /*001c*/ 	.word	index@(_Z26_jacobiGpuClassicIterationPfPKfS1_S1_S1_S1_iiif)
        /*0020*/ 	.word	0x00000000


	//----- nvinfo : EIATTR_REGCOUNT
	.align		4
.L_24:
        /*0024*/ 	.byte	0x04, 0x2f
        /*0026*/ 	.short	(.L_26 - .L_25)
	.align		4
.L_25:
        /*0028*/ 	.word	index@(_Z23_jacobiGpuUpperTrianglePfS_PKfS1_S1_S1_S1_iif)
        /*002c*/ 	.word	0x00000036


	//----- nvinfo : EIATTR_FRAME_SIZE
	.align		4
.L_26:
        /*0030*/ 	.byte	0x04, 0x11
        /*0032*/ 	.short	(.L_28 - .L_27)
	.align		4
.L_27:
        /*0034*/ 	.word	index@($__internal_3_$__cuda_sm3x_div_rn_noftz_f32_slowpath)
        /*0038*/ 	.word	0x00000020


	//----- nvinfo : EIATTR_FRAME_SIZE
	.align		4
.L_28:
        /*003c*/ 	.byte	0x04, 0x11
        /*003e*/ 	.short	(.L_30 - .L_29)
	.align		4
.L_29:
        /*0040*/ 	.word	index@(_Z23_jacobiGpuUpperTrianglePfS_PKfS1_S1_S1_S1_iif)
        /*0044*/ 	.word	0x00000020


	//----- nvinfo : EIATTR_REGCOUNT
	.align		4
.L_30:
        /*0048*/ 	.byte	0x04, 0x2f
        /*004a*/ 	.short	(.L_32 - .L_31)
	.align		4
.L_31:
        /*004c*/ 	.word	index@(_Z23_jacobiGpuLowerTrianglePfS_S_S_S_S_S_iif)
        /*0050*/ 	.word	0x00000026


	//----- nvinfo : EIATTR_FRAME_SIZE
	.align		4
.L_32:
        /*0054*/ 	.byte	0x04, 0x11
        /*0056*/ 	.short	(.L_34 - .L_33)
	.align		4
.L_33:
        /*0058*/ 	.word	index@($__internal_2_$__cuda_sm3x_div_rn_noftz_f32_slowpath)
        /*005c*/ 	.word	0x00000018


	//----- nvinfo : EIATTR_FRAME_SIZE
	.align		4
.L_34:
        /*0060*/ 	.byte	0x04, 0x11
        /*0062*/ 	.short	(.L_36 - .L_35)
	.align		4
.L_35:
        /*0064*/ 	.word	index@(_Z23_jacobiGpuLowerTrianglePfS_S_S_S_S_S_iif)
        /*0068*/ 	.word	0x00000018


	//----- nvinfo : EIATTR_REGCOUNT
	.align		4
.L_36:
        /*006c*/ 	.byte	0x04, 0x2f
        /*006e*/ 	.short	(.L_38 - .L_37)
	.align		4
.L_37:
        /*0070*/ 	.word	index@(_Z24_jacobiGpuShiftedDiamondPfS_S_S_S_S_iif)
        /*0074*/ 	.word	0x00000038


	//----- nvinfo : EIATTR_FRAME_SIZE
	.align		4
.L_38:
        /*0078*/ 	.byte	0x04, 0x11
        /*007a*/ 	.short	(.L_40 - .L_39)
	.align		4
.L_39:
        /*007c*/ 	.word	index@($__internal_1_$__cuda_sm3x_div_rn_noftz_f32_slowpath)
        /*0080*/ 	.word	0x00000040


	//----- nvinfo : EIATTR_FRAME_SIZE
	.align		4
.L_40:
        /*0084*/ 	.byte	0x04, 0x11
        /*0086*/ 	.short	(.L_42 - .L_41)
	.align		4
.L_41:
        /*0088*/ 	.word	index@(_Z24_jacobiGpuShiftedDiamondPfS_S_S_S_S_iif)
        /*008c*/ 	.word	0x00000040


	//----- nvinfo : EIATTR_REGCOUNT
	.align		4
.L_42:
        /*0090*/ 	.byte	0x04, 0x2f
        /*0092*/ 	.short	(.L_44 - .L_43)
	.align		4
.L_43:
        /*0094*/ 	.word	index@(_Z17_jacobiGpuDiamondPfS_PKfS1_S1_S1_iif)
        /*0098*/ 	.word	0x00000031


	//----- nvinfo : EIATTR_FRAME_SIZE
	.align		4
.L_44:
        /*009c*/ 	.byte	0x04, 0x11
        /*009e*/ 	.short	(.L_46 - .L_45)
	.align		4
.L_45:
        /*00a0*/ 	.word	index@($__internal_0_$__cuda_sm3x_div_rn_noftz_f32_slowpath)
        /*00a4*/ 	.word	0x00000040


	//----- nvinfo : EIATTR_FRAME_SIZE
	.align		4
.L_46:
        /*00a8*/ 	.byte	0x04, 0x11
        /*00aa*/ 	.short	(.L_48 - .L_47)
	.align		4
.L_47:
        /*00ac*/ 	.word	index@(_Z17_jacobiGpuDiamondPfS_PKfS1_S1_S1_iif)
        /*00b0*/ 	.word	0x00000040


	//----- nvinfo : EIATTR_MIN_STACK_SIZE
	.align		4
.L_48:
        /*00b4*/ 	.byte	0x04, 0x12
        /*00b6*/ 	.short	(.L_50 - .L_49)
	.align		4
.L_49:
        /*00b8*/ 	.word	index@(_Z17_jacobiGpuDiamondPfS_PKfS1_S1_S1_iif)
        /*00bc*/ 	.word	0x00000040


	//----- nvinfo : EIATTR_MIN_STACK_SIZE
	.align		4
.L_50:
        /*00c0*/ 	.byte	0x04, 0x12
        /*00c2*/ 	.short	(.L_52 - .L_51)
	.align		4
.L_51:
        /*00c4*/ 	.word	index@(_Z24_jacobiGpuShiftedDiamondPfS_S_S_S_S_iif)
        /*00c8*/ 	.word	0x00000040


	//----- nvinfo : EIATTR_MIN_STACK_SIZE
	.align		4
.L_52:
        /*00cc*/ 	.byte	0x04, 0x12
        /*00ce*/ 	.short	(.L_54 - .L_53)
	.align		4
.L_53:
        /*00d0*/ 	.word	index@(_Z23_jacobiGpuLowerTrianglePfS_S_S_S_S_S_iif)
        /*00d4*/ 	.word	0x00000018


	//----- nvinfo : EIATTR_MIN_STACK_SIZE
	.align		4
.L_54:
        /*00d8*/ 	.byte	0x04, 0x12
        /*00da*/ 	.short	(.L_56 - .L_55)
	.align		4
.L_55:
        /*00dc*/ 	.word	index@(_Z23_jacobiGpuUpperTrianglePfS_PKfS1_S1_S1_S1_iif)
        /*00e0*/ 	.word	0x00000020


	//----- nvinfo : EIATTR_MIN_STACK_SIZE
	.align		4
.L_56:
        /*00e4*/ 	.byte	0x04, 0x12
        /*00e6*/ 	.short	(.L_58 - .L_57)
	.align		4
.L_57:
        /*00e8*/ 	.word	index@(_Z26_jacobiGpuClassicIterationPfPKfS1_S1_S1_S1_iiif)
        /*00ec*/ 	.word	0x00000000
.L_58:


//--------------------- .nv.compat                --------------------------
	.section	.nv.compat,"",@"SHT_CUDA_COMPAT_INFO"
	.align	4
        /*0000*/ 	.byte	0x02, 0x09, 0x00, 0x00, 0x02, 0x02, 0x01, 0x00, 0x02, 0x05, 0x05, 0x00, 0x03, 0x07, 0x01, 0x01
        /*0010*/ 	.byte	0x02, 0x03, 0x00, 0x00, 0x02, 0x06, 0x01, 0x00, 0x04, 0x0b, 0x08, 0x00, 0x01, 0x00, 0x00, 0x00
        /*0020*/ 	.byte	0x00, 0x00, 0x00, 0x00


//--------------------- .nv.info._Z17_jacobiGpuDiamondPfS_PKfS1_S1_S1_iif --------------------------
	.section	.nv.info._Z17_jacobiGpuDiamondPfS_PKfS1_S1_S1_iif,"",@"SHT_CUDA_INFO"
	.sectionflags	@""
	.align	4


	//----- nvinfo : EIATTR_CUDA_API_VERSION
	.align		4
        /*0000*/ 	.byte	0x04, 0x37
        /*0002*/ 	.short	(.L_60 - .L_59)
.L_59:
        /*0004*/ 	.word	0x00000082


	//----- nvinfo : EIATTR_KPARAM_INFO
	.align		4
.L_60:
        /*0008*/ 	.byte	0x04, 0x17
        /*000a*/ 	.short	(.L_62 - .L_61)
.L_61:
        /*000c*/ 	.word	0x00000000
        /*0010*/ 	.short	0x0008
        /*0012*/ 	.short	0x0038
        /*0014*/ 	.byte	0x00, 0xf0, 0x11, 0x00


	//----- nvinfo : EIATTR_KPARAM_INFO
	.align		4
.L_62:
        /*0018*/ 	.byte	0x04, 0x17
        /*001a*/ 	.short	(.L_64 - .L_63)
.L_63:
        /*001c*/ 	.word	0x00000000
        /*0020*/ 	.short	0x0007
        /*0022*/ 	.short	0x0034
        /*0024*/ 	.byte	0x00, 0xf0, 0x11, 0x00


	//----- nvinfo : EIATTR_KPARAM_INFO
	.align		4
.L_64:
        /*0028*/ 	.byte	0x04, 0x17
        /*002a*/ 	.short	(.L_66 - .L_65)
.L_65:
        /*002c*/ 	.word	0x00000000
        /*0030*/ 	.short	0x0006
        /*0032*/ 	.short	0x0030
        /*0034*/ 	.byte	0x00, 0xf0, 0x11, 0x00


	//----- nvinfo : EIATTR_KPARAM_INFO
	.align		4
.L_66:
        /*0038*/ 	.byte	0x04, 0x17
        /*003a*/ 	.short	(.L_68 - .L_67)
.L_67:
        /*003c*/ 	.word	0x00000000
        /*0040*/ 	.short	0x0005
        /*0042*/ 	.short	0x0028
        /*0044*/ 	.byte	0x00, 0xf5, 0x21, 0x00


	//----- nvinfo : EIATTR_KPARAM_INFO
	.align		4
.L_68:
        /*0048*/ 	.byte	0x04, 0x17
        /*004a*/ 	.short	(.L_70 - .L_69)
.L_69:
        /*004c*/ 	.word	0x00000000
        /*0050*/ 	.short	0x0004
        /*0052*/ 	.short	0x0020
        /*0054*/ 	.byte	0x00, 0xf5, 0x21, 0x00


	//----- nvinfo : EIATTR_KPARAM_INFO
	.align		4
.L_70:
        /*0058*/ 	.byte	0x04, 0x17
        /*005a*/ 	.short	(.L_72 - .L_71)
.L_71:
        /*005c*/ 	.word	0x00000000
        /*0060*/ 	.short	0x0003
        /*0062*/ 	.short	0x0018
        /*0064*/ 	.byte	0x00, 0xf5, 0x21, 0x00


	//----- nvinfo : EIATTR_KPARAM_INFO
	.align		4
.L_72:
        /*0068*/ 	.byte	0x04, 0x17
        /*006a*/ 	.short	(.L_74 - .L_73)
.L_73:
        /*006c*/ 	.word	0x00000000
        /*0070*/ 	.short	0x0002
        /*0072*/ 	.short	0x0010
        /*0074*/ 	.byte	0x00, 0xf5, 0x21, 0x00


	//----- nvinfo : EIATTR_KPARAM_INFO
	.align		4
.L_74:
        /*0078*/ 	.byte	0x04, 0x17
        /*007a*/ 	.short	(.L_76 - .L_75)
.L_75:
        /*007c*/ 	.word	0x00000000
        /*0080*/ 	.short	0x0001
        /*0082*/ 	.short	0x0008
        /*0084*/ 	.byte	0x00, 0xf5, 0x21, 0x00


	//----- nvinfo : EIATTR_KPARAM_INFO
	.align		4
.L_76:
        /*0088*/ 	.byte	0x04, 0x17
        /*008a*/ 	.short	(.L_78 - .L_77)
.L_77:
        /*008c*/ 	.word	0x00000000
        /*0090*/ 	.short	0x0000
        /*0092*/ 	.short	0x0000
        /*0094*/ 	.byte	0x00, 0xf5, 0x21, 0x00


	//----- nvinfo : EIATTR_SPARSE_MMA_MASK
	.align		4
.L_78:
        /*0098*/ 	.byte	0x03, 0x50
        /*009a*/ 	.short	0x0000


	//----- nvinfo : EIATTR_MAXREG_COUNT
	.align		4
        /*009c*/ 	.byte	0x03, 0x1b
        /*009e*/ 	.short	0x00ff


	//----- nvinfo : EIATTR_NUM_BARRIERS
	.align		4
        /*00a0*/ 	.byte	0x02, 0x4c
        /*00a2*/ 	.byte	0x01
	.zero		1


	//----- nvinfo : EIATTR_EXTERNS
	.align		4
        /*00a4*/ 	.byte	0x04, 0x0f
        /*00a6*/ 	.short	(.L_80 - .L_79)


	//   ....[0]....
	.align		4
.L_79:
        /*00a8*/ 	.word	index@(vprintf)


	//----- nvinfo : EIATTR_MERCURY_ISA_VERSION
	.align		4
.L_80:
        /*00ac*/ 	.byte	0x03, 0x5f
        /*00ae*/ 	.short	0x0101


	//----- nvinfo : EIATTR_VRC_CTA_INIT_COUNT
	.align		4
        /*00b0*/ 	.byte	0x02, 0x4a
	.zero		1
	.zero		1


	//----- nvinfo : EIATTR_SYSCALL_OFFSETS
	.align		4
        /*00b4*/ 	.byte	0x04, 0x46
        /*00b6*/ 	.short	(.L_82 - .L_81)


	//   ....[0]....
.L_81:
        /*00b8*/ 	.word	0x00000420


	//   ....[1]....
        /*00bc*/ 	.word	0x000004f0


	//   ....[2]....
        /*00c0*/ 	.word	0x00000aa0


	//   ....[3]....
        /*00c4*/ 	.word	0x00000f70


	//   ....[4]....
        /*00c8*/ 	.word	0x00001230


	//   ....[5]....
        /*00cc*/ 	.word	0x000013d0


	//   ....[6]....
        /*00d0*/ 	.word	0x000014a0


	//   ....[7]....
        /*00d4*/ 	.word	0x00001dc0


	//   ....[8]....
        /*00d8*/ 	.word	0x00001f90


	//   ....[9]....
        /*00dc*/ 	.word	0x00002260


	//   ....[10]....
        /*00e0*/ 	.word	0x00002330


	//   ....[11]....
        /*00e4*/ 	.word	0x000023f0


	//   ....[12]....
        /*00e8*/ 	.word	0x000024b0


	//   ....[13]....
        /*00ec*/ 	.word	0x00002570


	//   ....[14]....
        /*00f0*/ 	.word	0x00002a90


	//   ....[15]....
        /*00f4*/ 	.word	0x00002f50


	//   ....[16]....
        /*00f8*/ 	.word	0x000030c0


	//   ....[17]....
        /*00fc*/ 	.word	0x000032e0


	//   ....[18]....
        /*0100*/ 	.word	0x00003420


	//   ....[19]....
        /*0104*/ 	.word	0x000034f0


	//----- nvinfo : EIATTR_EXIT_INSTR_OFFSETS
	.align		4
.L_82:
        /*0108*/ 	.byte	0x04, 0x1c
        /*010a*/ 	.short	(.L_84 - .L_83)


	//   ....[0]....
.L_83:
        /*010c*/ 	.word	0x00003600


	//----- nvinfo : EIATTR_CRS_STACK_SIZE
	.align		4
.L_84:
        /*0110*/ 	.byte	0x04, 0x1e
        /*0112*/ 	.short	(.L_86 - .L_85)
.L_85:
        /*0114*/ 	.word	0x00000000


	//----- nvinfo : EIATTR_CBANK_PARAM_SIZE
	.align		4
.L_86:
        /*0118*/ 	.byte	0x03, 0x19
        /*011a*/ 	.short	0x003c


	//----- nvinfo : EIATTR_PARAM_CBANK
	.align		4
        /*011c*/ 	.byte	0x04, 0x0a
        /*011e*/ 	.short	(.L_88 - .L_87)
	.align		4
.L_87:
        /*0120*/ 	.word	index@(.nv.constant0._Z17_jacobiGpuDiamondPfS_PKfS1_S1_S1_iif)
        /*0124*/ 	.short	0x0380
        /*0126*/ 	.short	0x003c


	//----- nvinfo : EIATTR_SW_WAR
	.align		4
.L_88:
        /*0128*/ 	.byte	0x04, 0x36
        /*012a*/ 	.short	(.L_90 - .L_89)
.L_89:
        /*012c*/ 	.word	0x00000008
.L_90:


//--------------------- .nv.info._Z24_jacobiGpuShiftedDiamondPfS_S_S_S_S_iif --------------------------
	.section	.nv.info._Z24_jacobiGpuShiftedDiamondPfS_S_S_S_S_iif,"",@"SHT_CUDA_INFO"
	.sectionflags	@""
	.align	4


	//----- nvinfo : EIATTR_CUDA_API_VERSION
	.align		4
        /*0000*/ 	.byte	0x04, 0x37
        /*0002*/ 	.short	(.L_92 - .L_91)
.L_91:
        /*0004*/ 	.word	0x00000082


	//----- nvinfo : EIATTR_KPARAM_INFO
	.align		4
.L_92:
        /*0008*/ 	.byte	0x04, 0x17
        /*000a*/ 	.short	(.L_94 - .L_93)
.L_93:
        /*000c*/ 	.word	0x00000000
        /*0010*/ 	.short	0x0008
        /*0012*/ 	.short	0x0038
        /*0014*/ 	.byte	0x00, 0xf0, 0x11, 0x00


	//----- nvinfo : EIATTR_KPARAM_INFO
	.align		4
.L_94:
        /*0018*/ 	.byte	0x04, 0x17
        /*001a*/ 	.short	(.L_96 - .L_95)
.L_95:
        /*001c*/ 	.word	0x00000000
        /*0020*/ 	.short	0x0007
        /*0022*/ 	.short	0x0034
        /*0024*/ 	.byte	0x00, 0xf0, 0x11, 0x00


	//----- nvinfo : EIATTR_KPARAM_INFO
	.align		4
.L_96:
        /*0028*/ 	.byte	0x04, 0x17
        /*002a*/ 	.short	(.L_98 - .L_97)
.L_97:
        /*002c*/ 	.word	0x00000000
        /*0030*/ 	.short	0x0006
        /*0032*/ 	.short	0x0030
        /*0034*/ 	.byte	0x00, 0xf0, 0x11, 0x00


	//----- nvinfo : EIATTR_KPARAM_INFO
	.align		4
.L_98:
        /*0038*/ 	.byte	0x04, 0x17
        /*003a*/ 	.short	(.L_100 - .L_99)
.L_99:
        /*003c*/ 	.word	0x00000000
        /*0040*/ 	.short	0x0005
        /*0042*/ 	.short	0x0028
        /*0044*/ 	.byte	0x00, 0xf5, 0x21, 0x00


	//----- nvinfo : EIATTR_KPARAM_INFO
	.align		4
.L_100:
        /*0048*/ 	.byte	0x04, 0x17
        /*004a*/ 	.short	(.L_102 - .L_101)
.L_101:
        /*004c*/ 	.word	0x00000000
        /*0050*/ 	.short	0x0004
        /*0052*/ 	.short	0x0020
        /*0054*/ 	.byte	0x00, 0xf5, 0x21, 0x00


	//----- nvinfo : EIATTR_KPARAM_INFO
	.align		4
.L_102:
        /*0058*/ 	.byte	0x04, 0x17
        /*005a*/ 	.short	(.L_104 - .L_103)
.L_103:
        /*005c*/ 	.word	0x00000000
        /*0060*/ 	.short	0x0003
        /*0062*/ 	.short	0x0018
        /*0064*/ 	.byte	0x00, 0xf5, 0x21, 0x00


	//----- nvinfo : EIATTR_KPARAM_INFO
	.align		4
.L_104:
        /*0068*/ 	.byte	0x04, 0x17
        /*006a*/ 	.short	(.L_106 - .L_105)
.L_105:
        /*006c*/ 	.word	0x00000000
        /*0070*/ 	.short	0x0002
        /*0072*/ 	.short	0x0010
        /*0074*/ 	.byte	0x00, 0xf5, 0x21, 0x00


	//----- nvinfo : EIATTR_KPARAM_INFO
	.align		4
.L_106:
        /*0078*/ 	.byte	0x04, 0x17
        /*007a*/ 	.short	(.L_108 - .L_107)
.L_107:
        /*007c*/ 	.word	0x00000000
        /*0080*/ 	.short	0x0001
        /*0082*/ 	.short	0x0008
        /*0084*/ 	.byte	0x00, 0xf5, 0x21, 0x00


	//----- nvinfo : EIATTR_KPARAM_INFO
	.align		4
.L_108:
        /*0088*/ 	.byte	0x04, 0x17
        /*008a*/ 	.short	(.L_110 - .L_109)
.L_109:
        /*008c*/ 	.word	0x00000000
        /*0090*/ 	.short	0x0000
        /*0092*/ 	.short	0x0000
        /*0094*/ 	.byte	0x00, 0xf5, 0x21, 0x00


	//----- nvinfo : EIATTR_SPARSE_MMA_MASK
	.align		4
.L_110:
        /*0098*/ 	.byte	0x03, 0x50
        /*009a*/ 	.short	0x0000


	//----- nvinfo : EIATTR_MAXREG_COUNT
	.align		4
        /*009c*/ 	.byte	0x03, 0x1b
        /*009e*/ 	.short	0x00ff


	//----- nvinfo : EIATTR_NUM_BARRIERS
	.align		4
        /*00a0*/ 	.byte	0x02, 0x4c
        /*00a2*/ 	.byte	0x01
	.zero		1


	//----- nvinfo : EIATTR_EXTERNS
	.align		4
        /*00a4*/ 	.byte	0x04, 0x0f
        /*00a6*/ 	.short	(.L_112 - .L_111)


	//   ....[0]....
	.align		4
.L_111:
        /*00a8*/ 	.word	index@(vprintf)


	//----- nvinfo : EIATTR_MERCURY_ISA_VERSION
	.align		4
.L_112:
        /*00ac*/ 	.byte	0x03, 0x5f
        /*00ae*/ 	.short	0x0101


	//----- nvinfo : EIATTR_VRC_CTA_INIT_COUNT
	.align		4
        /*00b0*/ 	.byte	0x02, 0x4a
	.zero		1
	.zero		1


	//----- nvinfo : EIATTR_SYSCALL_OFFSETS
	.align		4
        /*00b4*/ 	.byte	0x04, 0x46
        /*00b6*/ 	.short	(.L_114 - .L_113)


	//   ....[0]....
.L_113:
        /*00b8*/ 	.word	0x00000630


	//   ....[1]....
        /*00bc*/ 	.word	0x00000700


	//   ....[2]....
        /*00c0*/ 	.word	0x00000c40


	//   ....[3]....
        /*00c4*/ 	.word	0x00001120


	//   ....[4]....
        /*00c8*/ 	.word	0x000013f0


	//   ....[5]....
        /*00cc*/ 	.word	0x00001590


	//   ....[6]....
        /*00d0*/ 	.word	0x00001660


	//   ....[7]....
        /*00d4*/ 	.word	0x00001e90


	//   ....[8]....
        /*00d8*/ 	.word	0x00002060


	//   ....[9]....
        /*00dc*/ 	.word	0x00002310


	//   ....[10]....
        /*00e0*/ 	.word	0x000023e0


	//   ....[11]....
        /*00e4*/ 	.word	0x000024a0


	//   ....[12]....
        /*00e8*/ 	.word	0x00002560


	//   ....[13]....
        /*00ec*/ 	.word	0x00002620


	//   ....[14]....
        /*00f0*/ 	.word	0x00002ae0


	//   ....[15]....
        /*00f4*/ 	.word	0x00002fd0


	//   ....[16]....
        /*00f8*/ 	.word	0x00003140


	//   ....[17]....
        /*00fc*/ 	.word	0x00003360


	//   ....[18]....
        /*0100*/ 	.word	0x000034c0


	//   ....[19]....
        /*0104*/ 	.word	0x00003590


	//----- nvinfo : EIATTR_EXIT_INSTR_OFFSETS
	.align		4
.L_114:
        /*0108*/ 	.byte	0x04, 0x1c
        /*010a*/ 	.short	(.L_116 - .L_115)


	//   ....[0]....
.L_115:
        /*010c*/ 	.word	0x000036a0


	//----- nvinfo : EIATTR_CRS_STACK_SIZE
	.align		4
.L_116:
        /*0110*/ 	.byte	0x04, 0x1e
        /*0112*/ 	.short	(.L_118 - .L_117)
.L_117:
        /*0114*/ 	.word	0x00000000


	//----- nvinfo : EIATTR_CBANK_PARAM_SIZE
	.align		4
.L_118:
        /*0118*/ 	.byte	0x03, 0x19
        /*011a*/ 	.short	0x003c


	//----- nvinfo : EIATTR_PARAM_CBANK
	.align		4
        /*011c*/ 	.byte	0x04, 0x0a
        /*011e*/ 	.short	(.L_120 - .L_119)
	.align		4
.L_119:
        /*0120*/ 	.word	index@(.nv.constant0._Z24_jacobiGpuShiftedDiamondPfS_S_S_S_S_iif)
        /*0124*/ 	.short	0x0380
        /*0126*/ 	.short	0x003c


	//----- nvinfo : EIATTR_SW_WAR
	.align		4
.L_120:
        /*0128*/ 	.byte	0x04, 0x36
        /*012a*/ 	.short	(.L_122 - .L_121)
.L_121:
        /*012c*/ 	.word	0x00000008
.L_122:


//--------------------- .nv.info._Z23_jacobiGpuLowerTrianglePfS_S_S_S_S_S_iif --------------------------
	.section	.nv.info._Z23_jacobiGpuLowerTrianglePfS_S_S_S_S_S_iif,"",@"SHT_CUDA_INFO"
	.sectionflags	@""
	.align	4


	//----- nvinfo : EIATTR_CUDA_API_VERSION
	.align		4
        /*0000*/ 	.byte	0x04, 0x37
        /*0002*/ 	.short	(.L_124 - .L_123)
.L_123:
        /*0004*/ 	.word	0x00000082


	//----- nvinfo : EIATTR_KPARAM_INFO
	.align		4
.L_124:
        /*0008*/ 	.byte	0x04, 0x17
        /*000a*/ 	.short	(.L_126 - .L_125)
.L_125:
        /*000c*/ 	.word	0x00000000
        /*0010*/ 	.short	0x0009
        /*0012*/ 	.short	0x0040
        /*0014*/ 	.byte	0x00, 0xf0, 0x11, 0x00


	//----- nvinfo : EIATTR_KPARAM_INFO
	.align		4
.L_126:
        /*0018*/ 	.byte	0x04, 0x17
        /*001a*/ 	.short	(.L_128 - .L_127)
.L_127:
        /*001c*/ 	.word	0x00000000
        /*0020*/ 	.short	0x0008
        /*0022*/ 	.short	0x003c
        /*0024*/ 	.byte	0x00, 0xf0, 0x11, 0x00


	//----- nvinfo : EIATTR_KPARAM_INFO
	.align		4
.L_128:
        /*0028*/ 	.byte	0x04, 0x17
        /*002a*/ 	.short	(.L_130 - .L_129)
.L_129:
        /*002c*/ 	.word	0x00000000
        /*0030*/ 	.short	0x0007
        /*0032*/ 	.short	0x0038
        /*0034*/ 	.byte	0x00, 0xf0, 0x11, 0x00


	//----- nvinfo : EIATTR_KPARAM_INFO
	.align		4
.L_130:
        /*0038*/ 	.byte	0x04, 0x17
        /*003a*/ 	.short	(.L_132 - .L_131)
.L_131:
        /*003c*/ 	.word	0x00000000
        /*0040*/ 	.short	0x0006
        /*0042*/ 	.short	0x0030
        /*0044*/ 	.byte	0x00, 0xf5, 0x21, 0x00


	//----- nvinfo : EIATTR_KPARAM_INFO
	.align		4
.L_132:
        /*0048*/ 	.byte	0x04, 0x17
        /*004a*/ 	.short	(.L_134 - .L_133)
.L_133:
        /*004c*/ 	.word	0x00000000
        /*0050*/ 	.short	0x0005
        /*0052*/ 	.short	0x0028
        /*0054*/ 	.byte	0x00, 0xf5, 0x21, 0x00


	//----- nvinfo : EIATTR_KPARAM_INFO
	.align		4
.L_134:
        /*0058*/ 	.byte	0x04, 0x17
        /*005a*/ 	.short	(.L_136 - .L_135)
.L_135:
        /*005c*/ 	.word	0x00000000
        /*0060*/ 	.short	0x0004
        /*0062*/ 	.short	0x0020
        /*0064*/ 	.byte	0x00, 0xf5, 0x21, 0x00


	//----- nvinfo : EIATTR_KPARAM_INFO
	.align		4
.L_136:
        /*0068*/ 	.byte	0x04, 0x17
        /*006a*/ 	.short	(.L_138 - .L_137)
.L_137:
        /*006c*/ 	.word	0x00000000
        /*0070*/ 	.short	0x0003
        /*0072*/ 	.short	0x0018
        /*0074*/ 	.byte	0x00, 0xf5, 0x21, 0x00


	//----- nvinfo : EIATTR_KPARAM_INFO
	.align		4
.L_138:
        /*0078*/ 	.byte	0x04, 0x17
        /*007a*/ 	.short	(.L_140 - .L_139)
.L_139:
        /*007c*/ 	.word	0x00000000
        /*0080*/ 	.short	0x0002
        /*0082*/ 	.short	0x0010
        /*0084*/ 	.byte	0x00, 0xf5, 0x21, 0x00


	//----- nvinfo : EIATTR_KPARAM_INFO
	.align		4
.L_140:
        /*0088*/ 	.byte	0x04, 0x17
        /*008a*/ 	.short	(.L_142 - .L_141)
.L_141:
        /*008c*/ 	.word	0x00000000
        /*0090*/ 	.short	0x0001
        /*0092*/ 	.short	0x0008
        /*0094*/ 	.byte	0x00, 0xf5, 0x21, 0x00


	//----- nvinfo : EIATTR_KPARAM_INFO
	.align		4
.L_142:
        /*0098*/ 	.byte	0x04, 0x17
        /*009a*/ 	.short	(.L_144 - .L_143)
.L_143:
        /*009c*/ 	.word	0x00000000
        /*00a0*/ 	.short	0x0000
        /*00a2*/ 	.short	0x0000
        /*00a4*/ 	.byte	0x00, 0xf5, 0x21, 0x00


	//----- nvinfo : EIATTR_SPARSE_MMA_MASK
	.align		4
.L_144:
        /*00a8*/ 	.byte	0x03, 0x50
        /*00aa*/ 	.short	0x0000


	//----- nvinfo : EIATTR_MAXREG_COUNT
	.align		4
        /*00ac*/ 	.byte	0x03, 0x1b
        /*00ae*/ 	.short	0x00ff


	//----- nvinfo : EIATTR_NUM_BARRIERS
	.align		4
        /*00b0*/ 	.byte	0x02, 0x4c
        /*00b2*/ 	.byte	0x01
	.zero		1


	//----- nvinfo : EIATTR_EXTERNS
	.align		4
        /*00b4*/ 	.byte	0x04, 0x0f
        /*00b6*/ 	.short	(.L_146 - .L_145)


	//   ....[0]....
	.align		4
.L_145:
        /*00b8*/ 	.word	index@(vprintf)


	//----- nvinfo : EIATTR_MERCURY_ISA_VERSION
	.align		4
.L_146:
        /*00bc*/ 	.byte	0x03, 0x5f
        /*00be*/ 	.short	0x0101


	//----- nvinfo : EIATTR_VRC_CTA_INIT_COUNT
	.align		4
        /*00c0*/ 	.byte	0x02, 0x4a
	.zero		1
	.zero		1


	//----- nvinfo : EIATTR_SYSCALL_OFFSETS
	.align		4
        /*00c4*/ 	.byte	0x04, 0x46
        /*00c6*/ 	.short	(.L_148 - .L_147)


	//   ....[0]....
.L_147:
        /*00c8*/ 	.word	0x000004b0


	//   ....[1]....
        /*00cc*/ 	.word	0x00000580


	//   ....[2]....
        /*00d0*/ 	.word	0x00000b20


	//   ....[3]....
        /*00d4*/ 	.word	0x00000f70


	//   ....[4]....
        /*00d8*/ 	.word	0x00001220


	//   ....[5]....
        /*00dc*/ 	.word	0x00001390


	//   ....[6]....
        /*00e0*/ 	.word	0x00001460


	//   ....[7]....
        /*00e4*/ 	.word	0x00001de0


	//   ....[8]....
        /*00e8*/ 	.word	0x00001fb0


	//   ....[9]....
        /*00ec*/ 	.word	0x00002220


	//   ....[10]....
        /*00f0*/ 	.word	0x000022f0


	//   ....[11]....
        /*00f4*/ 	.word	0x000023b0


	//----- nvinfo : EIATTR_EXIT_INSTR_OFFSETS
	.align		4
.L_148:
        /*00f8*/ 	.byte	0x04, 0x1c
        /*00fa*/ 	.short	(.L_150 - .L_149)


	//   ....[0]....
.L_149:
        /*00fc*/ 	.word	0x00002470


	//----- nvinfo : EIATTR_CRS_STACK_SIZE
	.align		4
.L_150:
        /*0100*/ 	.byte	0x04, 0x1e
        /*0102*/ 	.short	(.L_152 - .L_151)
.L_151:
        /*0104*/ 	.word	0x00000000


	//----- nvinfo : EIATTR_CBANK_PARAM_SIZE
	.align		4
.L_152:
        /*0108*/ 	.byte	0x03, 0x19
        /*010a*/ 	.short	0x0044


	//----- nvinfo : EIATTR_PARAM_CBANK
	.align		4
        /*010c*/ 	.byte	0x04, 0x0a
        /*010e*/ 	.short	(.L_154 - .L_153)
	.align		4
.L_153:
        /*0110*/ 	.word	index@(.nv.constant0._Z23_jacobiGpuLowerTrianglePfS_S_S_S_S_S_iif)
        /*0114*/ 	.short	0x0380
        /*0116*/ 	.short	0x0044


	//----- nvinfo : EIATTR_SW_WAR
	.align		4
.L_154:
        /*0118*/ 	.byte	0x04, 0x36
        /*011a*/ 	.short	(.L_156 - .L_155)
.L_155:
        /*011c*/ 	.word	0x00000008
.L_156:


//--------------------- .nv.info._Z23_jacobiGpuUpperTrianglePfS_PKfS1_S1_S1_S1_iif --------------------------
	.section	.nv.info._Z23_jacobiGpuUpperTrianglePfS_PKfS1_S1_S1_S1_iif,"",@"SHT_CUDA_INFO"
	.sectionflags	@""
	.align	4


	//----- nvinfo : EIATTR_CUDA_API_VERSION
	.align		4
        /*0000*/ 	.byte	0x04, 0x37
        /*0002*/ 	.short	(.L_158 - .L_157)
.L_157:
        /*0004*/ 	.word	0x00000082


	//----- nvinfo : EIATTR_KPARAM_INFO
	.align		4
.L_158:
        /*0008*/ 	.byte	0x04, 0x17
        /*000a*/ 	.short	(.L_160 - .L_159)
.L_159:
        /*000c*/ 	.word	0x00000000
        /*0010*/ 	.short	0x0009
        /*0012*/ 	.short	0x0040
        /*0014*/ 	.byte	0x00, 0xf0, 0x11, 0x00


	//----- nvinfo : EIATTR_KPARAM_INFO
	.align		4
.L_160:
        /*0018*/ 	.byte	0x04, 0x17
        /*001a*/ 	.short	(.L_162 - .L_161)
.L_161:
        /*001c*/ 	.word	0x00000000
        /*0020*/ 	.short	0x0008
        /*0022*/ 	.short	0x003c
        /*0024*/ 	.byte	0x00, 0xf0, 0x11, 0x00


	//----- nvinfo : EIATTR_KPARAM_INFO
	.align		4
.L_162:
        /*0028*/ 	.byte	0x04, 0x17
        /*002a*/ 	.short	(.L_164 - .L_163)
.L_163:
        /*002c*/ 	.word	0x00000000
        /*0030*/ 	.short	0x0007
        /*0032*/ 	.short	0x0038
        /*0034*/ 	.byte	0x00, 0xf0, 0x11, 0x00


	//----- nvinfo : EIATTR_KPARAM_INFO
	.align		4
.L_164:
        /*0038*/ 	.byte	0x04, 0x17
        /*003a*/ 	.short	(.L_166 - .L_165)
.L_165:
        /*003c*/ 	.word	0x00000000
        /*0040*/ 	.short	0x0006
        /*0042*/ 	.short	0x0030
        /*0044*/ 	.byte	0x00, 0xf5, 0x21, 0x00


	//----- nvinfo : EIATTR_KPARAM_INFO
	.align		4
.L_166:
        /*0048*/ 	.byte	0x04, 0x17
        /*004a*/ 	.short	(.L_168 - .L_167)
.L_167:
        /*004c*/ 	.word	0x00000000
        /*0050*/ 	.short	0x0005
        /*0052*/ 	.short	0x0028
        /*0054*/ 	.byte	0x00, 0xf5, 0x21, 0x00


	//----- nvinfo : EIATTR_KPARAM_INFO
	.align		4
.L_168:
        /*0058*/ 	.byte	0x04, 0x17
        /*005a*/ 	.short	(.L_170 - .L_169)
.L_169:
        /*005c*/ 	.word	0x00000000
        /*0060*/ 	.short	0x0004
        /*0062*/ 	.short	0x0020
        /*0064*/ 	.byte	0x00, 0xf5, 0x21, 0x00


	//----- nvinfo : EIATTR_KPARAM_INFO
	.align		4
.L_170:
        /*0068*/ 	.byte	0x04, 0x17
        /*006a*/ 	.short	(.L_172 - .L_171)
.L_171:
        /*006c*/ 	.word	0x00000000
        /*0070*/ 	.short	0x0003
        /*0072*/ 	.short	0x0018
        /*0074*/ 	.byte	0x00, 0xf5, 0x21, 0x00


	//----- nvinfo : EIATTR_KPARAM_INFO
	.align		4
.L_172:
        /*0078*/ 	.byte	0x04, 0x17
        /*007a*/ 	.short	(.L_174 - .L_173)
.L_173:
        /*007c*/ 	.word	0x00000000
        /*0080*/ 	.short	0x0002
        /*0082*/ 	.short	0x0010
        /*0084*/ 	.byte	0x00, 0xf5, 0x21, 0x00


	//----- nvinfo : EIATTR_KPARAM_INFO
	.align		4
.L_174:
        /*0088*/ 	.byte	0x04, 0x17
        /*008a*/ 	.short	(.L_176 - .L_175)
.L_175:
        /*008c*/ 	.word	0x00000000
        /*0090*/ 	.short	0x0001
        /*0092*/ 	.short	0x0008
        /*0094*/ 	.byte	0x00, 0xf5, 0x21, 0x00


	//----- nvinfo : EIATTR_KPARAM_INFO
	.align		4
.L_176:
        /*0098*/ 	.byte	0x04, 0x17
        /*009a*/ 	.short	(.L_178 - .L_177)
.L_177:
        /*009c*/ 	.word	0x00000000
        /*00a0*/ 	.short	0x0000
        /*00a2*/ 	.short	0x0000
        /*00a4*/ 	.byte	0x00, 0xf5, 0x21, 0x00


	//----- nvinfo : EIATTR_SPARSE_MMA_MASK
	.align		4
.L_178:
        /*00a8*/ 	.byte	0x03, 0x50
        /*00aa*/ 	.short	0x0000


	//----- nvinfo : EIATTR_MAXREG_COUNT
	.align		4
        /*00ac*/ 	.byte	0x03, 0x1b
        /*00ae*/ 	.short	0x00ff


	//----- nvinfo : EIATTR_NUM_BARRIERS
	.align		4
        /*00b0*/ 	.byte	0x02, 0x4c
        /*00b2*/ 	.byte	0x01
	.zero		1


	//----- nvinfo : EIATTR_EXTERNS
	.align		4
        /*00b4*/ 	.byte	0x04, 0x0f
        /*00b6*/ 	.short	(.L_180 - .L_179)


	//   ....[0]....
	.align		4
.L_179:
        /*00b8*/ 	.word	index@(vprintf)


	//----- nvinfo : EIATTR_MERCURY_ISA_VERSION
	.align		4
.L_180:
        /*00bc*/ 	.byte	0x03, 0x5f
        /*00be*/ 	.short	0x0101


	//----- nvinfo : EIATTR_VRC_CTA_INIT_COUNT
	.align		4
        /*00c0*/ 	.byte	0x02, 0x4a
	.zero		1
	.zero		1


	//----- nvinfo : EIATTR_SYSCALL_OFFSETS
	.align		4
        /*00c4*/ 	.byte	0x04, 0x46
        /*00c6*/ 	.short	(.L_182 - .L_181)


	//   ....[0]....
.L_181:
        /*00c8*/ 	.word	0x00000290


	//   ....[1]....
        /*00cc*/ 	.word	0x00000360


	//   ....[2]....
        /*00d0*/ 	.word	0x000008c0


	//   ....[3]....
        /*00d4*/ 	.word	0x00000d30


	//   ....[4]....
        /*00d8*/ 	.word	0x00000ea0


	//   ....[5]....
        /*00dc*/ 	.word	0x000010c0


	//   ....[6]....
        /*00e0*/ 	.word	0x00001200


	//   ....[7]....
        /*00e4*/ 	.word	0x000012d0


	//----- nvinfo : EIATTR_EXIT_INSTR_OFFSETS
	.align		4
.L_182:
        /*00e8*/ 	.byte	0x04, 0x1c
        /*00ea*/ 	.short	(.L_184 - .L_183)


	//   ....[0]....
.L_183:
        /*00ec*/ 	.word	0x00001410


	//----- nvinfo : EIATTR_CRS_STACK_SIZE
	.align		4
.L_184:
        /*00f0*/ 	.byte	0x04, 0x1e
        /*00f2*/ 	.short	(.L_186 - .L_185)
.L_185:
        /*00f4*/ 	.word	0x00000000


	//----- nvinfo : EIATTR_CBANK_PARAM_SIZE
	.align		4
.L_186:
        /*00f8*/ 	.byte	0x03, 0x19
        /*00fa*/ 	.short	0x0044


	//----- nvinfo : EIATTR_PARAM_CBANK
	.align		4
        /*00fc*/ 	.byte	0x04, 0x0a
        /*00fe*/ 	.short	(.L_188 - .L_187)
	.align		4
.L_187:
        /*0100*/ 	.word	index@(.nv.constant0._Z23_jacobiGpuUpperTrianglePfS_PKfS1_S1_S1_S1_iif)
        /*0104*/ 	.short	0x0380
        /*0106*/ 	.short	0x0044


	//----- nvinfo : EIATTR_SW_WAR
	.align		4
.L_188:
        /*0108*/ 	.byte	0x04, 0x36
        /*010a*/ 	.short	(.L_190 - .L_189)
.L_189:
        /*010c*/ 	.word	0x00000008
.L_190:


//--------------------- .nv.info._Z26_jacobiGpuClassicIterationPfPKfS1_S1_S1_S1_iiif --------------------------
	.section	.nv.info._Z26_jacobiGpuClassicIterationPfPKfS1_S1_S1_S1_iiif,"",@"SHT_CUDA_INFO"
	.sectionflags	@""
	.align	4


	//----- nvinfo : EIATTR_CUDA_API_VERSION
	.align		4
        /*0000*/ 	.byte	0x04, 0x37
        /*0002*/ 	.short	(.L_192 - .L_191)
.L_191:
        /*0004*/ 	.word	0x00000082


	//----- nvinfo : EIATTR_KPARAM_INFO
	.align		4
.L_192:
        /*0008*/ 	.byte	0x04, 0x17
        /*000a*/ 	.short	(.L_194 - .L_193)
.L_193:
        /*000c*/ 	.word	0x00000000
        /*0010*/ 	.short	0x0009
        /*0012*/ 	.short	0x003c
        /*0014*/ 	.byte	0x00, 0xf0, 0x11, 0x00


	//----- nvinfo : EIATTR_KPARAM_INFO
	.align		4
.L_194:
        /*0018*/ 	.byte	0x04, 0x17
        /*001a*/ 	.short	(.L_196 - .L_195)
.L_195:
        /*001c*/ 	.word	0x00000000
        /*0020*/ 	.short	0x0008
        /*0022*/ 	.short	0x0038
        /*0024*/ 	.byte	0x00, 0xf0, 0x11, 0x00


	//----- nvinfo : EIATTR_KPARAM_INFO
	.align		4
.L_196:
        /*0028*/ 	.byte	0x04, 0x17
        /*002a*/ 	.short	(.L_198 - .L_197)
.L_197:
        /*002c*/ 	.word	0x00000000
        /*0030*/ 	.short	0x0007
        /*0032*/ 	.short	0x0034
        /*0034*/ 	.byte	0x00, 0xf0, 0x11, 0x00


	//----- nvinfo : EIATTR_KPARAM_INFO
	.align		4
.L_198:
        /*0038*/ 	.byte	0x04, 0x17
        /*003a*/ 	.short	(.L_200 - .L_199)
.L_199:
        /*003c*/ 	.word	0x00000000
        /*0040*/ 	.short	0x0006
        /*0042*/ 	.short	0x0030
        /*0044*/ 	.byte	0x00, 0xf0, 0x11, 0x00


	//----- nvinfo : EIATTR_KPARAM_INFO
	.align		4
.L_200:
        /*0048*/ 	.byte	0x04, 0x17
        /*004a*/ 	.short	(.L_202 - .L_201)
.L_201:
        /*004c*/ 	.word	0x00000000
        /*0050*/ 	.short	0x0005
        /*0052*/ 	.short	0x0028
        /*0054*/ 	.byte	0x00, 0xf5, 0x21, 0x00


	//----- nvinfo : EIATTR_KPARAM_INFO
	.align		4
.L_202:
        /*0058*/ 	.byte	0x04, 0x17
        /*005a*/ 	.short	(.L_204 - .L_203)
.L_203:
        /*005c*/ 	.word	0x00000000
        /*0060*/ 	.short	0x0004
        /*0062*/ 	.short	0x0020
        /*0064*/ 	.byte	0x00, 0xf5, 0x21, 0x00


	//----- nvinfo : EIATTR_KPARAM_INFO
	.align		4
.L_204:
        /*0068*/ 	.byte	0x04, 0x17
        /*006a*/ 	.short	(.L_206 - .L_205)
.L_205:
        /*006c*/ 	.word	0x00000000
        /*0070*/ 	.short	0x0003
        /*0072*/ 	.short	0x0018
        /*0074*/ 	.byte	0x00, 0xf5, 0x21, 0x00


	//----- nvinfo : EIATTR_KPARAM_INFO
	.align		4
.L_206:
        /*0078*/ 	.byte	0x04, 0x17
        /*007a*/ 	.short	(.L_208 - .L_207)
.L_207:
        /*007c*/ 	.word	0x00000000
        /*0080*/ 	.short	0x0002
        /*0082*/ 	.short	0x0010
        /*0084*/ 	.byte	0x00, 0xf5, 0x21, 0x00


	//----- nvinfo : EIATTR_KPARAM_INFO
	.align		4
.L_208:
        /*0088*/ 	.byte	0x04, 0x17
        /*008a*/ 	.short	(.L_210 - .L_209)
.L_209:
        /*008c*/ 	.word	0x00000000
        /*0090*/ 	.short	0x0001
        /*0092*/ 	.short	0x0008
        /*0094*/ 	.byte	0x00, 0xf5, 0x21, 0x00


	//----- nvinfo : EIATTR_KPARAM_INFO
	.align		4
.L_210:
        /*0098*/ 	.byte	0x04, 0x17
        /*009a*/ 	.short	(.L_212 - .L_211)
.L_211:
        /*009c*/ 	.word	0x00000000
        /*00a0*/ 	.short	0x0000
        /*00a2*/ 	.short	0x0000
        /*00a4*/ 	.byte	0x00, 0xf5, 0x21, 0x00


	//----- nvinfo : EIATTR_SPARSE_MMA_MASK
	.align		4
.L_212:
        /*00a8*/ 	.byte	0x03, 0x50
        /*00aa*/ 	.short	0x0000


	//----- nvinfo : EIATTR_MAXREG_COUNT
	.align		4
        /*00ac*/ 	.byte	0x03, 0x1b
        /*00ae*/ 	.short	0x00ff


	//----- nvinfo : EIATTR_NUM_BARRIERS
	.align		4
        /*00b0*/ 	.byte	0x02, 0x4c
        /*00b2*/ 	.byte	0x01
	.zero		1


	//----- nvinfo : EIATTR_MERCURY_ISA_VERSION
	.align		4
        /*00b4*/ 	.byte	0x03, 0x5f
        /*00b6*/ 	.short	0x0101


	//----- nvinfo : EIATTR_VRC_CTA_INIT_COUNT
	.align		4
        /*00b8*/ 	.byte	0x02, 0x4a
	.zero		1
	.zero		1


	//----- nvinfo : EIATTR_EXIT_INSTR_OFFSETS
	.align		4
        /*00bc*/ 	.byte	0x04, 0x1c
        /*00be*/ 	.short	(.L_214 - .L_213)


	//   ....[0]....
.L_213:
        /*00c0*/ 	.word	0x00001190


	//----- nvinfo : EIATTR_CRS_STACK_SIZE
	.align		4
.L_214:
        /*00c4*/ 	.byte	0x04, 0x1e
        /*00c6*/ 	.short	(.L_216 - .L_215)
.L_215:
        /*00c8*/ 	.word	0x00000000


	//----- nvinfo : EIATTR_CBANK_PARAM_SIZE
	.align		4
.L_216:
        /*00cc*/ 	.byte	0x03, 0x19
        /*00ce*/ 	.short	0x0040


	//----- nvinfo : EIATTR_PARAM_CBANK
	.align		4
        /*00d0*/ 	.byte	0x04, 0x0a
        /*00d2*/ 	.short	(.L_218 - .L_217)
	.align		4
.L_217:
        /*00d4*/ 	.word	index@(.nv.constant0._Z26_jacobiGpuClassicIterationPfPKfS1_S1_S1_S1_iiif)
        /*00d8*/ 	.short	0x0380
        /*00da*/ 	.short	0x0040


	//----- nvinfo : EIATTR_SW_WAR
	.align		4
.L_218:
        /*00dc*/ 	.byte	0x04, 0x36
        /*00de*/ 	.short	(.L_220 - .L_219)
.L_219:
        /*00e0*/ 	.word	0x00000008
.L_220:


//--------------------- .nv.callgraph             --------------------------
	.section	.nv.callgraph,"",@"SHT_CUDA_CALLGRAPH"
	.align	4
	.sectionentsize	8
	.align		4
        /*0000*/ 	.word	0x00000000
	.align		4
        /*0004*/ 	.word	0xffffffff
	.align		4
        /*0008*/ 	.word	index@(_Z17_jacobiGpuDiamondPfS_PKfS1_S1_S1_iif)
	.align		4
        /*000c*/ 	.word	index@(vprintf)
	.align		4
        /*0010*/ 	.word	index@(_Z24_jacobiGpuShiftedDiamondPfS_S_S_S_S_iif)
	.align		4
        /*0014*/ 	.word	index@(vprintf)
	.align		4
        /*0018*/ 	.word	index@(_Z23_jacobiGpuLowerTrianglePfS_S_S_S_S_S_iif)
	.align		4
        /*001c*/ 	.word	index@(vprintf)
	.align		4
        /*0020*/ 	.word	index@(_Z23_jacobiGpuUpperTrianglePfS_PKfS1_S1_S1_S1_iif)
	.align		4
        /*0024*/ 	.word	index@(vprintf)
	.align		4
        /*0028*/ 	.word	0x00000000
	.align		4
        /*002c*/ 	.word	0xfffffffe
	.align		4
        /*0030*/ 	.word	0x00000000
	.align		4
        /*0034*/ 	.word	0xfffffffd
	.align		4
        /*0038*/ 	.word	0x00000000
	.align		4
        /*003c*/ 	.word	0xfffffffc


//--------------------- .nv.constant4             --------------------------
	.section	.nv.constant4,"a",@progbits
	.align	8
	.align		8
.nv.constant4:
        /*0000*/ 	.dword	vprintf
	.align		8
        /*0008*/ 	.dword	$str
	.align		8
        /*0010*/ 	.dword	$str$1
	.align		8
        /*0018*/ 	.dword	$str$2
	.align		8
        /*0020*/ 	.dword	$str$3
	.align		8
        /*0028*/ 	.dword	$str$4
	.align		8
        /*0030*/ 	.dword	$str$5
	.align		8
        /*0038*/ 	.dword	$str$6
	.align		8
        /*0040*/ 	.dword	$str$7
	.align		8
        /*0048*/ 	.dword	$str$8
	.align		8
        /*0050*/ 	.dword	$str$9
	.align		8
        /*0058*/ 	.dword	$str$10
	.align		8
        /*0060*/ 	.dword	$str$11
	.align		8
        /*0068*/ 	.dword	$str$12
	.align		8
        /*0070*/ 	.dword	$str$13
	.align		8
        /*0078*/ 	.dword	$str$14
	.align		8
        /*0080*/ 	.dword	$str$15
	.align		8
        /*0088*/ 	.dword	$str$16
	.align		8
        /*0090*/ 	.dword	$str$17
	.align		8
        /*0098*/ 	.dword	$str$18


//--------------------- .text._Z17_jacobiGpuDiamondPfS_PKfS1_S1_S1_iif --------------------------
	.section	.text._Z17_jacobiGpuDiamondPfS_PKfS1_S1_S1_iif,"ax",@progbits
	.align	128
        .global         _Z17_jacobiGpuDiamondPfS_PKfS1_S1_S1_iif
        .type           _Z17_jacobiGpuDiamondPfS_PKfS1_S1_S1_iif,@function
        .size           _Z17_jacobiGpuDiamondPfS_PKfS1_S1_S1_iif,(.L_x_296 - _Z17_jacobiGpuDiamondPfS_PKfS1_S1_S1_iif)
        .other          _Z17_jacobiGpuDiamondPfS_PKfS1_S1_S1_iif,@"STO_CUDA_ENTRY STV_DEFAULT"
_Z17_jacobiGpuDiamondPfS_PKfS1_S1_S1_iif:
.text._Z17_jacobiGpuDiamondPfS_PKfS1_S1_S1_iif:
[----:B------:R-:W0:Y:S01]  /*0000*/  LDC R1, c[0x0][0x37c] ;  /* 0x0000df00ff017b82 */ /* 0x000e220000000800 */
[----:B------:R-:W1:Y:S01]  /*0010*/  S2R R27, SR_TID.X ;  /* 0x00000000001b7919 */ /* 0x000e620000002100 */
[----:B------:R-:W2:Y:S06]  /*0020*/  LDCU UR49, c[0x0][0x2fc] ;  /* 0x00005f80ff3177ac */ /* 0x000eac0008000800 */
[----:B------:R-:W3:Y:S01]  /*0030*/  S2UR UR8, SR_CTAID.X ;  /* 0x00000000000879c3 */ /* 0x000ee20000002500 */
[----:B------:R-:W-:Y:S01]  /*0040*/  IMAD.MOV.U32 R2, RZ, RZ, 0x4 ;  /* 0x00000004ff027424 */ /* 0x000fe200078e00ff */
[----:B------:R-:W4:Y:S01]  /*0050*/  LDCU UR50, c[0x0][0x360] ;  /* 0x00006c00ff3277ac */ /* 0x000f220008000800 */
[----:B------:R-:W-:-:S02]  /*0060*/  IMAD.MOV.U32 R4, RZ, RZ, 0x4 ;  /* 0x00000004ff047424 */ /* 0x000fc400078e00ff */
[----:B0-----:R-:W-:Y:S01]  /*0070*/  VIADD R1, R1, 0xffffffc0 ;  /* 0xffffffc001017836 */ /* 0x001fe20000000000 */
[----:B------:R-:W0:Y:S01]  /*0080*/  LDCU.128 UR4, c[0x0][0x380] ;  /* 0x00007000ff0477ac */ /* 0x000e220008000c00 */
[----:B------:R-:W5:Y:S01]  /*0090*/  LDCU.64 UR36, c[0x0][0x358] ;  /* 0x00006b00ff2477ac */ /* 0x000f620008000a00 */
[----:B------:R-:W2:Y:S01]  /*00a0*/  LDCU.128 UR40, c[0x0][0x3a0] ;  /* 0x00007400ff2877ac */ /* 0x000ea20008000c00 */
[----:B------:R-:W2:Y:S01]  /*00b0*/  LDCU UR48, c[0x0][0x2f8] ;  /* 0x00005f00ff3077ac */ /* 0x000ea20008000800 */
[----:B----4-:R-:W-:Y:S01]  /*00c0*/  IMAD.U32 R18, RZ, RZ, UR50 ;  /* 0x00000032ff127e24 */ /* 0x010fe2000f8e00ff */
[----:B------:R-:W-:Y:S01]  /*00d0*/  MOV R17, 0x0 ;  /* 0x0000000000117802 */ /* 0x000fe20000000f00 */
[----:B------:R-:W4:Y:S03]  /*00e0*/  LDCU UR52, c[0x0][0x3b8] ;  /* 0x00007700ff3477ac */ /* 0x000f260008000800 */
[----:B------:R-:W-:Y:S01]  /*00f0*/  IADD3 R18, PT, PT, R18, -0x1, RZ ;  /* 0xffffffff12127810 */ /* 0x000fe20007ffe0ff */
[----:B---3--:R-:W-:Y:S01]  /*0100*/  UIMAD UR8, UR50, UR8, URZ ;  /* 0x00000008320872a4 */ /* 0x008fe2000f8e02ff */
[----:B------:R-:W3:Y:S02]  /*0110*/  LDCU UR53, c[0x0][0x3b4] ;  /* 0x00007680ff3577ac */ /* 0x000ee40008000800 */
[----:B-1----:R-:W-:Y:S01]  /*0120*/  ISETP.NE.AND P0, PT, R27, R18, PT ;  /* 0x000000121b00720c */ /* 0x002fe20003f05270 */
[----:B0-----:R-:W-:-:S02]  /*0130*/  UIMAD.WIDE UR46, UR8, 0x4, UR4 ;  /* 0x00000004082e78a5 */ /* 0x001fc4000f8e0204 */
[----:B------:R-:W-:Y:S01]  /*0140*/  UIMAD.WIDE UR44, UR8, 0x4, UR6 ;  /* 0x00000004082c78a5 */ /* 0x000fe2000f8e0206 */
[----:B------:R-:W0:Y:S01]  /*0150*/  S2UR UR5, SR_CgaCtaId ;  /* 0x00000000000579c3 */ /* 0x000e220000008800 */
[----:B------:R-:W-:-:S08]  /*0160*/  MOV R8, UR50 ;  /* 0x0000003200087c02 */ /* 0x000fd00008000f00 */
[C---:B------:R-:W-:Y:S01]  /*0170*/  @P0 IMAD.SHL.U32 R0, R27.reuse, 0x40000000, RZ ;  /* 0x400000001b000824 */ /* 0x040fe200078e00ff */
[----:B------:R-:W-:Y:S01]  /*0180*/  UMOV UR4, 0x400 ;  /* 0x0000040000047882 */ /* 0x000fe20000000000 */
[----:B------:R-:W-:Y:S01]  /*0190*/  @P0 IMAD.WIDE.U32 R2, R27, R2, UR46 ;  /* 0x0000002e1b020e25 */ /* 0x000fe2000f8e0002 */
[----:B------:R-:W-:Y:S01]  /*01a0*/  R2UR UR51, R1 ;  /* 0x00000000013372ca */ /* 0x000fe200000e0000 */
[----:B------:R-:W1:Y:S02]  /*01b0*/  LDCU.64 UR6, c[0x4][0x48] ;  /* 0x01000900ff0677ac */ /* 0x000e640008000a00 */
[C---:B------:R-:W-:Y:S01]  /*01c0*/  @P0 IMAD.WIDE.U32 R4, R27.reuse, R4, UR44 ;  /* 0x0000002c1b040e25 */ /* 0x040fe2000f8e0004 */
[----:B-----5:R-:W5:Y:S05]  /*01d0*/  @P0 LDG.E R6, desc[UR36][R2.64] ;  /* 0x0000002402060981 */ /* 0x020f6a000c1e1900 */
[----:B------:R4:W3:Y:S01]  /*01e0*/  @P0 LDG.E R4, desc[UR36][R4.64] ;  /* 0x0000002404040981 */ /* 0x0008e2000c1e1900 */
[----:B------:R-:W-:Y:S01]  /*01f0*/  @P0 IADD3 R7, PT, PT, R27, 0x1, R8 ;  /* 0x000000011b070810 */ /* 0x000fe20007ffe008 */
[----:B--2---:R-:W-:Y:S01]  /*0200*/  UIMAD.WIDE UR38, UR8, 0x4, UR42 ;  /* 0x00000004082678a5 */ /* 0x004fe2000f8e022a */
[----:B------:R-:W-:Y:S01]  /*0210*/  @P0 SHF.R.S32.HI R0, RZ, 0x1f, R0 ;  /* 0x0000001fff000819 */ /* 0x000fe20000011400 */
[----:B------:R-:W2:Y:S01]  /*0220*/  LDCU.64 UR42, c[0x0][0x390] ;  /* 0x00007200ff2a77ac */ /* 0x000ea20008000a00 */
[----:B------:R-:W-:-:S02]  /*0230*/  @P0 SHF.R.U32.HI R7, RZ, 0x1, R7 ;  /* 0x00000001ff070819 */ /* 0x000fc40000011607 */
[----:B------:R-:W-:Y:S01]  /*0240*/  @P0 LOP3.LUT R8, R0, UR50, RZ, 0xc0, !PT ;  /* 0x0000003200080c12 */ /* 0x000fe2000f8ec0ff */
[----:B0-----:R-:W-:Y:S01]  /*0250*/  ULEA UR4, UR5, UR4, 0x18 ;  /* 0x0000000405047291 */ /* 0x001fe2000f8ec0ff */
[----:B------:R-:W-:Y:S01]  /*0260*/  @P0 LOP3.LUT R0, RZ, R7, RZ, 0x33, !PT ;  /* 0x00000007ff000212 */ /* 0x000fe200078e33ff */
[----:B------:R-:W-:Y:S01]  /*0270*/  UIADD3 UR48, UP0, UPT, UR51, UR48, URZ ;  /* 0x0000003033307290 */ /* 0x000fe2000ff1e0ff */
[----:B------:R-:W-:Y:S01]  /*0280*/  IADD3 R29, PT, PT, R27, UR8, RZ ;  /* 0x000000081b1d7c10 */ /* 0x000fe2000fffe0ff */
[----:B------:R-:W-:Y:S01]  /*0290*/  @P0 IMAD.IADD R7, R7, 0x1, R8 ;  /* 0x0000000107070824 */ /* 0x000fe200078e0208 */
[----:B------:R-:W-:Y:S01]  /*02a0*/  @P0 IADD3 R0, PT, PT, R8, UR50, R0 ;  /* 0x0000003208000c10 */ /* 0x000fe2000fffe000 */
[----:B------:R-:W-:Y:S01]  /*02b0*/  UIADD3.X UR49, UPT, UPT, URZ, UR49, URZ, UP0, !UPT ;  /* 0x00000031ff317290 */ /* 0x000fe200087fe4ff */
[----:B------:R-:W-:Y:S01]  /*02c0*/  LEA R16, R27, UR4, 0x2 ;  /* 0x000000041b107c11 */ /* 0x000fe2000f8e10ff */
[----:B------:R0:W0:Y:S01]  /*02d0*/  LDC.64 R8, c[0x4][R17] ;  /* 0x0100000011087b82 */ /* 0x0000220000000a00 */
[----:B----4-:R-:W-:Y:S01]  /*02e0*/  @P0 LEA R5, R0, UR4, 0x2 ;  /* 0x0000000400050c11 */ /* 0x010fe2000f8e10ff */
[----:B------:R-:W-:Y:S01]  /*02f0*/  STL [R1+0x20], R29 ;  /* 0x0000201d01007387 */ /* 0x000fe20000100800 */
[----:B------:R-:W-:Y:S01]  /*0300*/  @P0 LEA R7, R7, UR4, 0x2 ;  /* 0x0000000407070c11 */ /* 0x000fe2000f8e10ff */
[----:B------:R-:W-:Y:S01]  /*0310*/  UIADD3 UR54, UP0, UPT, UR48, 0x20, URZ ;  /* 0x0000002030367890 */ /* 0x000fe2000ff1e0ff */
[----:B------:R-:W-:Y:S01]  /*0320*/  MOV R26, UR4 ;  /* 0x00000004001a7c02 */ /* 0x000fe20008000f00 */
[----:B------:R-:W-:-:S02]  /*0330*/  ULEA UR5, UR50, UR4, 0x2 ;  /* 0x0000000432057291 */ /* 0x000fc4000f8e10ff */
[----:B------:R-:W-:Y:S02]  /*0340*/  UIADD3.X UR55, UPT, UPT, URZ, UR49, URZ, UP0, !UPT ;  /* 0x00000031ff377290 */ /* 0x000fe400087fe4ff */
[----:B------:R-:W-:Y:S02]  /*0350*/  UIMAD.WIDE UR40, UR8, 0x4, UR40 ;  /* 0x00000004082878a5 */ /* 0x000fe4000f8e0228 */
[----:B------:R-:W-:Y:S01]  /*0360*/  IMAD.U32 R30, RZ, RZ, UR5 ;  /* 0x00000005ff1e7e24 */ /* 0x000fe2000f8e00ff */
[----:B--2---:R-:W-:Y:S01]  /*0370*/  UIMAD.WIDE UR42, UR8, 0x4, UR42 ;  /* 0x00000004082a78a5 */ /* 0x004fe2000f8e022a */
[----:B-----5:R1:W-:Y:S04]  /*0380*/  @P0 STS [R5], R6 ;  /* 0x0000000605000388 */ /* 0x0203e80000000800 */
[----:B---3--:R2:W-:Y:S04]  /*0390*/  @P0 STS [R7], R4 ;  /* 0x0000000407000388 */ /* 0x0085e80000000800 */
[----:B------:R-:W3:Y:S01]  /*03a0*/  LDS R2, [R16] ;  /* 0x0000000010027984 */ /* 0x000ee20000000800 */
[----:B-1----:R-:W-:-:S02]  /*03b0*/  IMAD.U32 R5, RZ, RZ, UR7 ;  /* 0x00000007ff057e24 */ /* 0x002fc4000f8e00ff */
[----:B------:R-:W-:Y:S02]  /*03c0*/  IMAD.U32 R6, RZ, RZ, UR54 ;  /* 0x00000036ff067e24 */ /* 0x000fe4000f8e00ff */
[----:B--2---:R-:W-:Y:S01]  /*03d0*/  IMAD.U32 R4, RZ, RZ, UR6 ;  /* 0x00000006ff047e24 */ /* 0x004fe2000f8e00ff */
[----:B------:R-:W-:Y:S01]  /*03e0*/  MOV R7, UR55 ;  /* 0x0000003700077c02 */ /* 0x000fe20008000f00 */
[----:B---3--:R-:W1:Y:S02]  /*03f0*/  F2F.F64.F32 R2, R2 ;  /* 0x0000000200027310 */ /* 0x008e640000201800 */
[----:B01----:R1:W-:Y:S04]  /*0400*/  STL.64 [R1+0x28], R2 ;  /* 0x0000280201007387 */ /* 0x0033e80000100a00 */
[----:B------:R-:W-:-:S07]  /*0410*/  LEPC R20, `(.L_x_0) ;  /* 0x000000001014794e */ /* 0x000fce0000000000 */
[----:B-1----:R-:W-:Y:S05]  /*0420*/  CALL.ABS.NOINC R8 ;  /* 0x0000000008007343 */ /* 0x002fea0003c00000 */
.L_x_0:
[----:B------:R-:W-:Y:S01]  /*0430*/  IMAD R2, R27, 0x4, R30 ;  /* 0x000000041b027824 */ /* 0x000fe200078e021e */
[----:B------:R-:W-:Y:S01]  /*0440*/  STL [R1+0x20], R29 ;  /* 0x0000201d01007387 */ /* 0x000fe20000100800 */
[----:B------:R0:W1:Y:S01]  /*0450*/  LDC.64 R10, c[0x4][R17] ;  /* 0x01000000110a7b82 */ /* 0x0000620000000a00 */
[----:B------:R-:W2:Y:S01]  /*0460*/  LDCU.64 UR4, c[0x4][0x50] ;  /* 0x01000a00ff0477ac */ /* 0x000ea20008000a00 */
[----:B------:R-:W-:Y:S01]  /*0470*/  IMAD.U32 R6, RZ, RZ, UR54 ;  /* 0x00000036ff067e24 */ /* 0x000fe2000f8e00ff */
[----:B------:R-:W3:Y:S01]  /*0480*/  LDS R0, [R2] ;  /* 0x0000000002007984 */ /* 0x000ee20000000800 */
[----:B------:R-:W-:Y:S02]  /*0490*/  IMAD.U32 R7, RZ, RZ, UR55 ;  /* 0x00000037ff077e24 */ /* 0x000fe4000f8e00ff */
[----:B--2---:R-:W-:Y:S01]  /*04a0*/  IMAD.U32 R4, RZ, RZ, UR4 ;  /* 0x00000004ff047e24 */ /* 0x004fe2000f8e00ff */
[----:B------:R-:W-:Y:S01]  /*04b0*/  MOV R5, UR5 ;  /* 0x0000000500057c02 */ /* 0x000fe20008000f00 */
[----:B---3--:R-:W2:Y:S02]  /*04c0*/  F2F.F64.F32 R8, R0 ;  /* 0x0000000000087310 */ /* 0x008ea40000201800 */
[----:B-12---:R0:W-:Y:S04]  /*04d0*/  STL.64 [R1+0x28], R8 ;  /* 0x0000280801007387 */ /* 0x0061e80000100a00 */
[----:B------:R-:W-:-:S07]  /*04e0*/  LEPC R20, `(.L_x_1) ;  /* 0x000000001014794e */ /* 0x000fce0000000000 */
[----:B0-----:R-:W-:Y:S05]  /*04f0*/  CALL.ABS.NOINC R10 ;  /* 0x000000000a007343 */ /* 0x001fea0003c00000 */
.L_x_1:
[----:B------:R-:W-:Y:S01]  /*0500*/  UISETP.GE.U32.AND UP0, UPT, UR50, 0x2, UPT ;  /* 0x000000023200788c */ /* 0x000fe2000bf06070 */
[----:B------:R-:W-:-:S08]  /*0510*/  MOV R17, R30 ;  /* 0x0000001e00117202 */ /* 0x000fd00000000f00 */
[----:B------:R-:W-:Y:S05]  /*0520*/  BRA.U !UP0, `(.L_x_2) ;  /* 0x0000000d08687547 */ /* 0x000fea000b800000 */
[----:B------:R-:W0:Y:S01]  /*0530*/  LDCU UR4, c[0x0][0x3b8] ;  /* 0x00007700ff0477ac */ /* 0x000e220008000800 */
[----:B------:R-:W1:Y:S01]  /*0540*/  S2UR UR6, SR_CgaCtaId ;  /* 0x00000000000679c3 */ /* 0x000e620000008800 */
[----:B------:R-:W-:Y:S01]  /*0550*/  IMAD.MOV.U32 R36, RZ, RZ, 0x4 ;  /* 0x00000004ff247424 */ /* 0x000fe200078e00ff */
[----:B------:R-:W-:Y:S01]  /*0560*/  MOV R17, R30 ;  /* 0x0000001e00117202 */ /* 0x000fe20000000f00 */
[----:B------:R-:W-:Y:S01]  /*0570*/  UMOV UR5, 0x400 ;  /* 0x0000040000057882 */ /* 0x000fe20000000000 */
[----:B------:R-:W-:Y:S02]  /*0580*/  IMAD.MOV.U32 R34, RZ, RZ, 0x4 ;  /* 0x00000004ff227424 */ /* 0x000fe400078e00ff */
[C---:B------:R-:W-:Y:S02]  /*0590*/  IMAD.WIDE.U32 R36, R27.reuse, R36, UR40 ;  /* 0x000000281b247e25 */ /* 0x040fe4000f8e0024 */
[----:B------:R-:W2:Y:S02]  /*05a0*/  LDC R32, c[0x0][0x3b0] ;  /* 0x0000ec00ff207b82 */ /* 0x000ea40000000800 */
[----:B------:R-:W-:-:S06]  /*05b0*/  IMAD.WIDE.U32 R34, R27, R34, UR38 ;  /* 0x000000261b227e25 */ /* 0x000fcc000f8e0022 */
[----:B------:R-:W3:Y:S01]  /*05c0*/  LDC.64 R38, c[0x0][0x398] ;  /* 0x0000e600ff267b82 */ /* 0x000ee20000000a00 */
[----:B0-----:R-:W0:Y:S01]  /*05d0*/  F2F.F64.F32 R40, UR4 ;  /* 0x0000000400287d10 */ /* 0x001e220008201800 */
[----:B------:R-:W-:-:S04]  /*05e0*/  USHF.R.U32.HI UR4, URZ, 0x1, UR50 ;  /* 0x00000001ff047899 */ /* 0x000fc80008011632 */
[----:B------:R-:W-:Y:S02]  /*05f0*/  UIADD3 UR7, UPT, UPT, UR4, -0x1, URZ ;  /* 0xffffffff04077890 */ /* 0x000fe4000fffe0ff */
[----:B------:R-:W-:Y:S02]  /*0600*/  UIADD3 UR4, UPT, UPT, -UR4, UR50, URZ ;  /* 0x0000003204047290 */ /* 0x000fe4000fffe1ff */
[----:B-1----:R-:W-:Y:S02]  /*0610*/  ULEA UR5, UR6, UR5, 0x18 ;  /* 0x0000000506057291 */ /* 0x002fe4000f8ec0ff */
[----:B------:R-:W-:Y:S02]  /*0620*/  IMAD.U32 R28, RZ, RZ, UR7 ;  /* 0x00000007ff1c7e24 */ /* 0x000fe4000f8e00ff */
[----:B------:R-:W-:Y:S01]  /*0630*/  IMAD.U32 R19, RZ, RZ, UR4 ;  /* 0x00000004ff137e24 */ /* 0x000fe2000f8e00ff */
[----:B0-----:R-:W-:Y:S01]  /*0640*/  DADD R40, -R40, 1 ;  /* 0x3ff0000028287429 */ /* 0x001fe20000000100 */
[----:B--2---:R-:W-:Y:S01]  /*0650*/  VIADD R32, R32, 0xffffffff ;  /* 0xffffffff20207836 */ /* 0x004fe20000000000 */
[----:B------:R-:W-:Y:S01]  /*0660*/  MOV R26, UR5 ;  /* 0x00000005001a7c02 */ /* 0x000fe20008000f00 */
[----:B---3--:R-:W-:-:S08]  /*0670*/  IMAD.WIDE.U32 R38, R27, 0x4, R38 ;  /* 0x000000041b267825 */ /* 0x008fd000078e0026 */
.L_x_22:
[----:B------:R-:W-:Y:S01]  /*0680*/  USHF.R.U32.HI UR4, URZ, 0x1, UR50 ;  /* 0x00000001ff047899 */ /* 0x000fe20008011632 */
[----:B------:R-:W-:-:S05]  /*0690*/  VIADD R0, R28, 0x1 ;  /* 0x000000011c007836 */ /* 0x000fca0000000000 */
[----:B------:R-:W-:-:S13]  /*06a0*/  ISETP.GE.U32.AND P0, PT, R0, UR4, PT ;  /* 0x0000000400007c0c */ /* 0x000fda000bf06070 */
[----:B01----:R-:W-:Y:S05]  /*06b0*/  @P0 BRA `(.L_x_3) ;  /* 0x0000000800e80947 */ /* 0x003fea0003800000 */
[----:B------:R-:W-:Y:S01]  /*06c0*/  ISETP.GE.U32.AND P0, PT, R27, R0, PT ;  /* 0x000000001b00720c */ /* 0x000fe20003f06070 */
[--C-:B------:R-:W-:Y:S01]  /*06d0*/  IMAD.MOV.U32 R24, RZ, RZ, R17.reuse ;  /* 0x000000ffff187224 */ /* 0x100fe200078e0011 */
[----:B------:R-:W-:Y:S01]  /*06e0*/  MOV R22, R26 ;  /* 0x0000001a00167202 */ /* 0x000fe20000000f00 */
[----:B------:R-:W-:-:S03]  /*06f0*/  IMAD.MOV.U32 R26, RZ, RZ, R17 ;  /* 0x000000ffff1a7224 */ /* 0x000fc600078e0011 */
[----:B------:R-:W-:-:S07]  /*0700*/  MOV R17, R22 ;  /* 0x0000001600117202 */ /* 0x000fce0000000f00 */
[----:B------:R-:W-:Y:S05]  /*0710*/  @!P0 BRA `(.L_x_3) ;  /* 0x0000000800d08947 */ /* 0x000fea0003800000 */
[----:B------:R-:W-:Y:S01]  /*0720*/  VIADD R0, R19, 0xffffffff ;  /* 0xffffffff13007836 */ /* 0x000fe20000000000 */
[----:B------:R-:W-:Y:S01]  /*0730*/  MOV R17, R22 ;  /* 0x0000001600117202 */ /* 0x000fe20000000f00 */
[----:B------:R-:W-:-:S03]  /*0740*/  IMAD.MOV.U32 R26, RZ, RZ, R24 ;  /* 0x000000ffff1a7224 */ /* 0x000fc600078e0018 */
[----:B------:R-:W-:-:S13]  /*0750*/  ISETP.GT.U32.AND P0, PT, R27, R0, PT ;  /* 0x000000001b00720c */ /* 0x000fda0003f04070 */
[----:B------:R-:W-:Y:S05]  /*0760*/  @P0 BRA `(.L_x_3) ;  /* 0x0000000800bc0947 */ /* 0x000fea0003800000 */
[----:B------:R-:W-:Y:S01]  /*0770*/  IMAD.MOV.U32 R4, RZ, RZ, 0x4 ;  /* 0x00000004ff047424 */ /* 0x000fe200078e00ff */
[----:B------:R0:W5:Y:S03]  /*0780*/  LDG.E R23, desc[UR36][R38.64] ;  /* 0x0000002426177981 */ /* 0x000166000c1e1900 */
[C---:B------:R-:W-:Y:S01]  /*0790*/  IMAD.WIDE.U32 R4, R27.reuse, R4, UR42 ;  /* 0x0000002a1b047e25 */ /* 0x040fe2000f8e0004 */
[----:B------:R0:W5:Y:S04]  /*07a0*/  LDG.E R25, desc[UR36][R36.64] ;  /* 0x0000002424197981 */ /* 0x000168000c1e1900 */
[----:B------:R0:W5:Y:S04]  /*07b0*/  LDG.E R26, desc[UR36][R4.64] ;  /* 0x00000024041a7981 */ /* 0x000168000c1e1900 */
[----:B------:R0:W5:Y:S01]  /*07c0*/  LDG.E R31, desc[UR36][R34.64] ;  /* 0x00000024221f7981 */ /* 0x000162000c1e1900 */
[----:B------:R-:W-:-:S05]  /*07d0*/  IMAD R0, R27, 0x4, R22 ;  /* 0x000000041b007824 */ /* 0x000fca00078e0216 */
[----:B------:R-:W1:Y:S04]  /*07e0*/  LDS R6, [R0+-0x4] ;  /* 0xfffffc0000067984 */ /* 0x000e680000000800 */
[----:B------:R-:W2:Y:S01]  /*07f0*/  LDS R3, [R0+0x4] ;  /* 0x0000040000037984 */ /* 0x000ea20000000800 */
[----:B------:R-:W-:Y:S01]  /*0800*/  UISETP.NE.AND UP0, UPT, UR53, 0x1, UPT ;  /* 0x000000013500788c */ /* 0x000fe2000bf05270 */
[C---:B------:R-:W-:Y:S02]  /*0810*/  ISETP.NE.AND P1, PT, R29.reuse, RZ, PT ;  /* 0x000000ff1d00720c */ /* 0x040fe40003f25270 */
[----:B------:R-:W-:Y:S01]  /*0820*/  ISETP.NE.AND P0, PT, R29, R32, PT ;  /* 0x000000201d00720c */ /* 0x000fe20003f05270 */
[----:B------:R3:W4:Y:S02]  /*0830*/  LDS R14, [R0] ;  /* 0x00000000000e7984 */ /* 0x0007240000000800 */
[----:B---3--:R-:W-:-:S02]  /*0840*/  P2R R0, PR, RZ, 0x2 ;  /* 0x00000002ff007803 */ /* 0x008fc40000000000 */
[----:B------:R-:W-:Y:S02]  /*0850*/  P2R R0, PR, RZ, 0x1 ;  /* 0x00000001ff007803 */ /* 0x000fe40000000000 */
[----:B-1----:R-:W-:Y:S02]  /*0860*/  FSEL R13, R6, RZ, P1 ;  /* 0x000000ff060d7208 */ /* 0x002fe40000800000 */
[----:B--2---:R-:W-:Y:S01]  /*0870*/  FSEL R8, R3, RZ, P0 ;  /* 0x000000ff03087208 */ /* 0x004fe20000000000 */
[----:B0-----:R-:W-:Y:S06]  /*0880*/  BRA.U !UP0, `(.L_x_4) ;  /* 0x0000000508147547 */ /* 0x001fec000b800000 */
[----:B------:R-:W-:-:S09]  /*0890*/  UISETP.NE.AND UP0, UPT, UR53, URZ, UPT ;  /* 0x000000ff3500728c */ /* 0x000fd2000bf05270 */
[----:B------:R-:W-:Y:S05]  /*08a0*/  BRA.U UP0, `(.L_x_5) ;  /* 0x00000001008c7547 */ /* 0x000fea000b800000 */
[----:B-----5:R-:W0:Y:S01]  /*08b0*/  MUFU.RCP R4, R25 ;  /* 0x0000001900047308 */ /* 0x020e220000001000 */
[----:B------:R-:W-:Y:S01]  /*08c0*/  FMUL R0, R8, R31 ;  /* 0x0000001f08007220 */ /* 0x000fe20000400000 */
[----:B------:R-:W-:Y:S03]  /*08d0*/  BSSY.RECONVERGENT B2, `(.L_x_6) ;  /* 0x000000d000027945 */ /* 0x000fe60003800200 */
[----:B------:R-:W-:-:S04]  /*08e0*/  FFMA R13, R13, R23, R0 ;  /* 0x000000170d0d7223 */ /* 0x000fc80000000000 */
[----:B------:R-:W-:-:S04]  /*08f0*/  FADD R13, R26, -R13 ;  /* 0x8000000d1a0d7221 */ /* 0x000fc80000000000 */
[----:B------:R-:W1:Y:S01]  /*0900*/  FCHK P0, R13, R25 ;  /* 0x000000190d007302 */ /* 0x000e620000000000 */
[----:B0-----:R-:W-:-:S04]  /*0910*/  FFMA R3, -R25, R4, 1 ;  /* 0x3f80000019037423 */ /* 0x001fc80000000104 */
[----:B------:R-:W-:-:S04]  /*0920*/  FFMA R0, R4, R3, R4 ;  /* 0x0000000304007223 */ /* 0x000fc80000000004 */
[----:B------:R-:W-:-:S04]  /*0930*/  FFMA R3, R13, R0, RZ ;  /* 0x000000000d037223 */ /* 0x000fc800000000ff */
[----:B------:R-:W-:-:S04]  /*0940*/  FFMA R4, -R25, R3, R13 ;  /* 0x0000000319047223 */ /* 0x000fc8000000010d */
[----:B------:R-:W-:Y:S01]  /*0950*/  FFMA R0, R0, R4, R3 ;  /* 0x0000000400007223 */ /* 0x000fe20000000003 */
[----:B-1----:R-:W-:Y:S06]  /*0960*/  @!P0 BRA `(.L_x_7) ;  /* 0x00000000000c8947 */ /* 0x002fec0003800000 */
[----:B------:R-:W-:Y:S02]  /*0970*/  MOV R10, R25 ;  /* 0x00000019000a7202 */ /* 0x000fe40000000f00 */
[----:B------:R-:W-:-:S07]  /*0980*/  MOV R4, 0x9a0 ;  /* 0x000009a000047802 */ /* 0x000fce0000000f00 */
[----:B----4-:R-:W-:Y:S05]  /*0990*/  CALL.REL.NOINC `($__internal_0_$__cuda_sm3x_div_rn_noftz_f32_slowpath) ;  /* 0x0000002c001c7944 */ /* 0x010fea0003c00000 */
.L_x_7:
[----:B------:R-:W-:Y:S05]  /*09a0*/  BSYNC.RECONVERGENT B2 ;  /* 0x0000000000027941 */ /* 0x000fea0003800200 */
.L_x_6:
[----:B------:R-:W0:Y:S01]  /*09b0*/  F2F.F64.F32 R8, R0 ;  /* 0x0000000000087310 */ /* 0x000e220000201800 */
[----:B------:R-:W-:Y:S01]  /*09c0*/  MOV R10, 0x0 ;  /* 0x00000000000a7802 */ /* 0x000fe20000000f00 */
[----:B------:R-:W-:Y:S01]  /*09d0*/  IMAD R3, R27, 0x4, R24 ;  /* 0x000000041b037824 */ /* 0x000fe200078e0218 */
[----:B------:R1:W-:Y:S01]  /*09e0*/  STL.64 [R1+0x20], R28 ;  /* 0x0000201c01007387 */ /* 0x0003e20000100a00 */
[----:B------:R-:W2:Y:S03]  /*09f0*/  LDCU.64 UR4, c[0x4][0x18] ;  /* 0x01000300ff0477ac */ /* 0x000ea60008000a00 */
[----:B------:R1:W-:Y:S01]  /*0a00*/  STS [R3], R0 ;  /* 0x0000000003007388 */ /* 0x0003e20000000800 */
[----:B------:R-:W3:Y:S01]  /*0a10*/  LDC.64 R10, c[0x4][R10] ;  /* 0x010000000a0a7b82 */ /* 0x000ee20000000a00 */
[----:B------:R-:W-:-:S04]  /*0a20*/  UIADD3 UR6, UP0, UPT, UR48, 0x20, URZ ;  /* 0x0000002030067890 */ /* 0x000fc8000ff1e0ff */
[----:B------:R-:W-:Y:S01]  /*0a30*/  UIADD3.X UR7, UPT, UPT, URZ, UR49, URZ, UP0, !UPT ;  /* 0x00000031ff077290 */ /* 0x000fe200087fe4ff */
[----:B0-----:R1:W-:Y:S01]  /*0a40*/  STL.64 [R1+0x28], R8 ;  /* 0x0000280801007387 */ /* 0x0013e20000100a00 */
[----:B------:R-:W-:-:S04]  /*0a50*/  IMAD.U32 R6, RZ, RZ, UR6 ;  /* 0x00000006ff067e24 */ /* 0x000fc8000f8e00ff */
[----:B------:R-:W-:Y:S02]  /*0a60*/  IMAD.U32 R7, RZ, RZ, UR7 ;  /* 0x00000007ff077e24 */ /* 0x000fe4000f8e00ff */
[----:B--2---:R-:W-:Y:S01]  /*0a70*/  IMAD.U32 R4, RZ, RZ, UR4 ;  /* 0x00000004ff047e24 */ /* 0x004fe2000f8e00ff */
[----:B------:R-:W-:-:S07]  /*0a80*/  MOV R5, UR5 ;  /* 0x0000000500057c02 */ /* 0x000fce0008000f00 */
[----:B------:R-:W-:-:S07]  /*0a90*/  LEPC R20, `(.L_x_8) ;  /* 0x000000001014794e */ /* 0x000fce0000000000 */
[----:B-1-34-:R-:W-:Y:S05]  /*0aa0*/  CALL.ABS.NOINC R10 ;  /* 0x000000000a007343 */ /* 0x01afea0003c00000 */
.L_x_8:
[----:B------:R-:W-:Y:S01]  /*0ab0*/  MOV R26, R24 ;  /* 0x00000018001a7202 */ /* 0x000fe20000000f00 */
[----:B------:R-:W-:Y:S01]  /*0ac0*/  IMAD.MOV.U32 R17, RZ, RZ, R22 ;  /* 0x000000ffff117224 */ /* 0x000fe200078e0016 */
[----:B------:R-:W-:Y:S06]  /*0ad0*/  BRA `(.L_x_3) ;  /* 0x0000000400e07947 */ /* 0x000fec0003800000 */
.L_x_5:
[----:B------:R-:W-:Y:S01]  /*0ae0*/  VIADD R0, R29, 0x1 ;  /* 0x000000011d007836 */ /* 0x000fe20000000000 */
[----:B------:R-:W-:Y:S04]  /*0af0*/  BSSY.RECONVERGENT B2, `(.L_x_9) ;  /* 0x0000019000027945 */ /* 0x000fe80003800200 */
[----:B------:R-:W-:-:S04]  /*0b00*/  LOP3.LUT R0, R0, 0x80000001, RZ, 0xc0, !PT ;  /* 0x8000000100007812 */ /* 0x000fc800078ec0ff */
[----:B------:R-:W-:-:S13]  /*0b10*/  ISETP.NE.AND P0, PT, R0, 0x1, PT ;  /* 0x000000010000780c */ /* 0x000fda0003f05270 */
[----:B------:R-:W-:Y:S05]  /*0b20*/  @P0 BRA `(.L_x_10) ;  /* 0x0000000000540947 */ /* 0x000fea0003800000 */
        /* <DEDUP_REMOVED lines=15> */
.L_x_12:
[----:B------:R-:W-:Y:S05]  /*0c20*/  BSYNC.RECONVERGENT B3 ;  /* 0x0000000000037941 */ /* 0x000fea0003800200 */
.L_x_11:
[----:B------:R-:W-:Y:S01]  /*0c30*/  FMUL R0, R0, UR52 ;  /* 0x0000003400007c20 */ /* 0x000fe20008400000 */
[----:B----4-:R-:W-:Y:S08]  /*0c40*/  F2F.F64.F32 R14, R14 ;  /* 0x0000000e000e7310 */ /* 0x010ff00000201800 */
[----:B------:R-:W0:Y:S02]  /*0c50*/  F2F.F64.F32 R4, R0 ;  /* 0x0000000000047310 */ /* 0x000e240000201800 */
[----:B0-----:R-:W-:-:S06]  /*0c60*/  DFMA R4, R40, R14, R4 ;  /* 0x0000000e2804722b */ /* 0x001fcc0000000004 */
[----:B------:R0:W1:Y:S05]  /*0c70*/  F2F.F32.F64 R14, R4 ;  /* 0x00000004000e7310 */ /* 0x00006a0000301000 */
.L_x_10:
[----:B------:R-:W-:Y:S05]  /*0c80*/  BSYNC.RECONVERGENT B2 ;  /* 0x0000000000027941 */ /* 0x000fea0003800200 */
.L_x_9:
[--C-:B------:R-:W-:Y:S01]  /*0c90*/  IMAD R3, R27, 0x4, R24.reuse ;  /* 0x000000041b037824 */ /* 0x100fe200078e0218 */
[----:B------:R-:W-:Y:S01]  /*0ca0*/  MOV R17, R22 ;  /* 0x0000001600117202 */ /* 0x000fe20000000f00 */
[----:B-----5:R-:W-:-:S03]  /*0cb0*/  IMAD.MOV.U32 R26, RZ, RZ, R24 ;  /* 0x000000ffff1a7224 */ /* 0x020fc600078e0018 */
[----:B-1--4-:R1:W-:Y:S01]  /*0cc0*/  STS [R3], R14 ;  /* 0x0000000e03007388 */ /* 0x0123e20000000800 */
[----:B------:R-:W-:Y:S05]  /*0cd0*/  BRA `(.L_x_3) ;  /* 0x0000000400607947 */ /* 0x000fea0003800000 */
.L_x_4:
[----:B------:R-:W-:Y:S01]  /*0ce0*/  LOP3.LUT R0, R29, 0x80000001, RZ, 0xc0, !PT ;  /* 0x800000011d007812 */ /* 0x000fe200078ec0ff */
[----:B------:R-:W-:Y:S03]  /*0cf0*/  BSSY.RECONVERGENT B2, `(.L_x_13) ;  /* 0x0000014000027945 */ /* 0x000fe60003800200 */
        /* <DEDUP_REMOVED lines=14> */
[----:B------:R-:W-:Y:S01]  /*0de0*/  IMAD.MOV.U32 R10, RZ, RZ, R25 ;  /* 0x000000ffff0a7224 */ /* 0x000fe200078e0019 */
[----:B------:R-:W-:-:S07]  /*0df0*/  MOV R4, 0xe10 ;  /* 0x00000e1000047802 */ /* 0x000fce0000000f00 */
[----:B----4-:R-:W-:Y:S05]  /*0e00*/  CALL.REL.NOINC `($__internal_0_$__cuda_sm3x_div_rn_noftz_f32_slowpath) ;  /* 0x0000002800007944 */ /* 0x010fea0003c00000 */
.L_x_16:
[----:B------:R-:W-:Y:S05]  /*0e10*/  BSYNC.RECONVERGENT B3 ;  /* 0x0000000000037941 */ /* 0x000fea0003800200 */
.L_x_15:
[----:B----4-:R-:W-:-:S07]  /*0e20*/  IMAD.MOV.U32 R14, RZ, RZ, R0 ;  /* 0x000000ffff0e7224 */ /* 0x010fce00078e0000 */
.L_x_14:
[----:B------:R-:W-:Y:S05]  /*0e30*/  BSYNC.RECONVERGENT B2 ;  /* 0x0000000000027941 */ /* 0x000fea0003800200 */
.L_x_13:
[----:B------:R-:W-:Y:S01]  /*0e40*/  MOV R8, 0x0 ;  /* 0x0000000000087802 */ /* 0x000fe20000000f00 */
[----:B------:R-:W-:Y:S01]  /*0e50*/  STL.64 [R1+0x20], R28 ;  /* 0x0000201c01007387 */ /* 0x000fe20000100a00 */
[----:B------:R-:W-:Y:S01]  /*0e60*/  LEA R17, R27, R24, 0x2 ;  /* 0x000000181b117211 */ /* 0x000fe200078e10ff */
[----:B------:R-:W0:Y:S01]  /*0e70*/  LDCU.64 UR4, c[0x4][0x58] ;  /* 0x01000b00ff0477ac */ /* 0x000e220008000a00 */
[----:B----4-:R-:W1:Y:S01]  /*0e80*/  F2F.F64.F32 R6, R14 ;  /* 0x0000000e00067310 */ /* 0x010e620000201800 */
[----:B------:R-:W-:Y:S01]  /*0e90*/  VIADD R33, R29, 0x1 ;  /* 0x000000011d217836 */ /* 0x000fe20000000000 */
[----:B------:R-:W2:Y:S01]  /*0ea0*/  LDC.64 R8, c[0x4][R8] ;  /* 0x0100000008087b82 */ /* 0x000ea20000000a00 */
[----:B------:R-:W-:Y:S01]  /*0eb0*/  STS [R17], R14 ;  /* 0x0000000e11007388 */ /* 0x000fe20000000800 */
[----:B------:R-:W-:Y:S02]  /*0ec0*/  UIADD3 UR6, UP0, UPT, UR48, 0x20, URZ ;  /* 0x0000002030067890 */ /* 0x000fe4000ff1e0ff */
[----:B------:R-:W-:-:S02]  /*0ed0*/  LOP3.LUT R33, R33, 0x80000001, RZ, 0xc0, !PT ;  /* 0x8000000121217812 */ /* 0x000fc400078ec0ff */
[----:B------:R-:W-:Y:S02]  /*0ee0*/  UIADD3.X UR7, UPT, UPT, URZ, UR49, URZ, UP0, !UPT ;  /* 0x00000031ff077290 */ /* 0x000fe400087fe4ff */
[----:B------:R-:W-:-:S04]  /*0ef0*/  ISETP.NE.AND P0, PT, R33, 0x1, PT ;  /* 0x000000012100780c */ /* 0x000fc80003f05270 */
[----:B------:R-:W-:Y:S01]  /*0f00*/  P2R R0, PR, RZ, 0x1 ;  /* 0x00000001ff007803 */ /* 0x000fe20000000000 */
[----:B-1----:R1:W-:Y:S01]  /*0f10*/  STL.64 [R1+0x28], R6 ;  /* 0x0000280601007387 */ /* 0x0023e20000100a00 */
[----:B0-----:R-:W-:Y:S01]  /*0f20*/  IMAD.U32 R4, RZ, RZ, UR4 ;  /* 0x00000004ff047e24 */ /* 0x001fe2000f8e00ff */
[----:B------:R-:W-:Y:S01]  /*0f30*/  MOV R5, UR5 ;  /* 0x0000000500057c02 */ /* 0x000fe20008000f00 */
[----:B-1----:R-:W-:Y:S02]  /*0f40*/  IMAD.U32 R6, RZ, RZ, UR6 ;  /* 0x00000006ff067e24 */ /* 0x002fe4000f8e00ff */
[----:B------:R-:W-:-:S07]  /*0f50*/  IMAD.U32 R7, RZ, RZ, UR7 ;  /* 0x00000007ff077e24 */ /* 0x000fce000f8e00ff */
[----:B------:R-:W-:-:S07]  /*0f60*/  LEPC R20, `(.L_x_17) ;  /* 0x000000001014794e */ /* 0x000fce0000000000 */
[----:B--2--5:R-:W-:Y:S05]  /*0f70*/  CALL.ABS.NOINC R8 ;  /* 0x0000000008007343 */ /* 0x024fea0003c00000 */
.L_x_17:
[----:B------:R-:W-:Y:S05]  /*0f80*/  WARPSYNC.ALL ;  /* 0x0000000000007948 */ /* 0x000fea0003800000 */
[----:B------:R-:W-:Y:S01]  /*0f90*/  BAR.SYNC.DEFER_BLOCKING 0x0 ;  /* 0x0000000000007b1d */ /* 0x000fe20000010000 */
[----:B------:R-:W-:-:S05]  /*0fa0*/  ISETP.NE.AND P6, PT, R33, 0x1, PT ;  /* 0x000000012100780c */ /* 0x000fca0003fc5270 */
[----:B------:R-:W-:Y:S01]  /*0fb0*/  BSSY.RECONVERGENT B2, `(.L_x_18) ;  /* 0x0000019000027945 */ /* 0x000fe20003800200 */
[----:B------:R0:W1:Y:S07]  /*0fc0*/  LDS R0, [R17] ;  /* 0x0000000011007984 */ /* 0x00006e0000000800 */
[----:B------:R-:W-:Y:S05]  /*0fd0*/  @P6 BRA `(.L_x_19) ;  /* 0x0000000000586947 */ /* 0x000fea0003800000 */
[----:B------:R-:W2:Y:S01]  /*0fe0*/  LDS R3, [R17+0x4] ;  /* 0x0000040011037984 */ /* 0x000ea20000000800 */
[C---:B------:R-:W-:Y:S01]  /*0ff0*/  ISETP.NE.AND P5, PT, R29.reuse, R32, PT ;  /* 0x000000201d00720c */ /* 0x040fe20003fa5270 */
[----:B------:R-:W3:Y:S01]  /*1000*/  MUFU.RCP R6, R25 ;  /* 0x0000001900067308 */ /* 0x000ee20000001000 */
[----:B------:R-:W-:Y:S01]  /*1010*/  ISETP.NE.AND P6, PT, R29, RZ, PT ;  /* 0x000000ff1d00720c */ /* 0x000fe20003fc5270 */
[----:B-1----:R-:W1:Y:S01]  /*1020*/  LDS R0, [R17+-0x4] ;  /* 0xfffffc0011007984 */ /* 0x002e620000000800 */
[----:B------:R-:W-:Y:S01]  /*1030*/  BSSY.RECONVERGENT B3, `(.L_x_19) ;  /* 0x0000010000037945 */ /* 0x000fe20003800200 */
[----:B--2---:R-:W-:Y:S01]  /*1040*/  FSEL R4, R3, RZ, P5 ;  /* 0x000000ff03047208 */ /* 0x004fe20002800000 */
[----:B---3--:R-:W-:Y:S01]  /*1050*/  FFMA R3, -R25, R6, 1 ;  /* 0x3f80000019037423 */ /* 0x008fe20000000106 */
[----:B-1----:R-:W-:-:S03]  /*1060*/  FSEL R0, R0, RZ, P6 ;  /* 0x000000ff00007208 */ /* 0x002fc60003000000 */
[----:B------:R-:W-:-:S04]  /*1070*/  FMUL R4, R31, R4 ;  /* 0x000000041f047220 */ /* 0x000fc80000400000 */
[----:B------:R-:W-:Y:S01]  /*1080*/  FFMA R23, R23, R0, R4 ;  /* 0x0000000017177223 */ /* 0x000fe20000000004 */
[----:B------:R-:W-:-:S03]  /*1090*/  FFMA R0, R6, R3, R6 ;  /* 0x0000000306007223 */ /* 0x000fc60000000006 */
[----:B------:R-:W-:-:S04]  /*10a0*/  FADD R13, R26, -R23 ;  /* 0x800000171a0d7221 */ /* 0x000fc80000000000 */
[----:B------:R-:W1:Y:S01]  /*10b0*/  FCHK P0, R13, R25 ;  /* 0x000000190d007302 */ /* 0x000e620000000000 */
[----:B------:R-:W-:-:S04]  /*10c0*/  FFMA R3, R0, R13, RZ ;  /* 0x0000000d00037223 */ /* 0x000fc800000000ff */
[----:B------:R-:W-:-:S04]  /*10d0*/  FFMA R4, -R25, R3, R13 ;  /* 0x0000000319047223 */ /* 0x000fc8000000010d */
[----:B------:R-:W-:Y:S01]  /*10e0*/  FFMA R0, R0, R4, R3 ;  /* 0x0000000400007223 */ /* 0x000fe20000000003 */
[----:B-1----:R-:W-:Y:S06]  /*10f0*/  @!P0 BRA `(.L_x_20) ;  /* 0x00000000000c8947 */ /* 0x002fec0003800000 */
[----:B------:R-:W-:Y:S02]  /*1100*/  MOV R10, R25 ;  /* 0x00000019000a7202 */ /* 0x000fe40000000f00 */
[----:B------:R-:W-:-:S07]  /*1110*/  MOV R4, 0x1130 ;  /* 0x0000113000047802 */ /* 0x000fce0000000f00 */
[----:B0-----:R-:W-:Y:S05]  /*1120*/  CALL.REL.NOINC `($__internal_0_$__cuda_sm3x_div_rn_noftz_f32_slowpath) ;  /* 0x0000002400387944 */ /* 0x001fea0003c00000 */
.L_x_20:
[----:B------:R-:W-:Y:S05]  /*1130*/  BSYNC.RECONVERGENT B3 ;  /* 0x0000000000037941 */ /* 0x000fea0003800200 */
.L_x_19:
[----:B------:R-:W-:Y:S05]  /*1140*/  BSYNC.RECONVERGENT B2 ;  /* 0x0000000000027941 */ /* 0x000fea0003800200 */
.L_x_18:
[----:B-1----:R-:W1:Y:S01]  /*1150*/  F2F.F64.F32 R8, R0 ;  /* 0x0000000000087310 */ /* 0x002e620000201800 */
[----:B------:R-:W-:Y:S01]  /*1160*/  MOV R3, 0x0 ;  /* 0x0000000000037802 */ /* 0x000fe20000000f00 */
[----:B------:R2:W-:Y:S01]  /*1170*/  STS [R17], R0 ;  /* 0x0000000011007388 */ /* 0x0005e20000000800 */
[----:B------:R-:W3:Y:S02]  /*1180*/  LDCU.64 UR4, c[0x4][0x60] ;  /* 0x01000c00ff0477ac */ /* 0x000ee40008000a00 */
[----:B------:R2:W4:Y:S01]  /*1190*/  LDC.64 R10, c[0x4][R3] ;  /* 0x01000000030a7b82 */ /* 0x0005220000000a00 */
[----:B------:R2:W-:Y:S01]  /*11a0*/  STL.64 [R1+0x20], R28 ;  /* 0x0000201c01007387 */ /* 0x0005e20000100a00 */
[----:B------:R-:W-:-:S04]  /*11b0*/  UIADD3 UR6, UP0, UPT, UR48, 0x20, URZ ;  /* 0x0000002030067890 */ /* 0x000fc8000ff1e0ff */
[----:B------:R-:W-:Y:S02]  /*11c0*/  UIADD3.X UR7, UPT, UPT, URZ, UR49, URZ, UP0, !UPT ;  /* 0x00000031ff077290 */ /* 0x000fe400087fe4ff */
[----:B------:R-:W-:Y:S01]  /*11d0*/  MOV R6, UR6 ;  /* 0x0000000600067c02 */ /* 0x000fe20008000f00 */
[----:B-1----:R2:W-:Y:S03]  /*11e0*/  STL.64 [R1+0x28], R8 ;  /* 0x0000280801007387 */ /* 0x0025e60000100a00 */
[----:B------:R-:W-:Y:S02]  /*11f0*/  IMAD.U32 R7, RZ, RZ, UR7 ;  /* 0x00000007ff077e24 */ /* 0x000fe4000f8e00ff */
[----:B---3--:R-:W-:Y:S02]  /*1200*/  IMAD.U32 R4, RZ, RZ, UR4 ;  /* 0x00000004ff047e24 */ /* 0x008fe4000f8e00ff */
[----:B------:R-:W-:-:S07]  /*1210*/  IMAD.U32 R5, RZ, RZ, UR5 ;  /* 0x00000005ff057e24 */ /* 0x000fce000f8e00ff */
[----:B------:R-:W-:-:S07]  /*1220*/  LEPC R20, `(.L_x_21) ;  /* 0x000000001014794e */ /* 0x000fce0000000000 */
[----:B0-2-4-:R-:W-:Y:S05]  /*1230*/  CALL.ABS.NOINC R10 ;  /* 0x000000000a007343 */ /* 0x015fea0003c00000 */
.L_x_21:
[----:B------:R-:W-:Y:S01]  /*1240*/  IMAD.MOV.U32 R26, RZ, RZ, R24 ;  /* 0x000000ffff1a7224 */ /* 0x000fe200078e0018 */
[----:B------:R-:W-:-:S07]  /*1250*/  MOV R17, R22 ;  /* 0x0000001600117202 */ /* 0x000fce0000000f00 */
.L_x_3:
[----:B------:R-:W-:Y:S01]  /*1260*/  VIADD R0, R28, 0x1 ;  /* 0x000000011c007836 */ /* 0x000fe20000000000 */
[----:B------:R-:W-:Y:S05]  /*1270*/  WARPSYNC.ALL ;  /* 0x0000000000007948 */ /* 0x000fea0003800000 */
[----:B------:R-:W-:Y:S01]  /*1280*/  BAR.SYNC.DEFER_BLOCKING 0x0 ;  /* 0x0000000000007b1d */ /* 0x000fe20000010000 */
[----:B------:R-:W-:Y:S01]  /*1290*/  ISETP.GT.AND P0, PT, R0, 0x1, PT ;  /* 0x000000010000780c */ /* 0x000fe20003f04270 */
[----:B------:R-:W-:Y:S01]  /*12a0*/  VIADD R28, R28, 0xffffffff ;  /* 0xffffffff1c1c7836 */ /* 0x000fe20000000000 */
[----:B------:R-:W-:-:S11]  /*12b0*/  IADD3 R19, PT, PT, R19, 0x1, RZ ;  /* 0x0000000113137810 */ /* 0x000fd60007ffe0ff */
[----:B------:R-:W-:Y:S05]  /*12c0*/  @P0 BRA `(.L_x_22) ;  /* 0xfffffff000ec0947 */ /* 0x000fea000383ffff */
.L_x_2:
[----:B------:R-:W-:Y:S01]  /*12d0*/  IMAD R24, R27, 0x4, R26 ;  /* 0x000000041b187824 */ /* 0x000fe200078e021a */
[----:B------:R-:W-:Y:S01]  /*12e0*/  MOV R25, 0x0 ;  /* 0x0000000000197802 */ /* 0x000fe20000000f00 */
[----:B------:R-:W-:Y:S01]  /*12f0*/  STL [R1+0x20], R29 ;  /* 0x0000201d01007387 */ /* 0x000fe20000100800 */
[----:B------:R-:W0:Y:S01]  /*1300*/  LDCU.64 UR4, c[0x4][0x68] ;  /* 0x01000d00ff0477ac */ /* 0x000e220008000a00 */
[----:B------:R-:W-:Y:S01]  /*1310*/  IMAD.U32 R22, RZ, RZ, UR48 ;  /* 0x00000030ff167e24 */ /* 0x000fe2000f8e00ff */
[----:B------:R2:W3:Y:S01]  /*1320*/  LDC.64 R10, c[0x4][R25] ;  /* 0x01000000190a7b82 */ /* 0x0004e20000000a00 */
[----:B------:R-:W4:Y:S03]  /*1330*/  LDS R0, [R24] ;  /* 0x0000000018007984 */ /* 0x000f260000000800 */
[----:B------:R-:W-:-:S04]  /*1340*/  IADD3 R22, P0, PT, R22, 0x20, RZ ;  /* 0x0000002016167810 */ /* 0x000fc80007f1e0ff */
[----:B------:R-:W-:Y:S02]  /*1350*/  IADD3.X R19, PT, PT, RZ, UR49, RZ, P0, !PT ;  /* 0x00000031ff137c10 */ /* 0x000fe400087fe4ff */
[----:B------:R-:W-:-:S03]  /*1360*/  MOV R6, R22 ;  /* 0x0000001600067202 */ /* 0x000fc60000000f00 */
[----:B------:R-:W-:Y:S02]  /*1370*/  IMAD.MOV.U32 R7, RZ, RZ, R19 ;  /* 0x000000ffff077224 */ /* 0x000fe400078e0013 */
[----:B0-----:R-:W-:Y:S02]  /*1380*/  IMAD.U32 R4, RZ, RZ, UR4 ;  /* 0x00000004ff047e24 */ /* 0x001fe4000f8e00ff */
[----:B------:R-:W-:Y:S01]  /*1390*/  IMAD.U32 R5, RZ, RZ, UR5 ;  /* 0x00000005ff057e24 */ /* 0x000fe2000f8e00ff */
[----:B----4-:R-:W0:Y:S02]  /*13a0*/  F2F.F64.F32 R8, R0 ;  /* 0x0000000000087310 */ /* 0x010e240000201800 */
[----:B0--3--:R2:W-:Y:S04]  /*13b0*/  STL.64 [R1+0x28], R8 ;  /* 0x0000280801007387 */ /* 0x0095e80000100a00 */
[----:B------:R-:W-:-:S07]  /*13c0*/  LEPC R20, `(.L_x_23) ;  /* 0x000000001014794e */ /* 0x000fce0000000000 */
[----:B-12---:R-:W-:Y:S05]  /*13d0*/  CALL.ABS.NOINC R10 ;  /* 0x000000000a007343 */ /* 0x006fea0003c00000 */
.L_x_23:
[----:B------:R-:W-:Y:S01]  /*13e0*/  IMAD R23, R27, 0x4, R17 ;  /* 0x000000041b177824 */ /* 0x000fe200078e0211 */
[----:B------:R-:W-:Y:S01]  /*13f0*/  STL [R1+0x20], R29 ;  /* 0x0000201d01007387 */ /* 0x000fe20000100800 */
[----:B------:R0:W1:Y:S01]  /*1400*/  LDC.64 R10, c[0x4][R25] ;  /* 0x01000000190a7b82 */ /* 0x0000620000000a00 */
[----:B------:R-:W2:Y:S01]  /*1410*/  LDCU.64 UR4, c[0x4][0x70] ;  /* 0x01000e00ff0477ac */ /* 0x000ea20008000a00 */
[----:B------:R-:W-:Y:S01]  /*1420*/  IMAD.MOV.U32 R6, RZ, RZ, R22 ;  /* 0x000000ffff067224 */ /* 0x000fe200078e0016 */
[----:B------:R-:W3:Y:S01]  /*1430*/  LDS R0, [R23] ;  /* 0x0000000017007984 */ /* 0x000ee20000000800 */
[----:B------:R-:W-:Y:S02]  /*1440*/  MOV R7, R19 ;  /* 0x0000001300077202 */ /* 0x000fe40000000f00 */
[----:B--2---:R-:W-:Y:S01]  /*1450*/  MOV R4, UR4 ;  /* 0x0000000400047c02 */ /* 0x004fe20008000f00 */
[----:B------:R-:W-:Y:S01]  /*1460*/  IMAD.U32 R5, RZ, RZ, UR5 ;  /* 0x00000005ff057e24 */ /* 0x000fe2000f8e00ff */
[----:B---3--:R-:W2:Y:S02]  /*1470*/  F2F.F64.F32 R8, R0 ;  /* 0x0000000000087310 */ /* 0x008ea40000201800 */
[----:B-12---:R0:W-:Y:S04]  /*1480*/  STL.64 [R1+0x28], R8 ;  /* 0x0000280801007387 */ /* 0x0061e80000100a00 */
[----:B------:R-:W-:-:S07]  /*1490*/  LEPC R20, `(.L_x_24) ;  /* 0x000000001014794e */ /* 0x000fce0000000000 */
[----:B0-----:R-:W-:Y:S05]  /*14a0*/  CALL.ABS.NOINC R10 ;  /* 0x000000000a007343 */ /* 0x001fea0003c00000 */
.L_x_24:
[C---:B------:R-:W-:Y:S01]  /*14b0*/  ISETP.NE.AND P0, PT, R27.reuse, RZ, PT ;  /* 0x000000ff1b00720c */ /* 0x040fe20003f05270 */
[----:B------:R-:W-:Y:S01]  /*14c0*/  IMAD.MOV.U32 R5, RZ, RZ, 0x4 ;  /* 0x00000004ff057424 */ /* 0x000fe200078e00ff */
[C---:B------:R-:W-:Y:S01]  /*14d0*/  ISETP.NE.AND P1, PT, R27.reuse, R18, PT ;  /* 0x000000121b00720c */ /* 0x040fe20003f25270 */
[----:B------:R-:W-:Y:S01]  /*14e0*/  IMAD.MOV.U32 R40, RZ, RZ, 0x4 ;  /* 0x00000004ff287424 */ /* 0x000fe200078e00ff */
[----:B------:R-:W0:Y:S01]  /*14f0*/  LDC.64 R32, c[0x0][0x3b0] ;  /* 0x0000ec00ff207b82 */ /* 0x000e220000000a00 */
[----:B------:R-:W-:Y:S01]  /*1500*/  LDS R14, [R24] ;  /* 0x00000000180e7984 */ /* 0x000fe20000000800 */
[----:B------:R-:W-:Y:S01]  /*1510*/  P2R R25, PR, RZ, 0x2 ;  /* 0x00000002ff197803 */ /* 0x000fe20000000000 */
[----:B------:R-:W-:-:S06]  /*1520*/  IMAD.WIDE.U32 R40, R27, R40, UR44 ;  /* 0x0000002c1b287e25 */ /* 0x000fcc000f8e0028 */
[----:B------:R-:W-:Y:S02]  /*1530*/  @!P0 IMAD.WIDE.U32 R4, R18, R5, UR46 ;  /* 0x0000002e12048e25 */ /* 0x000fe4000f8e0005 */
[----:B------:R-:W2:Y:S04]  /*1540*/  @!P1 LDG.E R0, desc[UR36][R40.64] ;  /* 0x0000002428009981 */ /* 0x000ea8000c1e1900 */
[----:B------:R1:W3:Y:S01]  /*1550*/  @!P0 LDG.E R10, desc[UR36][R4.64] ;  /* 0x00000024040a8981 */ /* 0x0002e2000c1e1900 */
[----:B------:R-:W-:Y:S02]  /*1560*/  ISETP.NE.AND P2, PT, R29, RZ, PT ;  /* 0x000000ff1d00720c */ /* 0x000fe40003f45270 */
[----:B0-----:R-:W-:Y:S02]  /*1570*/  IADD3 R32, PT, PT, R32, -0x1, RZ ;  /* 0xffffffff20207810 */ /* 0x001fe40007ffe0ff */
[----:B------:R-:W-:Y:S01]  /*1580*/  P2R R3, PR, RZ, 0x4 ;  /* 0x00000004ff037803 */ /* 0x000fe20000000000 */
[----:B------:R-:W2:Y:S04]  /*1590*/  @P1 LDS R0, [R24+0x4] ;  /* 0x0000040018001984 */ /* 0x000ea80000000800 */
[----:B------:R-:W3:Y:S01]  /*15a0*/  @P0 LDS R10, [R24+-0x4] ;  /* 0xfffffc00180a0984 */ /* 0x000ee20000000800 */
[----:B------:R-:W-:-:S02]  /*15b0*/  ISETP.NE.AND P0, PT, R33, 0x1, PT ;  /* 0x000000012100780c */ /* 0x000fc40003f05270 */
[----:B------:R-:W-:-:S04]  /*15c0*/  ISETP.NE.AND P1, PT, R29, R32, PT ;  /* 0x000000201d00720c */ /* 0x000fc80003f25270 */
[----:B-1----:R-:W-:Y:S02]  /*15d0*/  P2R R4, PR, RZ, 0x2 ;  /* 0x00000002ff047803 */ /* 0x002fe40000000000 */
[----:B--2---:R-:W-:Y:S02]  /*15e0*/  FSEL R0, R0, RZ, P1 ;  /* 0x000000ff00007208 */ /* 0x004fe40000800000 */
[----:B---3--:R-:W-:-:S03]  /*15f0*/  FSEL R3, R10, RZ, P2 ;  /* 0x000000ff0a037208 */ /* 0x008fc60001000000 */
[----:B------:R-:W-:Y:S05]  /*1600*/  @!P0 BRA `(.L_x_25) ;  /* 0x0000000400348947 */ /* 0x000fea0003800000 */
[----:B------:R-:W-:-:S13]  /*1610*/  ISETP.NE.AND P0, PT, R33, RZ, PT ;  /* 0x000000ff2100720c */ /* 0x000fda0003f05270 */
[----:B------:R-:W-:Y:S05]  /*1620*/  @P0 BRA `(.L_x_26) ;  /* 0x00000000007c0947 */ /* 0x000fea0003800000 */
[----:B------:R-:W0:Y:S01]  /*1630*/  LDC.64 R4, c[0x0][0x398] ;  /* 0x0000e600ff047b82 */ /* 0x000e220000000a00 */
[----:B------:R-:W-:Y:S02]  /*1640*/  IMAD.MOV.U32 R6, RZ, RZ, 0x4 ;  /* 0x00000004ff067424 */ /* 0x000fe400078e00ff */
[----:B------:R-:W-:Y:S02]  /*1650*/  IMAD.MOV.U32 R8, RZ, RZ, 0x4 ;  /* 0x00000004ff087424 */ /* 0x000fe400078e00ff */
[----:B------:R-:W-:-:S04]  /*1660*/  IMAD.WIDE.U32 R6, R27, R6, UR40 ;  /* 0x000000281b067e25 */ /* 0x000fc8000f8e0006 */
[----:B------:R-:W-:Y:S02]  /*1670*/  HFMA2 R10, -RZ, RZ, 0, 2.384185791015625e-07 ;  /* 0x00000004ff0a7431 */ /* 0x000fe400000001ff */
[C---:B------:R-:W-:Y:S01]  /*1680*/  IMAD.WIDE.U32 R8, R27.reuse, R8, UR38 ;  /* 0x000000261b087e25 */ /* 0x040fe2000f8e0008 */
[----:B------:R-:W2:Y:S05]  /*1690*/  LDG.E R6, desc[UR36][R6.64] ;  /* 0x0000002406067981 */ /* 0x000eaa000c1e1900 */
[----:B------:R-:W3:Y:S01]  /*16a0*/  LDG.E R9, desc[UR36][R8.64] ;  /* 0x0000002408097981 */ /* 0x000ee2000c1e1900 */
[----:B------:R-:W-:-:S06]  /*16b0*/  IMAD.WIDE.U32 R10, R27, R10, UR42 ;  /* 0x0000002a1b0a7e25 */ /* 0x000fcc000f8e000a */
[----:B------:R-:W4:Y:S01]  /*16c0*/  LDG.E R10, desc[UR36][R10.64] ;  /* 0x000000240a0a7981 */ /* 0x000f22000c1e1900 */
[----:B0-----:R-:W-:-:S06]  /*16d0*/  IMAD.WIDE.U32 R4, R27, 0x4, R4 ;  /* 0x000000041b047825 */ /* 0x001fcc00078e0004 */
[----:B------:R-:W5:Y:S01]  /*16e0*/  LDG.E R4, desc[UR36][R4.64] ;  /* 0x0000002404047981 */ /* 0x000f62000c1e1900 */
[----:B------:R-:W-:Y:S01]  /*16f0*/  BSSY.RECONVERGENT B2, `(.L_x_27) ;  /* 0x000000f000027945 */ /* 0x000fe20003800200 */
[----:B--2---:R-:W0:Y:S01]  /*1700*/  MUFU.RCP R15, R6 ;  /* 0x00000006000f7308 */ /* 0x004e220000001000 */
[----:B---3--:R-:W-:-:S04]  /*1710*/  FMUL R0, R0, R9 ;  /* 0x0000000900007220 */ /* 0x008fc80000400000 */
[----:B-----5:R-:W-:-:S04]  /*1720*/  FFMA R13, R3, R4, R0 ;  /* 0x00000004030d7223 */ /* 0x020fc80000000000 */
[----:B----4-:R-:W-:Y:S01]  /*1730*/  FADD R13, R10, -R13 ;  /* 0x8000000d0a0d7221 */ /* 0x010fe20000000000 */
[----:B0-----:R-:W-:-:S03]  /*1740*/  FFMA R0, -R6, R15, 1 ;  /* 0x3f80000006007423 */ /* 0x001fc6000000010f */
[----:B------:R-:W0:Y:S01]  /*1750*/  FCHK P0, R13, R6 ;  /* 0x000000060d007302 */ /* 0x000e220000000000 */
[----:B------:R-:W-:-:S04]  /*1760*/  FFMA R0, R15, R0, R15 ;  /* 0x000000000f007223 */ /* 0x000fc8000000000f */
[----:B------:R-:W-:-:S04]  /*1770*/  FFMA R3, R13, R0, RZ ;  /* 0x000000000d037223 */ /* 0x000fc800000000ff */
[----:B------:R-:W-:-:S04]  /*1780*/  FFMA R7, -R6, R3, R13 ;  /* 0x0000000306077223 */ /* 0x000fc8000000010d */
[----:B------:R-:W-:Y:S01]  /*1790*/  FFMA R0, R0, R7, R3 ;  /* 0x0000000700007223 */ /* 0x000fe20000000003 */
[----:B0-----:R-:W-:Y:S06]  /*17a0*/  @!P0 BRA `(.L_x_28) ;  /* 0x00000000000c8947 */ /* 0x001fec0003800000 */
[----:B------:R-:W-:Y:S01]  /*17b0*/  IMAD.MOV.U32 R10, RZ, RZ, R6 ;  /* 0x000000ffff0a7224 */ /* 0x000fe200078e0006 */
[----:B------:R-:W-:-:S07]  /*17c0*/  MOV R4, 0x17e0 ;  /* 0x000017e000047802 */ /* 0x000fce0000000f00 */
[----:B------:R-:W-:Y:S05]  /*17d0*/  CALL.REL.NOINC `($__internal_0_$__cuda_sm3x_div_rn_noftz_f32_slowpath) ;  /* 0x0000001c008c7944 */ /* 0x000fea0003c00000 */
.L_x_28:
[----:B------:R-:W-:Y:S05]  /*17e0*/  BSYNC.RECONVERGENT B2 ;  /* 0x0000000000027941 */ /* 0x000fea0003800200 */
.L_x_27:
[----:B------:R0:W-:Y:S01]  /*17f0*/  STS [R23], R0 ;  /* 0x0000000017007388 */ /* 0x0001e20000000800 */
[----:B------:R-:W-:Y:S01]  /*1800*/  IMAD.MOV.U32 R14, RZ, RZ, R0 ;  /* 0x000000ffff0e7224 */ /* 0x000fe200078e0000 */
[----:B------:R-:W-:Y:S06]  /*1810*/  BRA `(.L_x_29) ;  /* 0x0000000800987947 */ /* 0x000fec0003800000 */
.L_x_26:
[----:B------:R-:W-:Y:S01]  /*1820*/  IADD3 R4, PT, PT, R29, 0x1, RZ ;  /* 0x000000011d047810 */ /* 0x000fe20007ffe0ff */
[----:B------:R-:W-:Y:S03]  /*1830*/  BSSY.RECONVERGENT B2, `(.L_x_30) ;  /* 0x0000028000027945 */ /* 0x000fe60003800200 */
[----:B------:R-:W-:-:S04]  /*1840*/  LOP3.LUT R4, R4, 0x80000001, RZ, 0xc0, !PT ;  /* 0x8000000104047812 */ /* 0x000fc800078ec0ff */
[----:B------:R-:W-:-:S13]  /*1850*/  ISETP.NE.AND P0, PT, R4, 0x1, PT ;  /* 0x000000010400780c */ /* 0x000fda0003f05270 */
[----:B------:R-:W-:Y:S05]  /*1860*/  @P0 BRA `(.L_x_31) ;  /* 0x0000000000900947 */ /* 0x000fea0003800000 */
[----:B------:R-:W0:Y:S01]  /*1870*/  LDC.64 R4, c[0x0][0x398] ;  /* 0x0000e600ff047b82 */ /* 0x000e220000000a00 */
[----:B------:R-:W-:-:S04]  /*1880*/  IMAD.MOV.U32 R8, RZ, RZ, 0x4 ;  /* 0x00000004ff087424 */ /* 0x000fc800078e00ff */
[----:B------:R-:W-:-:S04]  /*1890*/  IMAD.WIDE.U32 R8, R27, R8, UR40 ;  /* 0x000000281b087e25 */ /* 0x000fc8000f8e0008 */
[----:B------:R-:W-:Y:S02]  /*18a0*/  IMAD.MOV.U32 R6, RZ, RZ, 0x4 ;  /* 0x00000004ff067424 */ /* 0x000fe400078e00ff */
[----:B------:R-:W2:Y:S02]  /*18b0*/  LDG.E R8, desc[UR36][R8.64] ;  /* 0x0000002408087981 */ /* 0x000ea4000c1e1900 */
[----:B------:R-:W-:-:S06]  /*18c0*/  IMAD.WIDE.U32 R6, R27, R6, UR38 ;  /* 0x000000261b067e25 */ /* 0x000fcc000f8e0006 */
[----:B------:R-:W3:Y:S01]  /*18d0*/  LDG.E R7, desc[UR36][R6.64] ;  /* 0x0000002406077981 */ /* 0x000ee2000c1e1900 */
[----:B0-----:R-:W-:Y:S01]  /*18e0*/  IMAD.WIDE.U32 R10, R27, 0x4, R4 ;  /* 0x000000041b0a7825 */ /* 0x001fe200078e0004 */
[----:B------:R-:W-:-:S05]  /*18f0*/  MOV R4, 0x4 ;  /* 0x0000000400047802 */ /* 0x000fca0000000f00 */
[----:B------:R-:W4:Y:S01]  /*1900*/  LDG.E R10, desc[UR36][R10.64] ;  /* 0x000000240a0a7981 */ /* 0x000f22000c1e1900 */
[----:B------:R-:W-:-:S06]  /*1910*/  IMAD.WIDE.U32 R4, R27, R4, UR42 ;  /* 0x0000002a1b047e25 */ /* 0x000fcc000f8e0004 */
[----:B------:R-:W5:Y:S01]  /*1920*/  LDG.E R4, desc[UR36][R4.64] ;  /* 0x0000002404047981 */ /* 0x000f62000c1e1900 */
[----:B------:R-:W-:Y:S01]  /*1930*/  BSSY.RECONVERGENT B3, `(.L_x_32) ;  /* 0x000000f000037945 */ /* 0x000fe20003800200 */
[----:B--2---:R-:W0:Y:S01]  /*1940*/  MUFU.RCP R15, R8 ;  /* 0x00000008000f7308 */ /* 0x004e220000001000 */
[----:B----4-:R-:W-:-:S04]  /*1950*/  FMUL R3, R3, R10 ;  /* 0x0000000a03037220 */ /* 0x010fc80000400000 */
[----:B---3--:R-:W-:-:S04]  /*1960*/  FFMA R3, R0, R7, R3 ;  /* 0x0000000700037223 */ /* 0x008fc80000000003 */
[----:B-----5:R-:W-:Y:S01]  /*1970*/  FADD R13, R4, -R3 ;  /* 0x80000003040d7221 */ /* 0x020fe20000000000 */
        /* <DEDUP_REMOVED lines=10> */
.L_x_33:
[----:B------:R-:W-:Y:S05]  /*1a20*/  BSYNC.RECONVERGENT B3 ;  /* 0x0000000000037941 */ /* 0x000fea0003800200 */
.L_x_32:
[----:B------:R-:W0:Y:S01]  /*1a30*/  LDCU UR4, c[0x0][0x3b8] ;  /* 0x00007700ff0477ac */ /* 0x000e220008000800 */
[----:B------:R-:W-:Y:S08]  /*1a40*/  F2F.F64.F32 R14, R14 ;  /* 0x0000000e000e7310 */ /* 0x000ff00000201800 */
[----:B0-----:R-:W0:Y:S01]  /*1a50*/  F2F.F64.F32 R6, UR4 ;  /* 0x0000000400067d10 */ /* 0x001e220008201800 */
[----:B------:R-:W-:-:S07]  /*1a60*/  FMUL R0, R0, UR4 ;  /* 0x0000000400007c20 */ /* 0x000fce0008400000 */
[----:B------:R-:W1:Y:S01]  /*1a70*/  F2F.F64.F32 R4, R0 ;  /* 0x0000000000047310 */ /* 0x000e620000201800 */
[----:B0-----:R-:W-:-:S08]  /*1a80*/  DADD R6, -R6, 1 ;  /* 0x3ff0000006067429 */ /* 0x001fd00000000100 */
[----:B-1----:R-:W-:-:S06]  /*1a90*/  DFMA R4, R6, R14, R4 ;  /* 0x0000000e0604722b */ /* 0x002fcc0000000004 */
[----:B------:R0:W1:Y:S05]  /*1aa0*/  F2F.F32.F64 R14, R4 ;  /* 0x00000004000e7310 */ /* 0x00006a0000301000 */
.L_x_31:
[----:B------:R-:W-:Y:S05]  /*1ab0*/  BSYNC.RECONVERGENT B2 ;  /* 0x0000000000027941 */ /* 0x000fea0003800200 */
.L_x_30:
[----:B-1----:R1:W-:Y:S01]  /*1ac0*/  STS [R23], R14 ;  /* 0x0000000e17007388 */ /* 0x0023e20000000800 */
[----:B------:R-:W-:Y:S05]  /*1ad0*/  BRA `(.L_x_29) ;  /* 0x0000000400e87947 */ /* 0x000fea0003800000 */
.L_x_25:
[----:B------:R-:W-:Y:S01]  /*1ae0*/  LOP3.LUT R3, R29, 0x80000001, RZ, 0xc0, !PT ;  /* 0x800000011d037812 */ /* 0x000fe200078ec0ff */
[----:B------:R-:W-:Y:S01]  /*1af0*/  IMAD.MOV.U32 R34, RZ, RZ, 0x4 ;  /* 0x00000004ff227424 */ /* 0x000fe200078e00ff */
[----:B------:R-:W-:Y:S02]  /*1b00*/  BSSY.RECONVERGENT B2, `(.L_x_34) ;  /* 0x000001f000027945 */ /* 0x000fe40003800200 */
[----:B------:R-:W-:Y:S01]  /*1b10*/  ISETP.NE.AND P0, PT, R3, 0x1, PT ;  /* 0x000000010300780c */ /* 0x000fe20003f05270 */
[----:B------:R-:W-:-:S12]  /*1b20*/  IMAD.WIDE.U32 R34, R27, R34, UR42 ;  /* 0x0000002a1b227e25 */ /* 0x000fd8000f8e0022 */
[----:B------:R-:W-:Y:S05]  /*1b30*/  @P0 BRA `(.L_x_35) ;  /* 0x00000000006c0947 */ /* 0x000fea0003800000 */
[----:B------:R-:W0:Y:S01]  /*1b40*/  LDC.64 R4, c[0x0][0x398] ;  /* 0x0000e600ff047b82 */ /* 0x000e220000000a00 */
[----:B------:R-:W-:Y:S01]  /*1b50*/  MOV R6, 0x4 ;  /* 0x0000000400067802 */ /* 0x000fe20000000f00 */
[----:B------:R-:W-:Y:S01]  /*1b60*/  IMAD.MOV.U32 R12, RZ, RZ, 0x4 ;  /* 0x00000004ff0c7424 */ /* 0x000fe200078e00ff */
[----:B------:R-:W2:Y:S03]  /*1b70*/  LDG.E R13, desc[UR36][R34.64] ;  /* 0x00000024220d7981 */ /* 0x000ea6000c1e1900 */
[----:B------:R-:W-:-:S06]  /*1b80*/  IMAD.WIDE.U32 R6, R27, R6, UR40 ;  /* 0x000000281b067e25 */ /* 0x000fcc000f8e0006 */
[----:B------:R-:W3:Y:S01]  /*1b90*/  LDG.E R6, desc[UR36][R6.64] ;  /* 0x0000002406067981 */ /* 0x000ee2000c1e1900 */
[----:B0-----:R-:W-:-:S04]  /*1ba0*/  IMAD.WIDE.U32 R8, R27, 0x4, R4 ;  /* 0x000000041b087825 */ /* 0x001fc800078e0004 */
[----:B------:R-:W-:Y:S02]  /*1bb0*/  IMAD.WIDE.U32 R4, R27, R12, UR38 ;  /* 0x000000261b047e25 */ /* 0x000fe4000f8e000c */
[----:B------:R-:W4:Y:S04]  /*1bc0*/  LDG.E R9, desc[UR36][R8.64] ;  /* 0x0000002408097981 */ /* 0x000f28000c1e1900 */
[----:B------:R-:W5:Y:S01]  /*1bd0*/  LDG.E R5, desc[UR36][R4.64] ;  /* 0x0000002404057981 */ /* 0x000f62000c1e1900 */
[----:B------:R-:W-:Y:S01]  /*1be0*/  BSSY.RECONVERGENT B3, `(.L_x_36) ;  /* 0x000000f000037945 */ /* 0x000fe20003800200 */
[----:B---3--:R-:W0:Y:S01]  /*1bf0*/  MUFU.RCP R11, R6 ;  /* 0x00000006000b7308 */ /* 0x008e220000001000 */
[----:B----4-:R-:W-:-:S04]  /*1c00*/  FMUL R3, R9, R10 ;  /* 0x0000000a09037220 */ /* 0x010fc80000400000 */
[----:B-----5:R-:W-:-:S04]  /*1c10*/  FFMA R0, R0, R5, R3 ;  /* 0x0000000500007223 */ /* 0x020fc80000000003 */
[----:B--2---:R-:W-:Y:S01]  /*1c20*/  FADD R13, R13, -R0 ;  /* 0x800000000d0d7221 */ /* 0x004fe20000000000 */
        /* <DEDUP_REMOVED lines=10> */
.L_x_37:
[----:B------:R-:W-:Y:S05]  /*1cd0*/  BSYNC.RECONVERGENT B3 ;  /* 0x0000000000037941 */ /* 0x000fea0003800200 */
.L_x_36:
[----:B------:R-:W-:-:S07]  /*1ce0*/  MOV R14, R0 ;  /* 0x00000000000e7202 */ /* 0x000fce0000000f00 */
.L_x_35:
[----:B------:R-:W-:Y:S05]  /*1cf0*/  BSYNC.RECONVERGENT B2 ;  /* 0x0000000000027941 */ /* 0x000fea0003800200 */
.L_x_34:
[----:B------:R-:W0:Y:S01]  /*1d00*/  F2F.F64.F32 R10, R14 ;  /* 0x0000000e000a7310 */ /* 0x000e220000201800 */
[----:B------:R-:W-:Y:S01]  /*1d10*/  MOV R8, 0x0 ;  /* 0x0000000000087802 */ /* 0x000fe20000000f00 */
[----:B------:R1:W-:Y:S01]  /*1d20*/  STS [R23], R14 ;  /* 0x0000000e17007388 */ /* 0x0003e20000000800 */
[----:B------:R-:W2:Y:S01]  /*1d30*/  LDCU.64 UR4, c[0x4][0x78] ;  /* 0x01000f00ff0477ac */ /* 0x000ea20008000a00 */
[----:B------:R-:W-:Y:S01]  /*1d40*/  MOV R6, R22 ;  /* 0x0000001600067202 */ /* 0x000fe20000000f00 */
[----:B------:R-:W-:Y:S01]  /*1d50*/  IMAD.MOV.U32 R7, RZ, RZ, R19 ;  /* 0x000000ffff077224 */ /* 0x000fe200078e0013 */
[----:B------:R1:W-:Y:S01]  /*1d60*/  STL [R1+0x20], R29 ;  /* 0x0000201d01007387 */ /* 0x0003e20000100800 */
[----:B------:R-:W3:Y:S03]  /*1d70*/  LDC.64 R8, c[0x4][R8] ;  /* 0x0100000008087b82 */ /* 0x000ee60000000a00 */
[----:B0-----:R1:W-:Y:S01]  /*1d80*/  STL.64 [R1+0x28], R10 ;  /* 0x0000280a01007387 */ /* 0x0013e20000100a00 */
[----:B--2---:R-:W-:-:S02]  /*1d90*/  IMAD.U32 R4, RZ, RZ, UR4 ;  /* 0x00000004ff047e24 */ /* 0x004fc4000f8e00ff */
[----:B------:R-:W-:-:S07]  /*1da0*/  IMAD.U32 R5, RZ, RZ, UR5 ;  /* 0x00000005ff057e24 */ /* 0x000fce000f8e00ff */
[----:B------:R-:W-:-:S07]  /*1db0*/  LEPC R20, `(.L_x_38) ;  /* 0x000000001014794e */ /* 0x000fce0000000000 */
[----:B-1-3--:R-:W-:Y:S05]  /*1dc0*/  CALL.ABS.NOINC R8 ;  /* 0x0000000008007343 */ /* 0x00afea0003c00000 */
.L_x_38:
[----:B------:R-:W-:Y:S05]  /*1dd0*/  WARPSYNC.ALL ;  /* 0x0000000000007948 */ /* 0x000fea0003800000 */
[----:B------:R-:W-:Y:S01]  /*1de0*/  BAR.SYNC.DEFER_BLOCKING 0x0 ;  /* 0x0000000000007b1d */ /* 0x000fe20000010000 */
[----:B------:R-:W-:Y:S02]  /*1df0*/  ISETP.NE.AND P4, PT, R25, RZ, PT ;  /* 0x000000ff1900720c */ /* 0x000fe40003f85270 */
[----:B------:R-:W-:Y:S02]  /*1e00*/  ISETP.NE.AND P0, PT, R27, RZ, PT ;  /* 0x000000ff1b00720c */ /* 0x000fe40003f05270 */
[----:B------:R-:W-:-:S02]  /*1e10*/  ISETP.NE.AND P5, PT, R29, RZ, PT ;  /* 0x000000ff1d00720c */ /* 0x000fc40003fa5270 */
[----:B------:R-:W-:Y:S01]  /*1e20*/  ISETP.NE.AND P6, PT, R29, R32, PT ;  /* 0x000000201d00720c */ /* 0x000fe20003fc5270 */
[----:B------:R-:W-:Y:S01]  /*1e30*/  IMAD.MOV.U32 R26, RZ, RZ, R29 ;  /* 0x000000ffff1a7224 */ /* 0x000fe200078e001d */
[----:B------:R-:W-:Y:S01]  /*1e40*/  MOV R8, 0x0 ;  /* 0x0000000000087802 */ /* 0x000fe20000000f00 */
[----:B------:R-:W0:Y:S04]  /*1e50*/  LDCU.64 UR4, c[0x4][0x80] ;  /* 0x01001000ff0477ac */ /* 0x000e280008000a00 */
[----:B------:R-:W2:Y:S02]  /*1e60*/  @!P4 LDG.E R0, desc[UR36][R40.64] ;  /* 0x000000242800c981 */ /* 0x000ea4000c1e1900 */
[----:B------:R-:W-:Y:S01]  /*1e70*/  @P0 VIADD R18, R27, 0xffffffff ;  /* 0xffffffff1b120836 */ /* 0x000fe20000000000 */
[----:B------:R-:W1:Y:S01]  /*1e80*/  LDC.64 R8, c[0x4][R8] ;  /* 0x0100000008087b82 */ /* 0x000e620000000a00 */
[----:B------:R-:W-:Y:S01]  /*1e90*/  MOV R6, R22 ;  /* 0x0000001600067202 */ /* 0x000fe20000000f00 */
[----:B------:R-:W-:Y:S01]  /*1ea0*/  STL.64 [R1+0x20], R26 ;  /* 0x0000201a01007387 */ /* 0x000fe20000100a00 */
[----:B0-----:R-:W-:Y:S01]  /*1eb0*/  MOV R4, UR4 ;  /* 0x0000000400047c02 */ /* 0x001fe20008000f00 */
[----:B------:R-:W-:Y:S01]  /*1ec0*/  IMAD.U32 R5, RZ, RZ, UR5 ;  /* 0x00000005ff057e24 */ /* 0x000fe2000f8e00ff */
[----:B------:R-:W-:Y:S01]  /*1ed0*/  LEA R3, R18, R17, 0x2 ;  /* 0x0000001112037211 */ /* 0x000fe200078e10ff */
[----:B------:R-:W-:Y:S01]  /*1ee0*/  IMAD.MOV.U32 R7, RZ, RZ, R19 ;  /* 0x000000ffff077224 */ /* 0x000fe200078e0013 */
[----:B------:R-:W-:Y:S04]  /*1ef0*/  LDS R18, [R23] ;  /* 0x0000000017127984 */ /* 0x000fe80000000800 */
[----:B------:R-:W0:Y:S02]  /*1f00*/  LDS R3, [R3] ;  /* 0x0000000003037984 */ /* 0x000e240000000800 */
[----:B0-----:R-:W-:-:S04]  /*1f10*/  FSEL R25, R3, RZ, P5 ;  /* 0x000000ff03197208 */ /* 0x001fc80002800000 */
[----:B------:R-:W0:Y:S02]  /*1f20*/  F2F.F64.F32 R10, R25 ;  /* 0x00000019000a7310 */ /* 0x000e240000201800 */
[----:B0-----:R-:W-:Y:S04]  /*1f30*/  STL.64 [R1+0x28], R10 ;  /* 0x0000280a01007387 */ /* 0x001fe80000100a00 */
[----:B------:R-:W2:Y:S02]  /*1f40*/  @P4 LDS R0, [R23+0x4] ;  /* 0x0000040017004984 */ /* 0x000ea40000000800 */
[----:B--2---:R-:W-:-:S04]  /*1f50*/  FSEL R17, R0, RZ, P6 ;  /* 0x000000ff00117208 */ /* 0x004fc80003000000 */
[----:B------:R-:W0:Y:S02]  /*1f60*/  F2F.F64.F32 R12, R17 ;  /* 0x00000011000c7310 */ /* 0x000e240000201800 */
[----:B01----:R0:W-:Y:S02]  /*1f70*/  STL.64 [R1+0x30], R12 ;  /* 0x0000300c01007387 */ /* 0x0031e40000100a00 */
[----:B------:R-:W-:-:S07]  /*1f80*/  LEPC R20, `(.L_x_39) ;  /* 0x000000001014794e */ /* 0x000fce0000000000 */
[----:B0-----:R-:W-:Y:S05]  /*1f90*/  CALL.ABS.NOINC R8 ;  /* 0x0000000008007343 */ /* 0x001fea0003c00000 */
.L_x_39:
[----:B------:R-:W-:Y:S01]  /*1fa0*/  IADD3 R0, PT, PT, R29, 0x1, RZ ;  /* 0x000000011d007810 */ /* 0x000fe20007ffe0ff */
[----:B------:R-:W-:Y:S03]  /*1fb0*/  BSSY.RECONVERGENT B2, `(.L_x_40) ;  /* 0x000001e000027945 */ /* 0x000fe60003800200 */
[----:B------:R-:W-:-:S04]  /*1fc0*/  LOP3.LUT R0, R0, 0x80000001, RZ, 0xc0, !PT ;  /* 0x8000000100007812 */ /* 0x000fc800078ec0ff */
[----:B------:R-:W-:-:S13]  /*1fd0*/  ISETP.NE.AND P0, PT, R0, 0x1, PT ;  /* 0x000000010000780c */ /* 0x000fda0003f05270 */
[----:B------:R-:W-:Y:S05]  /*1fe0*/  @P0 BRA `(.L_x_41) ;  /* 0x0000000000680947 */ /* 0x000fea0003800000 */
[----:B------:R-:W0:Y:S01]  /*1ff0*/  LDC.64 R4, c[0x0][0x398] ;  /* 0x0000e600ff047b82 */ /* 0x000e220000000a00 */
[----:B------:R-:W-:Y:S02]  /*2000*/  IMAD.MOV.U32 R6, RZ, RZ, 0x4 ;  /* 0x00000004ff067424 */ /* 0x000fe400078e00ff */
[----:B------:R-:W-:Y:S01]  /*2010*/  HFMA2 R0, -RZ, RZ, 0, 2.384185791015625e-07 ;  /* 0x00000004ff007431 */ /* 0x000fe200000001ff */
[----:B------:R-:W2:Y:S01]  /*2020*/  LDG.E R13, desc[UR36][R34.64] ;  /* 0x00000024220d7981 */ /* 0x000ea2000c1e1900 */
[----:B------:R-:W-:-:S05]  /*2030*/  IMAD.WIDE.U32 R6, R27, R6, UR40 ;  /* 0x000000281b067e25 */ /* 0x000fca000f8e0006 */
        /* <DEDUP_REMOVED lines=17> */
[----:B------:R-:W-:-:S07]  /*2150*/  MOV R4, 0x2170 ;  /* 0x0000217000047802 */ /* 0x000fce0000000f00 */
[----:B------:R-:W-:Y:S05]  /*2160*/  CALL.REL.NOINC `($__internal_0_$__cuda_sm3x_div_rn_noftz_f32_slowpath) ;  /* 0x0000001400287944 */ /* 0x000fea0003c00000 */
.L_x_43:
[----:B------:R-:W-:Y:S05]  /*2170*/  BSYNC.RECONVERGENT B3 ;  /* 0x0000000000037941 */ /* 0x000fea0003800200 */
.L_x_42:
[----:B------:R-:W-:-:S07]  /*2180*/  IMAD.MOV.U32 R18, RZ, RZ, R0 ;  /* 0x000000ffff127224 */ /* 0x000fce00078e0000 */
.L_x_41:
[----:B------:R-:W-:Y:S05]  /*2190*/  BSYNC.RECONVERGENT B2 ;  /* 0x0000000000027941 */ /* 0x000fea0003800200 */
.L_x_40:
[----:B------:R-:W0:Y:S01]  /*21a0*/  F2F.F64.F32 R8, R18 ;  /* 0x0000001200087310 */ /* 0x000e220000201800 */
[----:B------:R-:W-:Y:S01]  /*21b0*/  MOV R0, 0x0 ;  /* 0x0000000000007802 */ /* 0x000fe20000000f00 */
[----:B------:R1:W-:Y:S01]  /*21c0*/  STS [R23], R18 ;  /* 0x0000001217007388 */ /* 0x0003e20000000800 */
[----:B------:R-:W2:Y:S01]  /*21d0*/  LDCU.64 UR4, c[0x4][0x88] ;  /* 0x01001100ff0477ac */ /* 0x000ea20008000a00 */
[----:B------:R-:W-:Y:S01]  /*21e0*/  MOV R6, R22 ;  /* 0x0000001600067202 */ /* 0x000fe20000000f00 */
[----:B------:R1:W3:Y:S01]  /*21f0*/  LDC.64 R10, c[0x4][R0] ;  /* 0x01000000000a7b82 */ /* 0x0002e20000000a00 */
[----:B------:R1:W-:Y:S01]  /*2200*/  STL [R1+0x20], R29 ;  /* 0x0000201d01007387 */ /* 0x0003e20000100800 */
[----:B------:R-:W-:-:S03]  /*2210*/  IMAD.MOV.U32 R7, RZ, RZ, R19 ;  /* 0x000000ffff077224 */ /* 0x000fc600078e0013 */
[----:B0-----:R1:W-:Y:S01]  /*2220*/  STL.64 [R1+0x28], R8 ;  /* 0x0000280801007387 */ /* 0x0013e20000100a00 */
[----:B--2---:R-:W-:Y:S01]  /*2230*/  MOV R4, UR4 ;  /* 0x0000000400047c02 */ /* 0x004fe20008000f00 */
[----:B------:R-:W-:-:S07]  /*2240*/  IMAD.U32 R5, RZ, RZ, UR5 ;  /* 0x00000005ff057e24 */ /* 0x000fce000f8e00ff */
[----:B------:R-:W-:-:S07]  /*2250*/  LEPC R20, `(.L_x_44) ;  /* 0x000000001014794e */ /* 0x000fce0000000000 */
[----:B-1-3--:R-:W-:Y:S05]  /*2260*/  CALL.ABS.NOINC R10 ;  /* 0x000000000a007343 */ /* 0x00afea0003c00000 */
.L_x_44:
[----:B------:R2:W3:Y:S02]  /*2270*/  LDS R14, [R23] ;  /* 0x00000000170e7984 */ /* 0x0004e40000000800 */
.L_x_29:
[----:B-1-3--:R-:W1:Y:S01]  /*2280*/  F2F.F64.F32 R14, R14 ;  /* 0x0000000e000e7310 */ /* 0x00ae620000201800 */
[----:B------:R-:W-:Y:S01]  /*2290*/  MOV R17, 0x0 ;  /* 0x0000000000117802 */ /* 0x000fe20000000f00 */
[----:B------:R3:W-:Y:S01]  /*22a0*/  STL [R1+0x20], R29 ;  /* 0x0000201d01007387 */ /* 0x0007e20000100800 */
[----:B------:R-:W0:Y:S01]  /*22b0*/  LDCU.64 UR4, c[0x4][0x90] ;  /* 0x01001200ff0477ac */ /* 0x000e220008000a00 */
[----:B------:R-:W-:Y:S01]  /*22c0*/  MOV R6, R22 ;  /* 0x0000001600067202 */ /* 0x000fe20000000f00 */
[----:B------:R3:W4:Y:S01]  /*22d0*/  LDC.64 R8, c[0x4][R17] ;  /* 0x0100000011087b82 */ /* 0x0007220000000a00 */
[----:B------:R-:W-:Y:S01]  /*22e0*/  IMAD.MOV.U32 R7, RZ, RZ, R19 ;  /* 0x000000ffff077224 */ /* 0x000fe200078e0013 */
[----:B-1----:R3:W-:Y:S01]  /*22f0*/  STL.64 [R1+0x28], R14 ;  /* 0x0000280e01007387 */ /* 0x0027e20000100a00 */
[----:B0-----:R-:W-:Y:S01]  /*2300*/  MOV R4, UR4 ;  /* 0x0000000400047c02 */ /* 0x001fe20008000f00 */
[----:B------:R-:W-:-:S07]  /*2310*/  IMAD.U32 R5, RZ, RZ, UR5 ;  /* 0x00000005ff057e24 */ /* 0x000fce000f8e00ff */
[----:B------:R-:W-:-:S07]  /*2320*/  LEPC R20, `(.L_x_45) ;  /* 0x000000001014794e */ /* 0x000fce0000000000 */
[----:B--234-:R-:W-:Y:S05]  /*2330*/  CALL.ABS.NOINC R8 ;  /* 0x0000000008007343 */ /* 0x01cfea0003c00000 */
.L_x_45:
[----:B------:R-:W0:Y:S01]  /*2340*/  LDS R24, [R24] ;  /* 0x0000000018187984 */ /* 0x000e220000000800 */
[----:B------:R1:W2:Y:S01]  /*2350*/  LDC.64 R10, c[0x4][R17] ;  /* 0x01000000110a7b82 */ /* 0x0002a20000000a00 */
[----:B------:R-:W3:Y:S01]  /*2360*/  LDCU.64 UR4, c[0x4][0x98] ;  /* 0x01001300ff0477ac */ /* 0x000ee20008000a00 */
[----:B------:R-:W-:Y:S01]  /*2370*/  MOV R6, R22 ;  /* 0x0000001600067202 */ /* 0x000fe20000000f00 */
[----:B------:R1:W-:Y:S01]  /*2380*/  STL [R1+0x20], R29 ;  /* 0x0000201d01007387 */ /* 0x0003e20000100800 */
[----:B------:R-:W-:Y:S01]  /*2390*/  IMAD.MOV.U32 R7, RZ, RZ, R19 ;  /* 0x000000ffff077224 */ /* 0x000fe200078e0013 */
[----:B---3--:R-:W-:Y:S01]  /*23a0*/  MOV R4, UR4 ;  /* 0x0000000400047c02 */ /* 0x008fe20008000f00 */
[----:B------:R-:W-:Y:S01]  /*23b0*/  IMAD.U32 R5, RZ, RZ, UR5 ;  /* 0x00000005ff057e24 */ /* 0x000fe2000f8e00ff */
[----:B0-----:R-:W0:Y:S02]  /*23c0*/  F2F.F64.F32 R8, R24 ;  /* 0x0000001800087310 */ /* 0x001e240000201800 */
[----:B0-2---:R1:W-:Y:S04]  /*23d0*/  STL.64 [R1+0x28], R8 ;  /* 0x0000280801007387 */ /* 0x0053e80000100a00 */
[----:B------:R-:W-:-:S07]  /*23e0*/  LEPC R20, `(.L_x_46) ;  /* 0x000000001014794e */ /* 0x000fce0000000000 */
[----:B-1----:R-:W-:Y:S05]  /*23f0*/  CALL.ABS.NOINC R10 ;  /* 0x000000000a007343 */ /* 0x002fea0003c00000 */
.L_x_46:
[----:B------:R-:W0:Y:S01]  /*2400*/  LDS R16, [R16] ;  /* 0x0000000010107984 */ /* 0x000e220000000800 */
[----:B------:R1:W2:Y:S01]  /*2410*/  LDC.64 R10, c[0x4][R17] ;  /* 0x01000000110a7b82 */ /* 0x0002a20000000a00 */
[----:B------:R-:W3:Y:S01]  /*2420*/  LDCU.64 UR4, c[0x4][0x8] ;  /* 0x01000100ff0477ac */ /* 0x000ee20008000a00 */
[----:B------:R-:W-:Y:S01]  /*2430*/  MOV R6, UR48 ;  /* 0x0000003000067c02 */ /* 0x000fe20008000f00 */
[----:B------:R1:W-:Y:S01]  /*2440*/  STL [R1], R29 ;  /* 0x0000001d01007387 */ /* 0x0003e20000100800 */
[----:B------:R-:W-:Y:S01]  /*2450*/  IMAD.U32 R7, RZ, RZ, UR49 ;  /* 0x00000031ff077e24 */ /* 0x000fe2000f8e00ff */
[----:B---3--:R-:W-:Y:S01]  /*2460*/  MOV R4, UR4 ;  /* 0x0000000400047c02 */ /* 0x008fe20008000f00 */
[----:B------:R-:W-:Y:S01]  /*2470*/  IMAD.U32 R5, RZ, RZ, UR5 ;  /* 0x00000005ff057e24 */ /* 0x000fe2000f8e00ff */
[----:B0-----:R-:W0:Y:S02]  /*2480*/  F2F.F64.F32 R8, R16 ;  /* 0x0000001000087310 */ /* 0x001e240000201800 */
[----:B0-2---:R1:W-:Y:S04]  /*2490*/  STL.64 [R1+0x8], R8 ;  /* 0x0000080801007387 */ /* 0x0053e80000100a00 */
[----:B------:R-:W-:-:S07]  /*24a0*/  LEPC R20, `(.L_x_47) ;  /* 0x000000001014794e */ /* 0x000fce0000000000 */
[----:B-1----:R-:W-:Y:S05]  /*24b0*/  CALL.ABS.NOINC R10 ;  /* 0x000000000a007343 */ /* 0x002fea0003c00000 */
.L_x_47:
        /* <DEDUP_REMOVED lines=12> */
.L_x_48:
[----:B------:R-:W0:Y:S01]  /*2580*/  S2UR UR5, SR_CgaCtaId ;  /* 0x00000000000579c3 */ /* 0x000e220000008800 */
[----:B------:R-:W-:Y:S01]  /*2590*/  UISETP.GE.U32.AND UP0, UPT, UR50, 0x4, UPT ;  /* 0x000000043200788c */ /* 0x000fe2000bf06070 */
[----:B------:R-:W-:Y:S02]  /*25a0*/  UMOV UR4, 0x400 ;  /* 0x0000040000047882 */ /* 0x000fe40000000000 */
[----:B0-----:R-:W-:-:S06]  /*25b0*/  ULEA UR4, UR5, UR4, 0x18 ;  /* 0x0000000405047291 */ /* 0x001fcc000f8ec0ff */
[----:B------:R-:W-:Y:S01]  /*25c0*/  MOV R36, UR4 ;  /* 0x0000000400247c02 */ /* 0x000fe20008000f00 */
[----:B------:R-:W-:Y:S06]  /*25d0*/  BRA.U !UP0, `(.L_x_49) ;  /* 0x0000000d085c7547 */ /* 0x000fec000b800000 */
[----:B------:R-:W0:Y:S01]  /*25e0*/  LDCU UR5, c[0x0][0x3b8] ;  /* 0x00007700ff0577ac */ /* 0x000e220008000800 */
[----:B------:R-:W-:Y:S02]  /*25f0*/  HFMA2 R18, -RZ, RZ, 0, 2.384185791015625e-07 ;  /* 0x00000004ff127431 */ /* 0x000fe400000001ff */
[----:B------:R-:W-:Y:S01]  /*2600*/  IMAD.U32 R36, RZ, RZ, UR4 ;  /* 0x00000004ff247e24 */ /* 0x000fe2000f8e00ff */
[----:B------:R-:W-:Y:S01]  /*2610*/  MOV R24, 0x4 ;  /* 0x0000000400187802 */ /* 0x000fe20000000f00 */
[----:B------:R-:W-:Y:S02]  /*2620*/  IMAD.MOV.U32 R22, RZ, RZ, 0x4 ;  /* 0x00000004ff167424 */ /* 0x000fe400078e00ff */
[----:B------:R-:W-:Y:S02]  /*2630*/  HFMA2 R34, -RZ, RZ, 0, 0 ;  /* 0x00000000ff227431 */ /* 0x000fe400000001ff */
[----:B------:R-:W-:Y:S02]  /*2640*/  IMAD.MOV.U32 R0, RZ, RZ, R30 ;  /* 0x000000ffff007224 */ /* 0x000fe400078e001e */
[----:B------:R-:W-:-:S02]  /*2650*/  IMAD.U32 R31, RZ, RZ, UR50 ;  /* 0x00000032ff1f7e24 */ /* 0x000fc4000f8e00ff */
[----:B------:R-:W-:-:S04]  /*2660*/  IMAD.WIDE.U32 R22, R27, R22, UR38 ;  /* 0x000000261b167e25 */ /* 0x000fc8000f8e0016 */
[C---:B------:R-:W-:Y:S01]  /*2670*/  IMAD.WIDE.U32 R18, R27.reuse, R18, UR40 ;  /* 0x000000281b127e25 */ /* 0x040fe2000f8e0012 */
[----:B0-----:R-:W0:Y:S01]  /*2680*/  F2F.F64.F32 R16, UR5 ;  /* 0x0000000500107d10 */ /* 0x001e220008201800 */
[----:B------:R-:W-:Y:S02]  /*2690*/  USHF.R.U32.HI UR5, URZ, 0x1, UR50 ;  /* 0x00000001ff057899 */ /* 0x000fe40008011632 */
[----:B------:R-:W-:Y:S02]  /*26a0*/  IMAD.WIDE.U32 R24, R27, R24, UR42 ;  /* 0x0000002a1b187e25 */ /* 0x000fe4000f8e0018 */
[----:B------:R-:W-:-:S06]  /*26b0*/  UIADD3 UR4, UPT, UPT, -UR5, URZ, URZ ;  /* 0x000000ff05047290 */ /* 0x000fcc000fffe1ff */
[----:B------:R-:W-:Y:S01]  /*26c0*/  MOV R26, UR4 ;  /* 0x00000004001a7c02 */ /* 0x000fe20008000f00 */
[----:B0-----:R-:W-:-:S11]  /*26d0*/  DADD R16, -R16, 1 ;  /* 0x3ff0000010107429 */ /* 0x001fd60000000100 */
.L_x_70:
[----:B-1----:R-:W-:Y:S01]  /*26e0*/  VIADD R2, R31, 0xfffffffe ;  /* 0xfffffffe1f027836 */ /* 0x002fe20000000000 */
[----:B------:R-:W-:Y:S01]  /*26f0*/  IADD3 R26, PT, PT, R26, 0x1, RZ ;  /* 0x000000011a1a7810 */ /* 0x000fe20007ffe0ff */
[----:B------:R-:W-:Y:S01]  /*2700*/  IMAD.MOV.U32 R28, RZ, RZ, R34 ;  /* 0x000000ffff1c7224 */ /* 0x000fe200078e0022 */
[----:B------:R-:W-:Y:S01]  /*2710*/  IADD3 R34, PT, PT, R34, 0x1, RZ ;  /* 0x0000000122227810 */ /* 0x000fe20007ffe0ff */
[----:B------:R-:W-:Y:S01]  /*2720*/  IMAD.MOV.U32 R30, RZ, RZ, R36 ;  /* 0x000000ffff1e7224 */ /* 0x000fe200078e0024 */
[C---:B------:R-:W-:Y:S02]  /*2730*/  ISETP.GT.U32.AND P0, PT, R27.reuse, R2, PT ;  /* 0x000000021b00720c */ /* 0x040fe40003f04070 */
[----:B------:R-:W-:Y:S02]  /*2740*/  ISETP.NE.AND P1, PT, R26, -0x1, PT ;  /* 0xffffffff1a00780c */ /* 0x000fe40003f25270 */
[----:B------:R-:W-:Y:S02]  /*2750*/  ISETP.LT.U32.OR P0, PT, R27, R34, P0 ;  /* 0x000000221b00720c */ /* 0x000fe40000701470 */
[----:B------:R-:W-:-:S02]  /*2760*/  P2R R33, PR, RZ, 0x2 ;  /* 0x00000002ff217803 */ /* 0x000fc40000000000 */
[----:B------:R-:W-:-:S09]  /*2770*/  MOV R36, R0 ;  /* 0x0000000000247202 */ /* 0x000fd20000000f00 */
[----:B0----5:R-:W-:Y:S05]  /*2780*/  @P0 BRA `(.L_x_50) ;  /* 0x0000000800d80947 */ /* 0x021fea0003800000 */
[----:B------:R-:W0:Y:S01]  /*2790*/  LDC.64 R2, c[0x0][0x398] ;  /* 0x0000e600ff027b82 */ /* 0x000e220000000a00 */
[----:B------:R1:W5:Y:S04]  /*27a0*/  LDG.E R35, desc[UR36][R18.64] ;  /* 0x0000002412237981 */ /* 0x000368000c1e1900 */
[----:B------:R1:W5:Y:S04]  /*27b0*/  LDG.E R37, desc[UR36][R22.64] ;  /* 0x0000002416257981 */ /* 0x000368000c1e1900 */
[----:B------:R1:W5:Y:S01]  /*27c0*/  LDG.E R39, desc[UR36][R24.64] ;  /* 0x0000002418277981 */ /* 0x000362000c1e1900 */
[C---:B------:R-:W-:Y:S01]  /*27d0*/  IMAD R7, R27.reuse, 0x4, R30 ;  /* 0x000000041b077824 */ /* 0x040fe200078e021e */
[----:B------:R-:W2:Y:S04]  /*27e0*/  LDCU UR4, c[0x0][0x3b4] ;  /* 0x00007680ff0477ac */ /* 0x000ea80008000800 */
[----:B------:R-:W3:Y:S04]  /*27f0*/  LDS R5, [R7+-0x4] ;  /* 0xfffffc0007057984 */ /* 0x000ee80000000800 */
[----:B------:R-:W4:Y:S04]  /*2800*/  LDS R0, [R7+0x4] ;  /* 0x0000040007007984 */ /* 0x000f280000000800 */
[----:B------:R1:W1:Y:S01]  /*2810*/  LDS R15, [R7] ;  /* 0x00000000070f7984 */ /* 0x0002620000000800 */
[----:B0-----:R-:W-:-:S05]  /*2820*/  IMAD.WIDE.U32 R2, R27, 0x4, R2 ;  /* 0x000000041b027825 */ /* 0x001fca00078e0002 */
[----:B------:R0:W5:Y:S01]  /*2830*/  LDG.E R38, desc[UR36][R2.64] ;  /* 0x0000002402267981 */ /* 0x000162000c1e1900 */
[----:B--2---:R-:W-:Y:S01]  /*2840*/  UISETP.NE.AND UP0, UPT, UR4, 0x1, UPT ;  /* 0x000000010400788c */ /* 0x004fe2000bf05270 */
[C---:B------:R-:W-:Y:S02]  /*2850*/  ISETP.NE.AND P0, PT, R29.reuse, R32, PT ;  /* 0x000000201d00720c */ /* 0x040fe40003f05270 */
[----:B------:R-:W-:-:S04]  /*2860*/  ISETP.NE.AND P1, PT, R29, RZ, PT ;  /* 0x000000ff1d00720c */ /* 0x000fc80003f25270 */
[----:B---3--:R-:W-:Y:S02]  /*2870*/  FSEL R4, R5, RZ, P1 ;  /* 0x000000ff05047208 */ /* 0x008fe40000800000 */
[----:B----4-:R-:W-:Y:S01]  /*2880*/  FSEL R6, R0, RZ, P0 ;  /* 0x000000ff00067208 */ /* 0x010fe20000000000 */
[----:B01----:R-:W-:Y:S06]  /*2890*/  BRA.U !UP0, `(.L_x_51) ;  /* 0x0000000508007547 */ /* 0x003fec000b800000 */
        /* <DEDUP_REMOVED lines=16> */
[----:B------:R-:W-:Y:S05]  /*29a0*/  CALL.REL.NOINC `($__internal_0_$__cuda_sm3x_div_rn_noftz_f32_slowpath) ;  /* 0x0000000c00187944 */ /* 0x000fea0003c00000 */
.L_x_54:
[----:B------:R-:W-:Y:S05]  /*29b0*/  BSYNC.RECONVERGENT B2 ;  /* 0x0000000000027941 */ /* 0x000fea0003800200 */
.L_x_53:
[----:B------:R-:W0:Y:S01]  /*29c0*/  F2F.F64.F32 R8, R0 ;  /* 0x0000000000087310 */ /* 0x000e220000201800 */
[----:B------:R-:W-:Y:S01]  /*29d0*/  IMAD R3, R27, 0x4, R36 ;  /* 0x000000041b037824 */ /* 0x000fe200078e0224 */
[----:B------:R-:W-:Y:S01]  /*29e0*/  MOV R2, 0x0 ;  /* 0x0000000000027802 */ /* 0x000fe20000000f00 */
[----:B------:R1:W-:Y:S01]  /*29f0*/  STL.64 [R1], R28 ;  /* 0x0000001c01007387 */ /* 0x0003e20000100a00 */
[----:B------:R-:W2:Y:S01]  /*2a00*/  LDCU.64 UR4, c[0x4][0x18] ;  /* 0x01000300ff0477ac */ /* 0x000ea20008000a00 */
[----:B------:R-:W-:Y:S01]  /*2a10*/  MOV R6, UR48 ;  /* 0x0000003000067c02 */ /* 0x000fe20008000f00 */
[----:B------:R1:W3:Y:S01]  /*2a20*/  LDC.64 R10, c[0x4][R2] ;  /* 0x01000000020a7b82 */ /* 0x0002e20000000a00 */
[----:B------:R1:W-:Y:S01]  /*2a30*/  STS [R3], R0 ;  /* 0x0000000003007388 */ /* 0x0003e20000000800 */
[----:B------:R-:W-:-:S03]  /*2a40*/  IMAD.U32 R7, RZ, RZ, UR49 ;  /* 0x00000031ff077e24 */ /* 0x000fc6000f8e00ff */
[----:B0-----:R1:W-:Y:S01]  /*2a50*/  STL.64 [R1+0x8], R8 ;  /* 0x0000080801007387 */ /* 0x0013e20000100a00 */
[----:B--2---:R-:W-:Y:S01]  /*2a60*/  MOV R4, UR4 ;  /* 0x0000000400047c02 */ /* 0x004fe20008000f00 */
[----:B------:R-:W-:-:S07]  /*2a70*/  IMAD.U32 R5, RZ, RZ, UR5 ;  /* 0x00000005ff057e24 */ /* 0x000fce000f8e00ff */
[----:B------:R-:W-:-:S07]  /*2a80*/  LEPC R20, `(.L_x_55) ;  /* 0x000000001014794e */ /* 0x000fce0000000000 */
[----:B-1-3--:R-:W-:Y:S05]  /*2a90*/  CALL.ABS.NOINC R10 ;  /* 0x000000000a007343 */ /* 0x00afea0003c00000 */
.L_x_55:
[----:B------:R-:W-:Y:S05]  /*2aa0*/  BRA `(.L_x_50) ;  /* 0x0000000800107947 */ /* 0x000fea0003800000 */
.L_x_52:
[----:B------:R-:W-:Y:S01]  /*2ab0*/  IADD3 R0, PT, PT, R29, 0x1, RZ ;  /* 0x000000011d007810 */ /* 0x000fe20007ffe0ff */
[----:B------:R-:W-:Y:S01]  /*2ac0*/  BSSY.RECONVERGENT B2, `(.L_x_56) ;  /* 0x000001b000027945 */ /* 0x000fe20003800200 */
[----:B------:R-:W-:Y:S02]  /*2ad0*/  IMAD R2, R27, 0x4, R36 ;  /* 0x000000041b027824 */ /* 0x000fe400078e0224 */
        /* <DEDUP_REMOVED lines=18> */
.L_x_59:
[----:B------:R-:W-:Y:S05]  /*2c00*/  BSYNC.RECONVERGENT B3 ;  /* 0x0000000000037941 */ /* 0x000fea0003800200 */
.L_x_58:
[----:B------:R-:W0:Y:S01]  /*2c10*/  LDCU UR4, c[0x0][0x3b8] ;  /* 0x00007700ff0477ac */ /* 0x000e220008000800 */
[----:B------:R-:W-:Y:S01]  /*2c20*/  F2F.F64.F32 R6, R15 ;  /* 0x0000000f00067310 */ /* 0x000fe20000201800 */
[----:B0-----:R-:W-:-:S07]  /*2c30*/  FMUL R0, R0, UR4 ;  /* 0x0000000400007c20 */ /* 0x001fce0008400000 */
[----:B------:R-:W0:Y:S02]  /*2c40*/  F2F.F64.F32 R4, R0 ;  /* 0x0000000000047310 */ /* 0x000e240000201800 */
[----:B0-----:R-:W-:-:S06]  /*2c50*/  DFMA R4, R16, R6, R4 ;  /* 0x000000061004722b */ /* 0x001fcc0000000004 */
[----:B------:R0:W1:Y:S05]  /*2c60*/  F2F.F32.F64 R15, R4 ;  /* 0x00000004000f7310 */ /* 0x00006a0000301000 */
.L_x_57:
[----:B------:R-:W-:Y:S05]  /*2c70*/  BSYNC.RECONVERGENT B2 ;  /* 0x0000000000027941 */ /* 0x000fea0003800200 */
.L_x_56:
[----:B-1----:R1:W-:Y:S01]  /*2c80*/  STS [R2], R15 ;  /* 0x0000000f02007388 */ /* 0x0023e20000000800 */
[----:B------:R-:W-:Y:S05]  /*2c90*/  BRA `(.L_x_50) ;  /* 0x0000000400947947 */ /* 0x000fea0003800000 */
.L_x_51:
        /* <DEDUP_REMOVED lines=18> */
[----:B------:R-:W-:Y:S05]  /*2dc0*/  CALL.REL.NOINC `($__internal_0_$__cuda_sm3x_div_rn_noftz_f32_slowpath) ;  /* 0x0000000800107944 */ /* 0x000fea0003c00000 */
.L_x_63:
[----:B------:R-:W-:Y:S05]  /*2dd0*/  BSYNC.RECONVERGENT B3 ;  /* 0x0000000000037941 */ /* 0x000fea0003800200 */
.L_x_62:
[----:B------:R-:W-:-:S07]  /*2de0*/  MOV R15, R0 ;  /* 0x00000000000f7202 */ /* 0x000fce0000000f00 */
.L_x_61:
[----:B------:R-:W-:Y:S05]  /*2df0*/  BSYNC.RECONVERGENT B2 ;  /* 0x0000000000027941 */ /* 0x000fea0003800200 */
.L_x_60:
[----:B------:R-:W0:Y:S01]  /*2e00*/  F2F.F64.F32 R10, R15 ;  /* 0x0000000f000a7310 */ /* 0x000e220000201800 */
[----:B------:R-:W-:Y:S01]  /*2e10*/  IMAD R2, R27, 0x4, R36 ;  /* 0x000000041b027824 */ /* 0x000fe200078e0224 */
[----:B------:R-:W-:Y:S01]  /*2e20*/  MOV R42, 0x0 ;  /* 0x00000000002a7802 */ /* 0x000fe20000000f00 */
[----:B------:R1:W-:Y:S01]  /*2e30*/  STL.64 [R1], R28 ;  /* 0x0000001c01007387 */ /* 0x0003e20000100a00 */
[----:B------:R-:W2:Y:S01]  /*2e40*/  LDCU.64 UR4, c[0x4][0x20] ;  /* 0x01000400ff0477ac */ /* 0x000ea20008000a00 */
[C---:B------:R-:W-:Y:S01]  /*2e50*/  IADD3 R43, PT, PT, R29.reuse, 0x1, RZ ;  /* 0x000000011d2b7810 */ /* 0x040fe20007ffe0ff */
[----:B------:R1:W3:Y:S01]  /*2e60*/  LDC.64 R8, c[0x4][R42] ;  /* 0x010000002a087b82 */ /* 0x0002e20000000a00 */
[----:B------:R1:W-:Y:S01]  /*2e70*/  STS [R2], R15 ;  /* 0x0000000f02007388 */ /* 0x0003e20000000800 */
[----:B------:R-:W-:Y:S01]  /*2e80*/  ISETP.NE.AND P1, PT, R29, R32, PT ;  /* 0x000000201d00720c */ /* 0x000fe20003f25270 */
[----:B------:R-:W-:Y:S01]  /*2e90*/  IMAD.U32 R6, RZ, RZ, UR48 ;  /* 0x00000030ff067e24 */ /* 0x000fe2000f8e00ff */
[----:B------:R-:W-:-:S02]  /*2ea0*/  LOP3.LUT R43, R43, 0x80000001, RZ, 0xc0, !PT ;  /* 0x800000012b2b7812 */ /* 0x000fc400078ec0ff */
[----:B------:R-:W-:Y:S02]  /*2eb0*/  ISETP.NE.AND P0, PT, R29, RZ, PT ;  /* 0x000000ff1d00720c */ /* 0x000fe40003f05270 */
[----:B------:R-:W-:Y:S01]  /*2ec0*/  ISETP.NE.AND P2, PT, R43, 0x1, PT ;  /* 0x000000012b00780c */ /* 0x000fe20003f45270 */
[----:B0-----:R1:W-:Y:S01]  /*2ed0*/  STL.64 [R1+0x8], R10 ;  /* 0x0000080a01007387 */ /* 0x0013e20000100a00 */
[----:B------:R-:W-:Y:S02]  /*2ee0*/  MOV R7, UR49 ;  /* 0x0000003100077c02 */ /* 0x000fe40008000f00 */
[----:B------:R-:W-:Y:S02]  /*2ef0*/  P2R R0, PR, RZ, 0x4 ;  /* 0x00000004ff007803 */ /* 0x000fe40000000000 */
[----:B------:R-:W-:Y:S01]  /*2f00*/  P2R R0, PR, RZ, 0x2 ;  /* 0x00000002ff007803 */ /* 0x000fe20000000000 */
[----:B--2---:R-:W-:Y:S01]  /*2f10*/  IMAD.U32 R4, RZ, RZ, UR4 ;  /* 0x00000004ff047e24 */ /* 0x004fe2000f8e00ff */
[----:B------:R-:W-:-:S02]  /*2f20*/  MOV R5, UR5 ;  /* 0x0000000500057c02 */ /* 0x000fc40008000f00 */
[----:B------:R-:W-:-:S07]  /*2f30*/  P2R R0, PR, RZ, 0x1 ;  /* 0x00000001ff007803 */ /* 0x000fce0000000000 */
[----:B------:R-:W-:-:S07]  /*2f40*/  LEPC R20, `(.L_x_64) ;  /* 0x000000001014794e */ /* 0x000fce0000000000 */
[----:B-1-3-5:R-:W-:Y:S05]  /*2f50*/  CALL.ABS.NOINC R8 ;  /* 0x0000000008007343 */ /* 0x02afea0003c00000 */
.L_x_64:
[----:B------:R-:W-:Y:S05]  /*2f60*/  WARPSYNC.ALL ;  /* 0x0000000000007948 */ /* 0x000fea0003800000 */
[----:B------:R-:W-:Y:S01]  /*2f70*/  BAR.SYNC.DEFER_BLOCKING 0x0 ;  /* 0x0000000000007b1d */ /* 0x000fe20000010000 */
[C---:B------:R-:W-:Y:S01]  /*2f80*/  ISETP.NE.AND P5, PT, R29.reuse, R32, PT ;  /* 0x000000201d00720c */ /* 0x040fe20003fa5270 */
[----:B------:R-:W-:Y:S01]  /*2f90*/  IMAD.U32 R6, RZ, RZ, UR48 ;  /* 0x00000030ff067e24 */ /* 0x000fe2000f8e00ff */
[----:B------:R-:W-:Y:S02]  /*2fa0*/  ISETP.NE.AND P6, PT, R29, RZ, PT ;  /* 0x000000ff1d00720c */ /* 0x000fe40003fc5270 */
[----:B------:R-:W-:-:S03]  /*2fb0*/  MOV R7, UR49 ;  /* 0x0000003100077c02 */ /* 0x000fc60008000f00 */
[----:B------:R0:W1:Y:S01]  /*2fc0*/  LDC.64 R12, c[0x4][R42] ;  /* 0x010000002a0c7b82 */ /* 0x0000620000000a00 */
[----:B------:R-:W2:Y:S01]  /*2fd0*/  LDCU.64 UR4, c[0x4][0x28] ;  /* 0x01000500ff0477ac */ /* 0x000ea20008000a00 */
[----:B------:R-:W-:Y:S04]  /*2fe0*/  STL [R1], R29 ;  /* 0x0000001d01007387 */ /* 0x000fe80000100800 */
[----:B------:R-:W3:Y:S01]  /*2ff0*/  LDS R44, [R2+0x4] ;  /* 0x00000400022c7984 */ /* 0x000ee20000000800 */
[----:B--2---:R-:W-:Y:S01]  /*3000*/  IMAD.U32 R4, RZ, RZ, UR4 ;  /* 0x00000004ff047e24 */ /* 0x004fe2000f8e00ff */
[----:B------:R-:W-:Y:S02]  /*3010*/  MOV R5, UR5 ;  /* 0x0000000500057c02 */ /* 0x000fe40008000f00 */
[----:B------:R-:W2:Y:S04]  /*3020*/  LDS R45, [R2+-0x4] ;  /* 0xfffffc00022d7984 */ /* 0x000ea80000000800 */
[----:B------:R-:W4:Y:S01]  /*3030*/  LDS R46, [R2] ;  /* 0x00000000022e7984 */ /* 0x000f220000000800 */
[----:B---3--:R-:W-:-:S02]  /*3040*/  FSEL R44, R44, RZ, P5 ;  /* 0x000000ff2c2c7208 */ /* 0x008fc40002800000 */
[----:B--2---:R-:W-:Y:S02]  /*3050*/  FSEL R45, R45, RZ, P6 ;  /* 0x000000ff2d2d7208 */ /* 0x004fe40003000000 */
[----:B------:R-:W-:Y:S08]  /*3060*/  F2F.F64.F32 R10, R44 ;  /* 0x0000002c000a7310 */ /* 0x000ff00000201800 */
[----:B----4-:R-:W2:Y:S08]  /*3070*/  F2F.F64.F32 R8, R46 ;  /* 0x0000002e00087310 */ /* 0x010eb00000201800 */
[----:B------:R-:W3:Y:S01]  /*3080*/  F2F.F64.F32 R14, R45 ;  /* 0x0000002d000e7310 */ /* 0x000ee20000201800 */
[----:B--2---:R0:W-:Y:S04]  /*3090*/  STL.128 [R1+0x10], R8 ;  /* 0x0000100801007387 */ /* 0x0041e80000100c00 */
[----:B-1-3--:R0:W-:Y:S02]  /*30a0*/  STL.64 [R1+0x8], R14 ;  /* 0x0000080e01007387 */ /* 0x00a1e40000100a00 */
[----:B------:R-:W-:-:S07]  /*30b0*/  LEPC R20, `(.L_x_65) ;  /* 0x000000001014794e */ /* 0x000fce0000000000 */
[----:B0-----:R-:W-:Y:S05]  /*30c0*/  CALL.ABS.NOINC R12 ;  /* 0x000000000c007343 */ /* 0x001fea0003c00000 */
.L_x_65:
[----:B------:R-:W-:Y:S01]  /*30d0*/  ISETP.NE.AND P6, PT, R43, 0x1, PT ;  /* 0x000000012b00780c */ /* 0x000fe20003fc5270 */
[----:B------:R-:W-:-:S12]  /*30e0*/  BSSY.RECONVERGENT B2, `(.L_x_66) ;  /* 0x0000013000027945 */ /* 0x000fd80003800200 */
[----:B------:R-:W-:Y:S05]  /*30f0*/  @P6 BRA `(.L_x_67) ;  /* 0x0000000000446947 */ /* 0x000fea0003800000 */
[----:B------:R-:W0:Y:S01]  /*3100*/  MUFU.RCP R0, R35 ;  /* 0x0000002300007308 */ /* 0x000e220000001000 */
        /* <DEDUP_REMOVED lines=14> */
.L_x_69:
[----:B------:R-:W-:Y:S05]  /*31f0*/  BSYNC.RECONVERGENT B3 ;  /* 0x0000000000037941 */ /* 0x000fea0003800200 */
.L_x_68:
[----:B------:R-:W-:-:S07]  /*3200*/  MOV R46, R0 ;  /* 0x00000000002e7202 */ /* 0x000fce0000000f00 */
.L_x_67:
[----:B------:R-:W-:Y:S05]  /*3210*/  BSYNC.RECONVERGENT B2 ;  /* 0x0000000000027941 */ /* 0x000fea0003800200 */
.L_x_66:
[----:B------:R-:W0:Y:S01]  /*3220*/  F2F.F64.F32 R8, R46 ;  /* 0x0000002e00087310 */ /* 0x000e220000201800 */
[----:B------:R-:W-:Y:S01]  /*3230*/  MOV R0, 0x0 ;  /* 0x0000000000007802 */ /* 0x000fe20000000f00 */
[----:B------:R1:W-:Y:S01]  /*3240*/  STS [R2], R46 ;  /* 0x0000002e02007388 */ /* 0x0003e20000000800 */
[----:B------:R-:W2:Y:S01]  /*3250*/  LDCU.64 UR4, c[0x4][0x30] ;  /* 0x01000600ff0477ac */ /* 0x000ea20008000a00 */
[----:B------:R-:W-:Y:S01]  /*3260*/  IMAD.U32 R6, RZ, RZ, UR48 ;  /* 0x00000030ff067e24 */ /* 0x000fe2000f8e00ff */
[----:B------:R1:W3:Y:S01]  /*3270*/  LDC.64 R10, c[0x4][R0] ;  /* 0x01000000000a7b82 */ /* 0x0002e20000000a00 */
[----:B------:R1:W-:Y:S01]  /*3280*/  STL.64 [R1], R28 ;  /* 0x0000001c01007387 */ /* 0x0003e20000100a00 */
[----:B------:R-:W-:-:S03]  /*3290*/  MOV R7, UR49 ;  /* 0x0000003100077c02 */ /* 0x000fc60008000f00 */
[----:B0-----:R1:W-:Y:S01]  /*32a0*/  STL.64 [R1+0x8], R8 ;  /* 0x0000080801007387 */ /* 0x0013e20000100a00 */
[----:B--2---:R-:W-:Y:S01]  /*32b0*/  IMAD.U32 R4, RZ, RZ, UR4 ;  /* 0x00000004ff047e24 */ /* 0x004fe2000f8e00ff */
[----:B------:R-:W-:-:S07]  /*32c0*/  MOV R5, UR5 ;  /* 0x0000000500057c02 */ /* 0x000fce0008000f00 */
[----:B------:R-:W-:-:S07]  /*32d0*/  LEPC R20, `(.L_x_50) ;  /* 0x000000001014794e */ /* 0x000fce0000000000 */
[----:B-1-3--:R-:W-:Y:S05]  /*32e0*/  CALL.ABS.NOINC R10 ;  /* 0x000000000a007343 */ /* 0x00afea0003c00000 */
.L_x_50:
[----:B------:R-:W-:Y:S01]  /*32f0*/  ISETP.NE.AND P6, PT, R33, RZ, PT ;  /* 0x000000ff2100720c */ /* 0x000fe20003fc5270 */
[----:B------:R-:W-:Y:S05]  /*3300*/  WARPSYNC.ALL ;  /* 0x0000000000007948 */ /* 0x000fea0003800000 */
[----:B------:R-:W-:Y:S01]  /*3310*/  BAR.SYNC.DEFER_BLOCKING 0x0 ;  /* 0x0000000000007b1d */ /* 0x000fe20000010000 */
[----:B------:R-:W-:Y:S01]  /*3320*/  VIADD R31, R31, 0xffffffff ;  /* 0xffffffff1f1f7836 */ /* 0x000fe20000000000 */
[----:B------:R-:W-:-:S05]  /*3330*/  MOV R0, R30 ;  /* 0x0000001e00007202 */ /* 0x000fca0000000f00 */
[----:B------:R-:W-:Y:S05]  /*3340*/  @P6 BRA `(.L_x_70) ;  /* 0xfffffff000e46947 */ /* 0x000fea000383ffff */
.L_x_49:
[----:B------:R-:W-:Y:S01]  /*3350*/  IMAD R0, R29, 0x4, R30 ;  /* 0x000000041d007824 */ /* 0x000fe200078e021e */
[----:B------:R-:W-:Y:S01]  /*3360*/  MOV R16, 0x0 ;  /* 0x0000000000107802 */ /* 0x000fe20000000f00 */
[----:B------:R-:W-:Y:S01]  /*3370*/  STL [R1], R29 ;  /* 0x0000001d01007387 */ /* 0x000fe20000100800 */
[----:B------:R-:W0:Y:S01]  /*3380*/  LDCU.64 UR4, c[0x4][0x38] ;  /* 0x01000700ff0477ac */ /* 0x000e220008000a00 */
[----:B------:R-:W-:Y:S01]  /*3390*/  MOV R6, UR48 ;  /* 0x0000003000067c02 */ /* 0x000fe20008000f00 */
[----:B------:R2:W3:Y:S01]  /*33a0*/  LDC.64 R8, c[0x4][R16] ;  /* 0x0100000010087b82 */ /* 0x0004e20000000a00 */
[----:B------:R-:W1:Y:S01]  /*33b0*/  LDS R0, [R0] ;  /* 0x0000000000007984 */ /* 0x000e620000000800 */
[----:B------:R-:W-:Y:S01]  /*33c0*/  IMAD.U32 R7, RZ, RZ, UR49 ;  /* 0x00000031ff077e24 */ /* 0x000fe2000f8e00ff */
[----:B0-----:R-:W-:Y:S01]  /*33d0*/  MOV R4, UR4 ;  /* 0x0000000400047c02 */ /* 0x001fe20008000f00 */
[----:B------:R-:W-:Y:S01]  /*33e0*/  IMAD.U32 R5, RZ, RZ, UR5 ;  /* 0x00000005ff057e24 */ /* 0x000fe2000f8e00ff */
[----:B-1----:R-:W0:Y:S02]  /*33f0*/  F2F.F64.F32 R2, R0 ;  /* 0x0000000000027310 */ /* 0x002e240000201800 */
[----:B0--3--:R2:W-:Y:S04]  /*3400*/  STL.64 [R1+0x8], R2 ;  /* 0x0000080201007387 */ /* 0x0095e80000100a00 */
[----:B------:R-:W-:-:S07]  /*3410*/  LEPC R20, `(.L_x_71) ;  /* 0x000000001014794e */ /* 0x000fce0000000000 */
[----:B--2--5:R-:W-:Y:S05]  /*3420*/  CALL.ABS.NOINC R8 ;  /* 0x0000000008007343 */ /* 0x024fea0003c00000 */
.L_x_71:
[----:B------:R-:W-:Y:S01]  /*3430*/  LEA R0, R29, R36, 0x2 ;  /* 0x000000241d007211 */ /* 0x000fe200078e10ff */
[----:B------:R-:W-:Y:S01]  /*3440*/  STL [R1], R29 ;  /* 0x0000001d01007387 */ /* 0x000fe20000100800 */
[----:B------:R-:W0:Y:S01]  /*3450*/  LDC.64 R16, c[0x4][R16] ;  /* 0x0100000010107b82 */ /* 0x000e220000000a00 */
[----:B------:R-:W1:Y:S01]  /*3460*/  LDCU.64 UR4, c[0x4][0x40] ;  /* 0x01000800ff0477ac */ /* 0x000e620008000a00 */
[----:B------:R-:W-:Y:S01]  /*3470*/  IMAD.U32 R6, RZ, RZ, UR48 ;  /* 0x00000030ff067e24 */ /* 0x000fe2000f8e00ff */
[----:B------:R-:W-:Y:S01]  /*3480*/  MOV R7, UR49 ;  /* 0x0000003100077c02 */ /* 0x000fe20008000f00 */
[----:B------:R-:W2:Y:S01]  /*3490*/  LDS R0, [R0] ;  /* 0x0000000000007984 */ /* 0x000ea20000000800 */
[----:B-1----:R-:W-:Y:S01]  /*34a0*/  IMAD.U32 R4, RZ, RZ, UR4 ;  /* 0x00000004ff047e24 */ /* 0x002fe2000f8e00ff */
[----:B------:R-:W-:Y:S01]  /*34b0*/  MOV R5, UR5 ;  /* 0x0000000500057c02 */ /* 0x000fe20008000f00 */
[----:B--2---:R-:W1:Y:S02]  /*34c0*/  F2F.F64.F32 R2, R0 ;  /* 0x0000000000027310 */ /* 0x004e640000201800 */
[----:B01----:R1:W-:Y:S04]  /*34d0*/  STL.64 [R1+0x8], R2 ;  /* 0x0000080201007387 */ /* 0x0033e80000100a00 */
[----:B------:R-:W-:-:S07]  /*34e0*/  LEPC R20, `(.L_x_72) ;  /* 0x000000001014794e */ /* 0x000fce0000000000 */
[----:B-1----:R-:W-:Y:S05]  /*34f0*/  CALL.ABS.NOINC R16 ;  /* 0x0000000010007343 */ /* 0x002fea0003c00000 */
.L_x_72:
[C---:B------:R-:W-:Y:S01]  /*3500*/  IMAD.SHL.U32 R2, R27.reuse, 0x40000000, RZ ;  /* 0x400000001b027824 */ /* 0x040fe200078e00ff */
[----:B------:R-:W-:-:S04]  /*3510*/  IADD3 R0, PT, PT, R27, 0x1, RZ ;  /* 0x000000011b007810 */ /* 0x000fc80007ffe0ff */
[----:B------:R-:W-:Y:S02]  /*3520*/  SHF.R.S32.HI R2, RZ, 0x1f, R2 ;  /* 0x0000001fff027819 */ /* 0x000fe40000011402 */
[----:B------:R-:W-:Y:S02]  /*3530*/  SHF.R.U32.HI R0, RZ, 0x1, R0 ;  /* 0x00000001ff007819 */ /* 0x000fe40000011600 */
[----:B------:R-:W-:Y:S02]  /*3540*/  LOP3.LUT R5, R2, UR50, RZ, 0xc0, !PT ;  /* 0x0000003202057c12 */ /* 0x000fe4000f8ec0ff */
[----:B------:R-:W-:-:S03]  /*3550*/  LOP3.LUT R2, RZ, R0, RZ, 0x33, !PT ;  /* 0x00000000ff027212 */ /* 0x000fc600078e33ff */
[C---:B------:R-:W-:Y:S01]  /*3560*/  IMAD.IADD R3, R5.reuse, 0x1, R0 ;  /* 0x0000000105037824 */ /* 0x040fe200078e0200 */
[----:B------:R-:W-:Y:S01]  /*3570*/  IADD3 R5, PT, PT, R5, UR50, R2 ;  /* 0x0000003205057c10 */ /* 0x000fe2000fffe002 */
[----:B------:R-:W-:-:S03]  /*3580*/  HFMA2 R2, -RZ, RZ, 0, 2.384185791015625e-07 ;  /* 0x00000004ff027431 */ /* 0x000fc600000001ff */
[----:B------:R-:W-:Y:S01]  /*3590*/  LEA R0, R3, R30, 0x2 ;  /* 0x0000001e03007211 */ /* 0x000fe200078e10ff */
[----:B------:R-:W-:-:S04]  /*35a0*/  IMAD R30, R5, 0x4, R30 ;  /* 0x00000004051e7824 */ /* 0x000fc800078e021e */
[----:B------:R-:W0:Y:S01]  /*35b0*/  LDS R5, [R0] ;  /* 0x0000000000057984 */ /* 0x000e220000000800 */
[----:B------:R-:W-:-:S03]  /*35c0*/  IMAD.WIDE.U32 R2, R27, R2, UR46 ;  /* 0x0000002e1b027e25 */ /* 0x000fc6000f8e0002 */
[----:B------:R-:W1:Y:S04]  /*35d0*/  LDS R7, [R30] ;  /* 0x000000001e077984 */ /* 0x000e680000000800 */
[----:B0-----:R-:W-:Y:S04]  /*35e0*/  STG.E desc[UR36][R2.64], R5 ;  /* 0x0000000502007986 */ /* 0x001fe8000c101924 */
[----:B-1----:R-:W-:Y:S01]  /*35f0*/  STG.E desc[UR36][R40.64], R7 ;  /* 0x0000000728007986 */ /* 0x002fe2000c101924 */
[----:B------:R-:W-:Y:S05]  /*3600*/  EXIT ;  /* 0x000000000000794d */ /* 0x000fea0003800000 */
        .weak           $__internal_0_$__cuda_sm3x_div_rn_noftz_f32_slowpath
        .type           $__internal_0_$__cuda_sm3x_div_rn_noftz_f32_slowpath,@function
        .size           $__internal_0_$__cuda_sm3x_div_rn_noftz_f32_slowpath,(.L_x_296 - $__internal_0_$__cuda_sm3x_div_rn_noftz_f32_slowpath)
$__internal_0_$__cuda_sm3x_div_rn_noftz_f32_slowpath:
[----:B------:R-:W-:Y:S01]  /*3610*/  SHF.R.U32.HI R3, RZ, 0x17, R10 ;  /* 0x00000017ff037819 */ /* 0x000fe2000001160a */
[----:B------:R-:W-:Y:S01]  /*3620*/  BSSY.RECONVERGENT B0, `(.L_x_73) ;  /* 0x0000062000007945 */ /* 0x000fe20003800200 */
[----:B------:R-:W-:Y:S02]  /*3630*/  SHF.R.U32.HI R8, RZ, 0x17, R13 ;  /* 0x00000017ff087819 */ /* 0x000fe4000001160d */
[----:B------:R-:W-:Y:S02]  /*3640*/  LOP3.LUT R3, R3, 0xff, RZ, 0xc0, !PT ;  /* 0x000000ff03037812 */ /* 0x000fe400078ec0ff */
[----:B------:R-:W-:-:S03]  /*3650*/  LOP3.LUT R8, R8, 0xff, RZ, 0xc0, !PT ;  /* 0x000000ff08087812 */ /* 0x000fc600078ec0ff */
[----:B------:R-:W-:Y:S01]  /*3660*/  VIADD R0, R3, 0xffffffff ;  /* 0xffffffff03007836 */ /* 0x000fe20000000000 */
[----:B------:R-:W-:-:S04]  /*3670*/  IADD3 R9, PT, PT, R8, -0x1, RZ ;  /* 0xffffffff08097810 */ /* 0x000fc80007ffe0ff */
[----:B------:R-:W-:-:S04]  /*3680*/  ISETP.GT.U32.AND P0, PT, R0, 0xfd, PT ;  /* 0x000000fd0000780c */ /* 0x000fc80003f04070 */
[----:B------:R-:W-:-:S13]  /*3690*/  ISETP.GT.U32.OR P0, PT, R9, 0xfd, P0 ;  /* 0x000000fd0900780c */ /* 0x000fda0000704470 */
[----:B------:R-:W-:Y:S01]  /*36a0*/  @!P0 IMAD.MOV.U32 R5, RZ, RZ, RZ ;  /* 0x000000ffff058224 */ /* 0x000fe200078e00ff */
[----:B------:R-:W-:Y:S06]  /*36b0*/  @!P0 BRA `(.L_x_74) ;  /* 0x00000000005c8947 */ /* 0x000fec0003800000 */
[----:B------:R-:W-:Y:S02]  /*36c0*/  FSETP.GTU.FTZ.AND P0, PT, |R13|, +INF , PT ;  /* 0x7f8000000d00780b */ /* 0x000fe40003f1c200 */
[----:B------:R-:W-:-:S04]  /*36d0*/  FSETP.GTU.FTZ.AND P1, PT, |R10|, +INF , PT ;  /* 0x7f8000000a00780b */ /* 0x000fc80003f3c200 */
[----:B------:R-:W-:-:S13]  /*36e0*/  PLOP3.LUT P0, PT, P0, P1, PT, 0xf8, 0x8f ;  /* 0x00000000008f781c */ /* 0x000fda0000703f70 */
[----:B------:R-:W-:Y:S05]  /*36f0*/  @P0 BRA `(.L_x_75) ;  /* 0x00000004004c0947 */ /* 0x000fea0003800000 */
[----:B------:R-:W-:-:S13]  /*3700*/  LOP3.LUT P0, RZ, R10, 0x7fffffff, R13, 0xc8, !PT ;  /* 0x7fffffff0aff7812 */ /* 0x000fda000780c80d */
[----:B------:R-:W-:Y:S05]  /*3710*/  @!P0 BRA `(.L_x_76) ;  /* 0x00000004003c8947 */ /* 0x000fea0003800000 */
[C---:B------:R-:W-:Y:S02]  /*3720*/  FSETP.NEU.FTZ.AND P2, PT, |R13|.reuse, +INF , PT ;  /* 0x7f8000000d00780b */ /* 0x040fe40003f5d200 */
[----:B------:R-:W-:Y:S02]  /*3730*/  FSETP.NEU.FTZ.AND P1, PT, |R10|, +INF , PT ;  /* 0x7f8000000a00780b */ /* 0x000fe40003f3d200 */
[----:B------:R-:W-:-:S11]  /*3740*/  FSETP.NEU.FTZ.AND P0, PT, |R13|, +INF , PT ;  /* 0x7f8000000d00780b */ /* 0x000fd60003f1d200 */
[----:B------:R-:W-:Y:S05]  /*3750*/  @!P1 BRA !P2, `(.L_x_76) ;  /* 0x00000004002c9947 */ /* 0x000fea0005000000 */
[----:B------:R-:W-:-:S04]  /*3760*/  LOP3.LUT P2, RZ, R13, 0x7fffffff, RZ, 0xc0, !PT ;  /* 0x7fffffff0dff7812 */ /* 0x000fc8000784c0ff */
[----:B------:R-:W-:-:S13]  /*3770*/  PLOP3.LUT P2, PT, P1, P2, PT, 0x2f, 0xf2 ;  /* 0x0000000000f2781c */ /* 0x000fda0000f44577 */
[----:B------:R-:W-:Y:S05]  /*3780*/  @P2 BRA `(.L_x_77) ;  /* 0x0000000400182947 */ /* 0x000fea0003800000 */
[----:B------:R-:W-:-:S04]  /*3790*/  LOP3.LUT P1, RZ, R10, 0x7fffffff, RZ, 0xc0, !PT ;  /* 0x7fffffff0aff7812 */ /* 0x000fc8000782c0ff */
[----:B------:R-:W-:-:S13]  /*37a0*/  PLOP3.LUT P0, PT, P0, P1, PT, 0x2f, 0xf2 ;  /* 0x0000000000f2781c */ /* 0x000fda0000702577 */
[----:B------:R-:W-:Y:S05]  /*37b0*/  @P0 BRA `(.L_x_78) ;  /* 0x0000000400000947 */ /* 0x000fea0003800000 */
[----:B------:R-:W-:Y:S02]  /*37c0*/  ISETP.GE.AND P0, PT, R9, RZ, PT ;  /* 0x000000ff0900720c */ /* 0x000fe40003f06270 */
[----:B------:R-:W-:-:S11]  /*37d0*/  ISETP.GE.AND P1, PT, R0, RZ, PT ;  /* 0x000000ff0000720c */ /* 0x000fd60003f26270 */
[----:B------:R-:W-:Y:S01]  /*37e0*/  @P0 MOV R5, RZ ;  /* 0x000000ff00050202 */ /* 0x000fe20000000f00 */
[----:B------:R-:W-:Y:S02]  /*37f0*/  @!P0 IMAD.MOV.U32 R5, RZ, RZ, -0x40 ;  /* 0xffffffc0ff058424 */ /* 0x000fe400078e00ff */
[----:B------:R-:W-:Y:S01]  /*3800*/  @!P0 FFMA R13, R13, 1.84467440737095516160e+19, RZ ;  /* 0x5f8000000d0d8823 */ /* 0x000fe200000000ff */
[----:B------:R-:W-:Y:S02]  /*3810*/  @!P1 FFMA R10, R10, 1.84467440737095516160e+19, RZ ;  /* 0x5f8000000a0a9823 */ /* 0x000fe400000000ff */
[----:B------:R-:W-:-:S07]  /*3820*/  @!P1 IADD3 R5, PT, PT, R5, 0x40, RZ ;  /* 0x0000004005059810 */ /* 0x000fce0007ffe0ff */
.L_x_74:
[----:B------:R-:W-:Y:S01]  /*3830*/  LEA R7, R3, 0xc0800000, 0x17 ;  /* 0xc080000003077811 */ /* 0x000fe200078eb8ff */
[----:B------:R-:W-:Y:S01]  /*3840*/  BSSY.RECONVERGENT B1, `(.L_x_79) ;  /* 0x0000036000017945 */ /* 0x000fe20003800200 */
[----:B------:R-:W-:-:S03]  /*3850*/  IADD3 R8, PT, PT, R8, -0x7f, RZ ;  /* 0xffffff8108087810 */ /* 0x000fc60007ffe0ff */
[----:B------:R-:W-:Y:S02]  /*3860*/  IMAD.IADD R6, R10, 0x1, -R7 ;  /* 0x000000010a067824 */ /* 0x000fe400078e0a07 */
[C---:B------:R-:W-:Y:S01]  /*3870*/  IMAD R0, R8.reuse, -0x800000, R13 ;  /* 0xff80000008007824 */ /* 0x040fe200078e020d */
[----:B------:R-:W-:Y:S01]  /*3880*/  IADD3 R8, PT, PT, R8, 0x7f, -R3 ;  /* 0x0000007f08087810 */ /* 0x000fe20007ffe803 */
[----:B------:R-:W0:Y:S01]  /*3890*/  MUFU.RCP R10, R6 ;  /* 0x00000006000a7308 */ /* 0x000e220000001000 */
[----:B------:R-:W-:-:S03]  /*38a0*/  FADD.FTZ R11, -R6, -RZ ;  /* 0x800000ff060b7221 */ /* 0x000fc60000010100 */
[----:B------:R-:W-:Y:S02]  /*38b0*/  IMAD.IADD R5, R8, 0x1, R5 ;  /* 0x0000000108057824 */ /* 0x000fe400078e0205 */
[----:B0-----:R-:W-:-:S04]  /*38c0*/  FFMA R9, R10, R11, 1 ;  /* 0x3f8000000a097423 */ /* 0x001fc8000000000b */
[----:B------:R-:W-:-:S04]  /*38d0*/  FFMA R9, R10, R9, R10 ;  /* 0x000000090a097223 */ /* 0x000fc8000000000a */
[----:B------:R-:W-:-:S04]  /*38e0*/  FFMA R10, R0, R9, RZ ;  /* 0x00000009000a7223 */ /* 0x000fc800000000ff */
[----:B------:R-:W-:-:S04]  /*38f0*/  FFMA R12, R11, R10, R0 ;  /* 0x0000000a0b0c7223 */ /* 0x000fc80000000000 */
[----:B------:R-:W-:-:S04]  /*3900*/  FFMA R12, R9, R12, R10 ;  /* 0x0000000c090c7223 */ /* 0x000fc8000000000a */
[----:B------:R-:W-:-:S04]  /*3910*/  FFMA R11, R11, R12, R0 ;  /* 0x0000000c0b0b7223 */ /* 0x000fc80000000000 */
[----:B------:R-:W-:-:S05]  /*3920*/  FFMA R0, R9, R11, R12 ;  /* 0x0000000b09007223 */ /* 0x000fca000000000c */
[----:B------:R-:W-:-:S04]  /*3930*/  SHF.R.U32.HI R3, RZ, 0x17, R0 ;  /* 0x00000017ff037819 */ /* 0x000fc80000011600 */
[----:B------:R-:W-:-:S04]  /*3940*/  LOP3.LUT R6, R3, 0xff, RZ, 0xc0, !PT ;  /* 0x000000ff03067812 */ /* 0x000fc800078ec0ff */
[----:B------:R-:W-:-:S05]  /*3950*/  IADD3 R3, PT, PT, R6, R5, RZ ;  /* 0x0000000506037210 */ /* 0x000fca0007ffe0ff */
[----:B------:R-:W-:-:S05]  /*3960*/  VIADD R8, R3, 0xffffffff ;  /* 0xffffffff03087836 */ /* 0x000fca0000000000 */
[----:B------:R-:W-:-:S13]  /*3970*/  ISETP.GE.U32.AND P0, PT, R8, 0xfe, PT ;  /* 0x000000fe0800780c */ /* 0x000fda0003f06070 */
[----:B------:R-:W-:Y:S05]  /*3980*/  @!P0 BRA `(.L_x_80) ;  /* 0x0000000000808947 */ /* 0x000fea0003800000 */
[----:B------:R-:W-:-:S13]  /*3990*/  ISETP.GT.AND P0, PT, R3, 0xfe, PT ;  /* 0x000000fe0300780c */ /* 0x000fda0003f04270 */
[----:B------:R-:W-:Y:S05]  /*39a0*/  @P0 BRA `(.L_x_81) ;  /* 0x00000000006c0947 */ /* 0x000fea0003800000 */
[----:B------:R-:W-:-:S13]  /*39b0*/  ISETP.GE.AND P0, PT, R3, 0x1, PT ;  /* 0x000000010300780c */ /* 0x000fda0003f06270 */
[----:B------:R-:W-:Y:S05]  /*39c0*/  @P0 BRA `(.L_x_82) ;  /* 0x0000000000740947 */ /* 0x000fea0003800000 */
[----:B------:R-:W-:Y:S02]  /*39d0*/  ISETP.GE.AND P0, PT, R3, -0x18, PT ;  /* 0xffffffe80300780c */ /* 0x000fe40003f06270 */
[----:B------:R-:W-:-:S11]  /*39e0*/  LOP3.LUT R0, R0, 0x80000000, RZ, 0xc0, !PT ;  /* 0x8000000000007812 */ /* 0x000fd600078ec0ff */
[----:B------:R-:W-:Y:S05]  /*39f0*/  @!P0 BRA `(.L_x_82) ;  /* 0x0000000000688947 */ /* 0x000fea0003800000 */
[-CC-:B------:R-:W-:Y:S01]  /*3a00*/  FFMA.RZ R5, R9, R11.reuse, R12.reuse ;  /* 0x0000000b09057223 */ /* 0x180fe2000000c00c */
[----:B------:R-:W-:Y:S01]  /*3a10*/  IADD3 R6, PT, PT, R3, 0x20, RZ ;  /* 0x0000002003067810 */ /* 0x000fe20007ffe0ff */
[CCC-:B------:R-:W-:Y:S01]  /*3a20*/  FFMA.RP R8, R9.reuse, R11.reuse, R12.reuse ;  /* 0x0000000b09087223 */ /* 0x1c0fe2000000800c */
[----:B------:R-:W-:Y:S01]  /*3a30*/  FFMA.RM R9, R9, R11, R12 ;  /* 0x0000000b09097223 */ /* 0x000fe2000000400c */
[----:B------:R-:W-:Y:S02]  /*3a40*/  ISETP.NE.AND P0, PT, R3, RZ, PT ;  /* 0x000000ff0300720c */ /* 0x000fe40003f05270 */
[----:B------:R-:W-:Y:S02]  /*3a50*/  LOP3.LUT R5, R5, 0x7fffff, RZ, 0xc0, !PT ;  /* 0x007fffff05057812 */ /* 0x000fe400078ec0ff */
[----:B------:R-:W-:Y:S01]  /*3a60*/  ISETP.NE.AND P1, PT, R3, RZ, PT ;  /* 0x000000ff0300720c */ /* 0x000fe20003f25270 */
[----:B------:R-:W-:Y:S01]  /*3a70*/  IMAD.MOV R3, RZ, RZ, -R3 ;  /* 0x000000ffff037224 */ /* 0x000fe200078e0a03 */
[----:B------:R-:W-:-:S02]  /*3a80*/  LOP3.LUT R5, R5, 0x800000, RZ, 0xfc, !PT ;  /* 0x0080000005057812 */ /* 0x000fc400078efcff */
[----:B------:R-:W-:Y:S02]  /*3a90*/  FSETP.NEU.FTZ.AND P2, PT, R8, R9, PT ;  /* 0x000000090800720b */ /* 0x000fe40003f5d000 */
[----:B------:R-:W-:Y:S02]  /*3aa0*/  SHF.L.U32 R6, R5, R6, RZ ;  /* 0x0000000605067219 */ /* 0x000fe400000006ff */
[----:B------:R-:W-:Y:S02]  /*3ab0*/  SEL R8, R3, RZ, P0 ;  /* 0x000000ff03087207 */ /* 0x000fe40000000000 */
[----:B------:R-:W-:Y:S02]  /*3ac0*/  ISETP.NE.AND P1, PT, R6, RZ, P1 ;  /* 0x000000ff0600720c */ /* 0x000fe40000f25270 */
[----:B------:R-:W-:Y:S02]  /*3ad0*/  SHF.R.U32.HI R6, RZ, R8, R5 ;  /* 0x00000008ff067219 */ /* 0x000fe40000011605 */
[----:B------:R-:W-:-:S02]  /*3ae0*/  PLOP3.LUT P1, PT, P2, P1, PT, 0xf8, 0x8f ;  /* 0x00000000008f781c */ /* 0x000fc40001723f70 */
[----:B------:R-:W-:Y:S02]  /*3af0*/  SHF.R.U32.HI R5, RZ, 0x1, R6 ;  /* 0x00000001ff057819 */ /* 0x000fe40000011606 */
[----:B------:R-:W-:-:S04]  /*3b00*/  SEL R8, RZ, 0x1, !P1 ;  /* 0x00000001ff087807 */ /* 0x000fc80004800000 */
[----:B------:R-:W-:-:S04]  /*3b10*/  LOP3.LUT R3, R8, 0x1, R5, 0xf8, !PT ;  /* 0x0000000108037812 */ /* 0x000fc800078ef805 */
[----:B------:R-:W-:-:S04]  /*3b20*/  LOP3.LUT R6, R3, R6, RZ, 0xc0, !PT ;  /* 0x0000000603067212 */ /* 0x000fc800078ec0ff */
[----:B------:R-:W-:-:S04]  /*3b30*/  IADD3 R5, PT, PT, R5, R6, RZ ;  /* 0x0000000605057210 */ /* 0x000fc80007ffe0ff */
[----:B------:R-:W-:Y:S01]  /*3b40*/  LOP3.LUT R0, R5, R0, RZ, 0xfc, !PT ;  /* 0x0000000005007212 */ /* 0x000fe200078efcff */
[----:B------:R-:W-:Y:S06]  /*3b50*/  BRA `(.L_x_82) ;  /* 0x0000000000107947 */ /* 0x000fec0003800000 */
.L_x_81:
[----:B------:R-:W-:-:S04]  /*3b60*/  LOP3.LUT R0, R0, 0x80000000, RZ, 0xc0, !PT ;  /* 0x8000000000007812 */ /* 0x000fc800078ec0ff */
[----:B------:R-:W-:Y:S01]  /*3b70*/  LOP3.LUT R0, R0, 0x7f800000, RZ, 0xfc, !PT ;  /* 0x7f80000000007812 */ /* 0x000fe200078efcff */
[----:B------:R-:W-:Y:S06]  /*3b80*/  BRA `(.L_x_82) ;  /* 0x0000000000047947 */ /* 0x000fec0003800000 */
.L_x_80:
[----:B------:R-:W-:-:S07]  /*3b90*/  IMAD R0, R5, 0x800000, R0 ;  /* 0x0080000005007824 */ /* 0x000fce00078e0200 */
.L_x_82:
[----:B------:R-:W-:Y:S05]  /*3ba0*/  BSYNC.RECONVERGENT B1 ;  /* 0x0000000000017941 */ /* 0x000fea0003800200 */
.L_x_79:
[----:B------:R-:W-:Y:S05]  /*3bb0*/  BRA `(.L_x_83) ;  /* 0x0000000000207947 */ /* 0x000fea0003800000 */
.L_x_78:
[----:B------:R-:W-:-:S04]  /*3bc0*/  LOP3.LUT R10, R10, 0x80000000, R13, 0x48, !PT ;  /* 0x800000000a0a7812 */ /* 0x000fc800078e480d */
[----:B------:R-:W-:Y:S01]  /*3bd0*/  LOP3.LUT R0, R10, 0x7f800000, RZ, 0xfc, !PT ;  /* 0x7f8000000a007812 */ /* 0x000fe200078efcff */
[----:B------:R-:W-:Y:S06]  /*3be0*/  BRA `(.L_x_83) ;  /* 0x0000000000147947 */ /* 0x000fec0003800000 */
.L_x_77:
[----:B------:R-:W-:Y:S01]  /*3bf0*/  LOP3.LUT R0, R10, 0x80000000, R13, 0x48, !PT ;  /* 0x800000000a007812 */ /* 0x000fe200078e480d */
[----:B------:R-:W-:Y:S06]  /*3c00*/  BRA `(.L_x_83) ;  /* 0x00000000000c7947 */ /* 0x000fec0003800000 */
.L_x_76:
[----:B------:R-:W0:Y:S01]  /*3c10*/  MUFU.RSQ R0, -QNAN ;  /* 0xffc0000000007908 */ /* 0x000e220000001400 */
[----:B------:R-:W-:Y:S05]  /*3c20*/  BRA `(.L_x_83) ;  /* 0x0000000000047947 */ /* 0x000fea0003800000 */
.L_x_75:
[----:B------:R-:W-:-:S07]  /*3c30*/  FADD.FTZ R0, R13, R10 ;  /* 0x0000000a0d007221 */ /* 0x000fce0000010000 */
.L_x_83:
[----:B------:R-:W-:Y:S05]  /*3c40*/  BSYNC.RECONVERGENT B0 ;  /* 0x0000000000007941 */ /* 0x000fea0003800200 */
.L_x_73:
[----:B------:R-:W-:-:S04]  /*3c50*/  HFMA2 R5, -RZ, RZ, 0, 0 ;  /* 0x00000000ff057431 */ /* 0x000fc800000001ff */
[----:B0-----:R-:W-:Y:S05]  /*3c60*/  RET.REL.NODEC R4 `(_Z17_jacobiGpuDiamondPfS_PKfS1_S1_S1_iif) ;  /* 0xffffffc004e47950 */ /* 0x001fea0003c3ffff */
.L_x_84:
[----:B------:R-:W-:-:S00]  /*3c70*/  BRA `(.L_x_84) ;  /* 0xfffffffc00fc7947 */ /* 0x000fc0000383ffff */
[----:B------:R-:W-:-:S00]  /*3c80*/  NOP ;  /* 0x0000000000007918 */ /* 0x000fc00000000000 */
[----:B------:R-:W-:-:S00]  /*3c90*/  NOP ;  /* 0x0000000000007918 */ /* 0x000fc00000000000 */
[----:B------:R-:W-:-:S00]  /*3ca0*/  NOP ;  /* 0x0000000000007918 */ /* 0x000fc00000000000 */
[----:B------:R-:W-:-:S00]  /*3cb0*/  NOP ;  /* 0x0000000000007918 */ /* 0x000fc00000000000 */
[----:B------:R-:W-:-:S00]  /*3cc0*/  NOP ;  /* 0x0000000000007918 */ /* 0x000fc00000000000 */
[----:B------:R-:W-:-:S00]  /*3cd0*/  NOP ;  /* 0x0000000000007918 */ /* 0x000fc00000000000 */
[----:B------:R-:W-:-:S00]  /*3ce0*/  NOP ;  /* 0x0000000000007918 */ /* 0x000fc00000000000 */
[----:B------:R-:W-:-:S00]  /*3cf0*/  NOP ;  /* 0x0000000000007918 */ /* 0x000fc00000000000 */
.L_x_296:


//--------------------- .text._Z24_jacobiGpuShiftedDiamondPfS_S_S_S_S_iif --------------------------
	.section	.text._Z24_jacobiGpuShiftedDiamondPfS_S_S_S_S_iif,"ax",@progbits
	.align	128
        .global         _Z24_jacobiGpuShiftedDiamondPfS_S_S_S_S_iif
        .type           _Z24_jacobiGpuShiftedDiamondPfS_S_S_S_S_iif,@function
        .size           _Z24_jacobiGpuShiftedDiamondPfS_S_S_S_S_iif,(.L_x_297 - _Z24_jacobiGpuShiftedDiamondPfS_S_S_S_S_iif)
        .other          _Z24_jacobiGpuShiftedDiamondPfS_S_S_S_S_iif,@"STO_CUDA_ENTRY STV_DEFAULT"
_Z24_jacobiGpuShiftedDiamondPfS_S_S_S_S_iif:
.text._Z24_jacobiGpuShiftedDiamondPfS_S_S_S_S_iif:
[----:B------:R-:W0:Y:S08]  /*0000*/  LDC R1, c[0x0][0x37c] ;  /* 0x0000df00ff017b82 */ /* 0x000e300000000800 */
[----:B------:R-:W1:Y:S01]  /*0010*/  S2UR UR6, SR_CTAID.X ;  /* 0x00000000000679c3 */ /* 0x000e620000002500 */
[----:B------:R-:W2:Y:S01]  /*0020*/  LDCU UR41, c[0x0][0x2fc] ;  /* 0x00005f80ff2977ac */ /* 0x000ea20008000800 */
[----:B------:R-:W3:Y:S01]  /*0030*/  S2R R37, SR_TID.X ;  /* 0x0000000000257919 */ /* 0x000ee20000002100 */
[----:B------:R-:W-:Y:S01]  /*0040*/  IMAD.MOV.U32 R2, RZ, RZ, 0x4 ;  /* 0x00000004ff027424 */ /* 0x000fe200078e00ff */
[----:B------:R-:W4:Y:S01]  /*0050*/  LDCU UR42, c[0x0][0x360] ;  /* 0x00006c00ff2a77ac */ /* 0x000f220008000800 */
[----:B0-----:R-:W-:Y:S01]  /*0060*/  VIADD R1, R1, 0xffffffc0 ;  /* 0xffffffc001017836 */ /* 0x001fe20000000000 */
[----:B------:R-:W0:Y:S01]  /*0070*/  LDCU UR4, c[0x0][0x370] ;  /* 0x00006e00ff0477ac */ /* 0x000e220008000800 */
[----:B------:R-:W5:Y:S01]  /*0080*/  LDCU.64 UR8, c[0x0][0x380] ;  /* 0x00007000ff0877ac */ /* 0x000f620008000a00 */
[----:B------:R-:W2:Y:S01]  /*0090*/  LDCU.64 UR38, c[0x0][0x388] ;  /* 0x00007100ff2677ac */ /* 0x000ea20008000a00 */
[----:B------:R-:W2:Y:S01]  /*00a0*/  LDCU.64 UR36, c[0x0][0x358] ;  /* 0x00006b00ff2477ac */ /* 0x000ea20008000a00 */
[----:B----4-:R-:W-:Y:S01]  /*00b0*/  IMAD.U32 R40, RZ, RZ, UR42 ;  /* 0x0000002aff287e24 */ /* 0x010fe2000f8e00ff */
[----:B-1----:R-:W-:-:S02]  /*00c0*/  UIMAD UR17, UR42, UR6, URZ ;  /* 0x000000062a1172a4 */ /* 0x002fc4000f8e02ff */
[----:B0-----:R-:W-:Y:S02]  /*00d0*/  UIADD3 UR4, UPT, UPT, UR4, -0x1, URZ ;  /* 0xffffffff04047890 */ /* 0x001fe4000fffe0ff */
[----:B------:R-:W-:Y:S01]  /*00e0*/  IADD3 R40, PT, PT, R40, -0x1, RZ ;  /* 0xffffffff28287810 */ /* 0x000fe20007ffe0ff */
[----:B------:R-:W-:Y:S02]  /*00f0*/  USHF.R.S32.HI UR13, URZ, 0x1f, UR17 ;  /* 0x0000001fff0d7899 */ /* 0x000fe40008011411 */
[----:B------:R-:W-:Y:S02]  /*0100*/  UIADD3 UR5, UP1, UPT, UR17, UR42, URZ ;  /* 0x0000002a11057290 */ /* 0x000fe4000ff3e0ff */
[----:B------:R-:W-:Y:S01]  /*0110*/  UISETP.NE.AND UP0, UPT, UR6, UR4, UPT ;  /* 0x000000040600728c */ /* 0x000fe2000bf05270 */
[----:B---3--:R-:W-:Y:S01]  /*0120*/  ISETP.NE.AND P0, PT, R37, R40, PT ;  /* 0x000000282500720c */ /* 0x008fe20003f05270 */
[----:B------:R-:W-:Y:S02]  /*0130*/  UIADD3.X UR6, UPT, UPT, URZ, UR13, URZ, UP1, !UPT ;  /* 0x0000000dff067290 */ /* 0x000fe40008ffe4ff */
[----:B------:R-:W-:-:S02]  /*0140*/  USEL UR4, UR5, URZ, UP0 ;  /* 0x000000ff05047287 */ /* 0x000fc40008000000 */
[----:B------:R-:W-:Y:S02]  /*0150*/  USEL UR5, UR6, URZ, UP0 ;  /* 0x000000ff06057287 */ /* 0x000fe40008000000 */
[----:B-----5:R-:W-:Y:S02]  /*0160*/  ULEA UR6, UP0, UR4, UR8, 0x2 ;  /* 0x0000000804067291 */ /* 0x020fe4000f8010ff */
[----:B--2---:R-:W-:Y:S02]  /*0170*/  UIMAD.WIDE UR38, UR17, 0x4, UR38 ;  /* 0x00000004112678a5 */ /* 0x004fe4000f8e0226 */
[----:B------:R-:W-:Y:S02]  /*0180*/  ULEA.HI.X UR5, UR4, UR9, UR5, 0x2, UP0 ;  /* 0x0000000904057291 */ /* 0x000fe400080f1405 */
[----:B------:R-:W-:Y:S01]  /*0190*/  IMAD.U32 R52, RZ, RZ, UR6 ;  /* 0x00000006ff347e24 */ /* 0x000fe2000f8e00ff */
[----:B------:R-:W0:Y:S01]  /*01a0*/  S2UR UR12, SR_CgaCtaId ;  /* 0x00000000000c79c3 */ /* 0x000e220000008800 */
[----:B------:R-:W-:Y:S01]  /*01b0*/  @P0 IMAD.WIDE.U32 R2, R37, R2, UR38 ;  /* 0x0000002625020e25 */ /* 0x000fe2000f8e0002 */
[----:B------:R-:W1:Y:S01]  /*01c0*/  LDCU UR18, c[0x0][0x3b0] ;  /* 0x00007600ff1277ac */ /* 0x000e620008000800 */
[----:B------:R-:W-:-:S02]  /*01d0*/  MOV R53, UR5 ;  /* 0x0000000500357c02 */ /* 0x000fc40008000f00 */
[----:B------:R-:W-:Y:S01]  /*01e0*/  IMAD.U32 R6, RZ, RZ, UR42 ;  /* 0x0000002aff067e24 */ /* 0x000fe2000f8e00ff */
[----:B------:R-:W2:Y:S01]  /*01f0*/  LDCU UR40, c[0x0][0x2f8] ;  /* 0x00005f00ff2877ac */ /* 0x000ea20008000800 */
[----:B------:R-:W3:Y:S01]  /*0200*/  @P0 LDG.E R3, desc[UR36][R2.64] ;  /* 0x0000002402030981 */ /* 0x000ee2000c1e1900 */
[C---:B------:R-:W-:Y:S01]  /*0210*/  @P0 IMAD.WIDE.U32 R4, R37.reuse, 0x4, R52 ;  /* 0x0000000425040825 */ /* 0x040fe200078e0034 */
[----:B------:R-:W-:Y:S01]  /*0220*/  MOV R24, 0x0 ;  /* 0x0000000000187802 */ /* 0x000fe20000000f00 */
[----:B------:R-:W4:Y:S04]  /*0230*/  LDCU UR45, c[0x0][0x3b8] ;  /* 0x00007700ff2d77ac */ /* 0x000f280008000800 */
[----:B------:R5:W4:Y:S01]  /*0240*/  @P0 LDG.E R4, desc[UR36][R4.64] ;  /* 0x0000002404040981 */ /* 0x000b22000c1e1900 */
[C---:B------:R-:W-:Y:S01]  /*0250*/  @P0 IMAD.SHL.U32 R0, R37.reuse, 0x40000000, RZ ;  /* 0x4000000025000824 */ /* 0x040fe200078e00ff */
[----:B------:R-:W-:Y:S01]  /*0260*/  @P0 IADD3 R6, PT, PT, R37, 0x1, R6 ;  /* 0x0000000125060810 */ /* 0x000fe20007ffe006 */
[----:B------:R-:W-:Y:S01]  /*0270*/  UMOV UR4, 0x400 ;  /* 0x0000040000047882 */ /* 0x000fe20000000000 */
[----:B------:R-:W-:-:S02]  /*0280*/  USHF.R.U32.HI UR43, URZ, 0x1, UR42 ;  /* 0x00000001ff2b7899 */ /* 0x000fc4000801162a */
[----:B------:R-:W-:Y:S01]  /*0290*/  @P0 SHF.R.S32.HI R0, RZ, 0x1f, R0 ;  /* 0x0000001fff000819 */ /* 0x000fe20000011400 */
[----:B------:R-:W1:Y:S01]  /*02a0*/  LDCU.128 UR8, c[0x0][0x390] ;  /* 0x00007200ff0877ac */ /* 0x000e620008000c00 */
[----:B------:R-:W-:Y:S02]  /*02b0*/  @P0 SHF.R.U32.HI R6, RZ, 0x1, R6 ;  /* 0x00000001ff060819 */ /* 0x000fe40000011606 */
[----:B------:R-:W-:Y:S01]  /*02c0*/  @P0 LOP3.LUT R7, R0, UR42, RZ, 0xc0, !PT ;  /* 0x0000002a00070c12 */ /* 0x000fe2000f8ec0ff */
[----:B------:R-:W1:Y:S01]  /*02d0*/  LDCU UR46, c[0x0][0x3b4] ;  /* 0x00007680ff2e77ac */ /* 0x000e620008000800 */
[----:B------:R-:W-:Y:S01]  /*02e0*/  @P0 LOP3.LUT R0, RZ, R6, RZ, 0x33, !PT ;  /* 0x00000006ff000212 */ /* 0x000fe200078e33ff */
[----:B0-----:R-:W-:-:S03]  /*02f0*/  ULEA UR12, UR12, UR4, 0x18 ;  /* 0x000000040c0c7291 */ /* 0x001fc6000f8ec0ff */
[----:B------:R-:W-:Y:S01]  /*0300*/  @P0 IADD3 R0, PT, PT, R7, UR42, R0 ;  /* 0x0000002a07000c10 */ /* 0x000fe2000fffe000 */
[----:B------:R-:W0:Y:S01]  /*0310*/  LDCU.128 UR4, c[0x0][0x3a0] ;  /* 0x00007400ff0477ac */ /* 0x000e220008000c00 */
[----:B------:R-:W-:Y:S02]  /*0320*/  @P0 IADD3 R6, PT, PT, R6, R7, RZ ;  /* 0x0000000706060210 */ /* 0x000fe40007ffe0ff */
[----:B------:R-:W-:Y:S02]  /*0330*/  @P0 LEA R0, R0, UR12, 0x2 ;  /* 0x0000000c00000c11 */ /* 0x000fe4000f8e10ff */
[----:B-----5:R-:W-:Y:S02]  /*0340*/  @P0 LEA R5, R6, UR12, 0x2 ;  /* 0x0000000c06050c11 */ /* 0x020fe4000f8e10ff */
[----:B------:R-:W-:Y:S01]  /*0350*/  LEA R2, R37, UR12, 0x2 ;  /* 0x0000000c25027c11 */ /* 0x000fe2000f8e10ff */
[----:B------:R-:W-:Y:S01]  /*0360*/  UIADD3 UR14, UP0, UPT, UR17, UR43, URZ ;  /* 0x0000002b110e7290 */ /* 0x000fe2000ff1e0ff */
[----:B------:R-:W-:-:S03]  /*0370*/  R2UR UR44, R1 ;  /* 0x00000000012c72ca */ /* 0x000fc600000e0000 */
[----:B------:R-:W-:Y:S02]  /*0380*/  UIADD3.X UR15, UPT, UPT, URZ, UR13, URZ, UP0, !UPT ;  /* 0x0000000dff0f7290 */ /* 0x000fe400087fe4ff */
[----:B------:R-:W-:-:S04]  /*0390*/  USHF.L.U32 UR13, UR14, 0x2, URZ ;  /* 0x000000020e0d7899 */ /* 0x000fc800080006ff */
[----:B-1----:R-:W-:Y:S02]  /*03a0*/  UIADD3 UR16, UP0, UPT, UR13, UR8, URZ ;  /* 0x000000080d107290 */ /* 0x002fe4000ff1e0ff */
[----:B------:R-:W-:Y:S01]  /*03b0*/  USHF.L.U64.HI UR8, UR14, 0x2, UR15 ;  /* 0x000000020e087899 */ /* 0x000fe2000801020f */
[----:B------:R1:W1:Y:S02]  /*03c0*/  LDC.64 R10, c[0x4][R24] ;  /* 0x01000000180a7b82 */ /* 0x0002640000000a00 */
[----:B------:R-:W5:Y:S01]  /*03d0*/  LDCU.64 UR14, c[0x4][0x48] ;  /* 0x01000900ff0e77ac */ /* 0x000f620008000a00 */
[----:B------:R-:W-:Y:S02]  /*03e0*/  UIADD3.X UR9, UPT, UPT, UR8, UR9, URZ, UP0, !UPT ;  /* 0x0000000908097290 */ /* 0x000fe400087fe4ff */
[----:B0-----:R-:W-:Y:S02]  /*03f0*/  UIADD3 UR4, UP0, UPT, UR13, UR4, URZ ;  /* 0x000000040d047290 */ /* 0x001fe4000ff1e0ff */
[----:B------:R-:W-:-:S02]  /*0400*/  UIADD3 UR10, UP1, UPT, UR13, UR10, URZ ;  /* 0x0000000a0d0a7290 */ /* 0x000fc4000ff3e0ff */
[----:B------:R-:W-:Y:S02]  /*0410*/  UIADD3.X UR5, UPT, UPT, UR8, UR5, URZ, UP0, !UPT ;  /* 0x0000000508057290 */ /* 0x000fe400087fe4ff */
[----:B--2---:R-:W-:Y:S02]  /*0420*/  UIADD3 UR40, UP0, UPT, UR44, UR40, URZ ;  /* 0x000000282c287290 */ /* 0x004fe4000ff1e0ff */
[----:B------:R-:W-:Y:S02]  /*0430*/  UIADD3.X UR11, UPT, UPT, UR8, UR11, URZ, UP1, !UPT ;  /* 0x0000000b080b7290 */ /* 0x000fe40008ffe4ff */
[----:B------:R-:W-:Y:S02]  /*0440*/  UIADD3 UR6, UP1, UPT, UR13, UR6, URZ ;  /* 0x000000060d067290 */ /* 0x000fe4000ff3e0ff */
[----:B------:R-:W-:Y:S02]  /*0450*/  UIADD3.X UR41, UPT, UPT, URZ, UR41, URZ, UP0, !UPT ;  /* 0x00000029ff297290 */ /* 0x000fe400087fe4ff */
[----:B------:R-:W-:-:S02]  /*0460*/  UIADD3 UR48, UP0, UPT, UR40, 0x20, URZ ;  /* 0x0000002028307890 */ /* 0x000fc4000ff1e0ff */
[----:B------:R-:W-:Y:S02]  /*0470*/  UIADD3.X UR7, UPT, UPT, UR8, UR7, URZ, UP1, !UPT ;  /* 0x0000000708077290 */ /* 0x000fe40008ffe4ff */
[----:B------:R-:W-:Y:S02]  /*0480*/  ULEA UR8, UR42, UR12, 0x2 ;  /* 0x0000000c2a087291 */ /* 0x000fe4000f8e10ff */
[----:B------:R-:W-:Y:S01]  /*0490*/  UIADD3.X UR47, UPT, UPT, URZ, UR41, URZ, UP0, !UPT ;  /* 0x00000029ff2f7290 */ /* 0x000fe200087fe4ff */
[----:B------:R-:W-:Y:S01]  /*04a0*/  IMAD.U32 R48, RZ, RZ, UR12 ;  /* 0x0000000cff307e24 */ /* 0x000fe2000f8e00ff */
[----:B------:R-:W-:Y:S01]  /*04b0*/  MOV R6, UR48 ;  /* 0x0000003000067c02 */ /* 0x000fe20008000f00 */
[----:B------:R-:W-:Y:S01]  /*04c0*/  IMAD.U32 R18, RZ, RZ, UR10 ;  /* 0x0000000aff127e24 */ /* 0x000fe2000f8e00ff */
[----:B------:R-:W-:Y:S01]  /*04d0*/  MOV R16, UR16 ;  /* 0x0000001000107c02 */ /* 0x000fe20008000f00 */
[----:B------:R-:W-:Y:S01]  /*04e0*/  IMAD.U32 R38, RZ, RZ, UR8 ;  /* 0x00000008ff267e24 */ /* 0x000fe2000f8e00ff */
[----:B------:R-:W-:Y:S01]  /*04f0*/  MOV R34, UR6 ;  /* 0x0000000600227c02 */ /* 0x000fe20008000f00 */
[----:B------:R-:W-:Y:S01]  /*0500*/  IMAD.U32 R7, RZ, RZ, UR47 ;  /* 0x0000002fff077e24 */ /* 0x000fe2000f8e00ff */
[----:B------:R-:W-:Y:S01]  /*0510*/  MOV R23, UR5 ;  /* 0x0000000500177c02 */ /* 0x000fe20008000f00 */
[----:B------:R-:W-:-:S02]  /*0520*/  IMAD.U32 R22, RZ, RZ, UR4 ;  /* 0x00000004ff167e24 */ /* 0x000fc4000f8e00ff */
[----:B------:R-:W-:Y:S02]  /*0530*/  IMAD.U32 R17, RZ, RZ, UR9 ;  /* 0x00000009ff117e24 */ /* 0x000fe4000f8e00ff */
[----:B------:R-:W-:Y:S02]  /*0540*/  IMAD.U32 R19, RZ, RZ, UR11 ;  /* 0x0000000bff137e24 */ /* 0x000fe4000f8e00ff */
[----:B------:R-:W-:Y:S01]  /*0550*/  IMAD.U32 R35, RZ, RZ, UR7 ;  /* 0x00000007ff237e24 */ /* 0x000fe2000f8e00ff */
[----:B---3--:R0:W-:Y:S04]  /*0560*/  @P0 STS [R0], R3 ;  /* 0x0000000300000388 */ /* 0x0081e80000000800 */
[----:B----4-:R-:W-:Y:S04]  /*0570*/  @P0 STS [R5], R4 ;  /* 0x0000000405000388 */ /* 0x010fe80000000800 */
[----:B------:R-:W2:Y:S01]  /*0580*/  LDS R8, [R2] ;  /* 0x0000000002087984 */ /* 0x000ea20000000800 */
[----:B0-----:R-:W-:-:S05]  /*0590*/  IMAD.U32 R0, RZ, RZ, UR17 ;  /* 0x00000011ff007e24 */ /* 0x001fca000f8e00ff */
[----:B------:R-:W-:-:S04]  /*05a0*/  IADD3 R25, PT, PT, R0, UR43, R37 ;  /* 0x0000002b00197c10 */ /* 0x000fc8000fffe025 */
[----:B------:R-:W-:-:S13]  /*05b0*/  ISETP.GE.AND P0, PT, R25, UR18, PT ;  /* 0x0000001219007c0c */ /* 0x000fda000bf06270 */
[----:B------:R-:W-:Y:S01]  /*05c0*/  @P0 VIADD R25, R37, -UR43 ;  /* 0x8000002b25190c36 */ /* 0x000fe20008000000 */
[----:B--2---:R-:W0:Y:S04]  /*05d0*/  F2F.F64.F32 R8, R8 ;  /* 0x0000000800087310 */ /* 0x004e280000201800 */
[----:B------:R2:W-:Y:S04]  /*05e0*/  STL [R1+0x20], R25 ;  /* 0x0000201901007387 */ /* 0x0005e80000100800 */
[----:B0-----:R2:W-:Y:S01]  /*05f0*/  STL.64 [R1+0x28], R8 ;  /* 0x0000280801007387 */ /* 0x0015e20000100a00 */
[----:B-----5:R-:W-:Y:S01]  /*0600*/  MOV R4, UR14 ;  /* 0x0000000e00047c02 */ /* 0x020fe20008000f00 */
[----:B-1----:R-:W-:-:S07]  /*0610*/  IMAD.U32 R5, RZ, RZ, UR15 ;  /* 0x0000000fff057e24 */ /* 0x002fce000f8e00ff */
[----:B------:R-:W-:-:S07]  /*0620*/  LEPC R20, `(.L_x_85) ;  /* 0x000000001014794e */ /* 0x000fce0000000000 */
[----:B--2---:R-:W-:Y:S05]  /*0630*/  CALL.ABS.NOINC R10 ;  /* 0x000000000a007343 */ /* 0x004fea0003c00000 */
.L_x_85:
[----:B------:R-:W-:Y:S01]  /*0640*/  IMAD R39, R37, 0x4, R38 ;  /* 0x0000000425277824 */ /* 0x000fe200078e0226 */
[----:B------:R-:W-:Y:S01]  /*0650*/  STL [R1+0x20], R25 ;  /* 0x0000201901007387 */ /* 0x000fe20000100800 */
[----:B------:R0:W1:Y:S01]  /*0660*/  LDC.64 R10, c[0x4][R24] ;  /* 0x01000000180a7b82 */ /* 0x0000620000000a00 */
[----:B------:R-:W2:Y:S01]  /*0670*/  LDCU.64 UR4, c[0x4][0x50] ;  /* 0x01000a00ff0477ac */ /* 0x000ea20008000a00 */
[----:B------:R-:W-:Y:S01]  /*0680*/  IMAD.U32 R6, RZ, RZ, UR48 ;  /* 0x00000030ff067e24 */ /* 0x000fe2000f8e00ff */
[----:B------:R-:W3:Y:S01]  /*0690*/  LDS R0, [R39] ;  /* 0x0000000027007984 */ /* 0x000ee20000000800 */
[----:B------:R-:W-:Y:S02]  /*06a0*/  MOV R7, UR47 ;  /* 0x0000002f00077c02 */ /* 0x000fe40008000f00 */
[----:B--2---:R-:W-:Y:S01]  /*06b0*/  MOV R4, UR4 ;  /* 0x0000000400047c02 */ /* 0x004fe20008000f00 */
[----:B------:R-:W-:Y:S01]  /*06c0*/  IMAD.U32 R5, RZ, RZ, UR5 ;  /* 0x00000005ff057e24 */ /* 0x000fe2000f8e00ff */
[----:B---3--:R-:W2:Y:S02]  /*06d0*/  F2F.F64.F32 R8, R0 ;  /* 0x0000000000087310 */ /* 0x008ea40000201800 */
[----:B-12---:R0:W-:Y:S04]  /*06e0*/  STL.64 [R1+0x28], R8 ;  /* 0x0000280801007387 */ /* 0x0061e80000100a00 */
[----:B------:R-:W-:-:S07]  /*06f0*/  LEPC R20, `(.L_x_86) ;  /* 0x000000001014794e */ /* 0x000fce0000000000 */
[----:B0-----:R-:W-:Y:S05]  /*0700*/  CALL.ABS.NOINC R10 ;  /* 0x000000000a007343 */ /* 0x001fea0003c00000 */
.L_x_86:
[----:B------:R-:W-:Y:S01]  /*0710*/  UISETP.GE.U32.AND UP0, UPT, UR42, 0x2, UPT ;  /* 0x000000022a00788c */ /* 0x000fe2000bf06070 */
[----:B------:R-:W-:-:S08]  /*0720*/  IMAD.MOV.U32 R36, RZ, RZ, R38 ;  /* 0x000000ffff247224 */ /* 0x000fd000078e0026 */
[----:B------:R-:W-:Y:S05]  /*0730*/  BRA.U !UP0, `(.L_x_87) ;  /* 0x0000000d08547547 */ /* 0x000fea000b800000 */
[----:B------:R-:W0:Y:S01]  /*0740*/  S2UR UR5, SR_CgaCtaId ;  /* 0x00000000000579c3 */ /* 0x000e220000008800 */
[----:B------:R-:W1:Y:S01]  /*0750*/  LDCU UR8, c[0x0][0x3b8] ;  /* 0x00007700ff0877ac */ /* 0x000e620008000800 */
[----:B------:R-:W-:Y:S02]  /*0760*/  IMAD.MOV.U32 R36, RZ, RZ, R38 ;  /* 0x000000ffff247224 */ /* 0x000fe400078e0026 */
[C---:B------:R-:W-:Y:S01]  /*0770*/  IMAD.WIDE.U32 R28, R37.reuse, 0x4, R18 ;  /* 0x00000004251c7825 */ /* 0x040fe200078e0012 */
[----:B------:R-:W-:Y:S01]  /*0780*/  UMOV UR4, 0x400 ;  /* 0x0000040000047882 */ /* 0x000fe20000000000 */
[----:B------:R-:W-:Y:S02]  /*0790*/  UIADD3 UR6, UPT, UPT, UR43, -0x1, URZ ;  /* 0xffffffff2b067890 */ /* 0x000fe4000fffe0ff */
[----:B------:R-:W2:Y:S01]  /*07a0*/  LDC R42, c[0x0][0x3b0] ;  /* 0x0000ec00ff2a7b82 */ /* 0x000ea20000000800 */
[----:B------:R-:W-:Y:S01]  /*07b0*/  UIADD3 UR7, UPT, UPT, -UR43, UR42, URZ ;  /* 0x0000002a2b077290 */ /* 0x000fe2000fffe1ff */
[----:B------:R-:W-:-:S04]  /*07c0*/  IMAD.WIDE.U32 R30, R37, 0x4, R22 ;  /* 0x00000004251e7825 */ /* 0x000fc800078e0016 */
[----:B------:R-:W-:Y:S01]  /*07d0*/  IMAD.WIDE.U32 R32, R37, 0x4, R34 ;  /* 0x0000000425207825 */ /* 0x000fe200078e0022 */
[----:B------:R-:W-:-:S03]  /*07e0*/  MOV R41, UR7 ;  /* 0x0000000700297c02 */ /* 0x000fc60008000f00 */
[----:B------:R-:W-:Y:S01]  /*07f0*/  IMAD.U32 R24, RZ, RZ, UR6 ;  /* 0x00000006ff187e24 */ /* 0x000fe2000f8e00ff */
[----:B-1----:R-:W1:Y:S01]  /*0800*/  F2F.F64.F32 R26, UR8 ;  /* 0x00000008001a7d10 */ /* 0x002e620008201800 */
[----:B0-----:R-:W-:-:S06]  /*0810*/  ULEA UR4, UR5, UR4, 0x18 ;  /* 0x0000000405047291 */ /* 0x001fcc000f8ec0ff */
[----:B------:R-:W-:Y:S01]  /*0820*/  MOV R48, UR4 ;  /* 0x0000000400307c02 */ /* 0x000fe20008000f00 */
[----:B-12---:R-:W-:-:S07]  /*0830*/  VIADD R42, R42, 0xffffffff ;  /* 0xffffffff2a2a7836 */ /* 0x006fce0000000000 */
.L_x_108:
[----:B------:R-:W-:-:S05]  /*0840*/  VIADD R0, R24, 0x1 ;  /* 0x0000000118007836 */ /* 0x000fca0000000000 */
[----:B------:R-:W-:-:S13]  /*0850*/  ISETP.GE.U32.AND P0, PT, R0, UR43, PT ;  /* 0x0000002b00007c0c */ /* 0x000fda000bf06070 */
[----:B0-----:R-:W-:Y:S05]  /*0860*/  @P0 BRA `(.L_x_88) ;  /* 0x0000000800ec0947 */ /* 0x001fea0003800000 */
[----:B------:R-:W-:Y:S01]  /*0870*/  ISETP.GE.U32.AND P0, PT, R37, R0, PT ;  /* 0x000000002500720c */ /* 0x000fe20003f06070 */
[----:B------:R-:W-:Y:S01]  /*0880*/  IMAD.MOV.U32 R44, RZ, RZ, R48 ;  /* 0x000000ffff2c7224 */ /* 0x000fe200078e0030 */
[----:B------:R-:W-:Y:S01]  /*0890*/  MOV R46, R36 ;  /* 0x00000024002e7202 */ /* 0x000fe20000000f00 */
[----:B------:R-:W-:Y:S02]  /*08a0*/  IMAD.MOV.U32 R48, RZ, RZ, R36 ;  /* 0x000000ffff307224 */ /* 0x000fe400078e0024 */
[----:B------:R-:W-:-:S08]  /*08b0*/  IMAD.MOV.U32 R36, RZ, RZ, R44 ;  /* 0x000000ffff247224 */ /* 0x000fd000078e002c */
[----:B------:R-:W-:Y:S05]  /*08c0*/  @!P0 BRA `(.L_x_88) ;  /* 0x0000000800d48947 */ /* 0x000fea0003800000 */
[----:B------:R-:W-:Y:S01]  /*08d0*/  IADD3 R0, PT, PT, R41, -0x1, RZ ;  /* 0xffffffff29007810 */ /* 0x000fe20007ffe0ff */
[----:B------:R-:W-:Y:S02]  /*08e0*/  IMAD.MOV.U32 R48, RZ, RZ, R46 ;  /* 0x000000ffff307224 */ /* 0x000fe400078e002e */
[----:B------:R-:W-:Y:S01]  /*08f0*/  IMAD.MOV.U32 R36, RZ, RZ, R44 ;  /* 0x000000ffff247224 */ /* 0x000fe200078e002c */
[----:B------:R-:W-:-:S13]  /*0900*/  ISETP.GT.U32.AND P0, PT, R37, R0, PT ;  /* 0x000000002500720c */ /* 0x000fda0003f04070 */
[----:B------:R-:W-:Y:S05]  /*0910*/  @P0 BRA `(.L_x_88) ;  /* 0x0000000800c00947 */ /* 0x000fea0003800000 */
[C---:B------:R-:W-:Y:S01]  /*0920*/  IMAD.WIDE.U32 R4, R37.reuse, 0x4, R16 ;  /* 0x0000000425047825 */ /* 0x040fe200078e0010 */
[----:B------:R0:W5:Y:S04]  /*0930*/  LDG.E R43, desc[UR36][R28.64] ;  /* 0x000000241c2b7981 */ /* 0x000168000c1e1900 */
[----:B------:R0:W5:Y:S04]  /*0940*/  LDG.E R45, desc[UR36][R30.64] ;  /* 0x000000241e2d7981 */ /* 0x000168000c1e1900 */
[----:B------:R0:W5:Y:S04]  /*0950*/  LDG.E R47, desc[UR36][R4.64] ;  /* 0x00000024042f7981 */ /* 0x000168000c1e1900 */
[----:B------:R0:W5:Y:S01]  /*0960*/  LDG.E R48, desc[UR36][R32.64] ;  /* 0x0000002420307981 */ /* 0x000162000c1e1900 */
[----:B------:R-:W-:Y:S01]  /*0970*/  LEA R0, R37, R44, 0x2 ;  /* 0x0000002c25007211 */ /* 0x000fe200078e10ff */
[----:B------:R-:W-:Y:S01]  /*0980*/  UISETP.NE.AND UP0, UPT, UR46, 0x1, UPT ;  /* 0x000000012e00788c */ /* 0x000fe2000bf05270 */
[----:B------:R-:W-:-:S02]  /*0990*/  ISETP.NE.AND P0, PT, R25, R42, PT ;  /* 0x0000002a1900720c */ /* 0x000fc40003f05270 */
[----:B------:R-:W-:Y:S01]  /*09a0*/  ISETP.NE.AND P1, PT, R25, RZ, PT ;  /* 0x000000ff1900720c */ /* 0x000fe20003f25270 */
[----:B------:R-:W1:Y:S01]  /*09b0*/  LDS R6, [R0+-0x4] ;  /* 0xfffffc0000067984 */ /* 0x000e620000000800 */
[----:B------:R-:W-:Y:S02]  /*09c0*/  P2R R49, PR, RZ, 0x1 ;  /* 0x00000001ff317803 */ /* 0x000fe40000000000 */
[----:B------:R-:W-:Y:S01]  /*09d0*/  P2R R50, PR, RZ, 0x2 ;  /* 0x00000002ff327803 */ /* 0x000fe20000000000 */
[----:B------:R-:W2:Y:S04]  /*09e0*/  LDS R3, [R0+0x4] ;  /* 0x0000040000037984 */ /* 0x000ea80000000800 */
[----:B------:R0:W3:Y:S01]  /*09f0*/  LDS R13, [R0] ;  /* 0x00000000000d7984 */ /* 0x0000e20000000800 */
[----:B-1----:R-:W-:-:S02]  /*0a00*/  FSEL R7, R6, RZ, P1 ;  /* 0x000000ff06077208 */ /* 0x002fc40000800000 */
        /* <DEDUP_REMOVED lines=18> */
[----:B---3--:R-:W-:Y:S05]  /*0b30*/  CALL.REL.NOINC `($__internal_1_$__cuda_sm3x_div_rn_noftz_f32_slowpath) ;  /* 0x0000002800dc7944 */ /* 0x008fea0003c00000 */
.L_x_92:
[----:B------:R-:W-:Y:S05]  /*0b40*/  BSYNC.RECONVERGENT B2 ;  /* 0x0000000000027941 */ /* 0x000fea0003800200 */
.L_x_91:
[----:B------:R-:W0:Y:S01]  /*0b50*/  F2F.F64.F32 R10, R0 ;  /* 0x00000000000a7310 */ /* 0x000e220000201800 */
[----:B------:R-:W-:Y:S01]  /*0b60*/  MOV R8, 0x0 ;  /* 0x0000000000087802 */ /* 0x000fe20000000f00 */
[----:B------:R-:W-:Y:S01]  /*0b70*/  IMAD R3, R37, 0x4, R46 ;  /* 0x0000000425037824 */ /* 0x000fe200078e022e */
[----:B------:R1:W-:Y:S01]  /*0b80*/  STL.64 [R1+0x20], R24 ;  /* 0x0000201801007387 */ /* 0x0003e20000100a00 */
[----:B------:R-:W2:Y:S03]  /*0b90*/  LDCU.64 UR4, c[0x4][0x18] ;  /* 0x01000300ff0477ac */ /* 0x000ea60008000a00 */
[----:B------:R1:W-:Y:S01]  /*0ba0*/  STS [R3], R0 ;  /* 0x0000000003007388 */ /* 0x0003e20000000800 */
[----:B------:R-:W4:Y:S01]  /*0bb0*/  LDC.64 R8, c[0x4][R8] ;  /* 0x0100000008087b82 */ /* 0x000f220000000a00 */
[----:B------:R-:W-:-:S04]  /*0bc0*/  UIADD3 UR6, UP0, UPT, UR40, 0x20, URZ ;  /* 0x0000002028067890 */ /* 0x000fc8000ff1e0ff */
[----:B------:R-:W-:Y:S01]  /*0bd0*/  UIADD3.X UR7, UPT, UPT, URZ, UR41, URZ, UP0, !UPT ;  /* 0x00000029ff077290 */ /* 0x000fe200087fe4ff */
[----:B0-----:R1:W-:Y:S01]  /*0be0*/  STL.64 [R1+0x28], R10 ;  /* 0x0000280a01007387 */ /* 0x0013e20000100a00 */
[----:B------:R-:W-:-:S04]  /*0bf0*/  IMAD.U32 R6, RZ, RZ, UR6 ;  /* 0x00000006ff067e24 */ /* 0x000fc8000f8e00ff */
[----:B------:R-:W-:Y:S02]  /*0c00*/  MOV R7, UR7 ;  /* 0x0000000700077c02 */ /* 0x000fe40008000f00 */
[----:B--2---:R-:W-:Y:S01]  /*0c10*/  MOV R4, UR4 ;  /* 0x0000000400047c02 */ /* 0x004fe20008000f00 */
[----:B------:R-:W-:-:S07]  /*0c20*/  IMAD.U32 R5, RZ, RZ, UR5 ;  /* 0x00000005ff057e24 */ /* 0x000fce000f8e00ff */
[----:B------:R-:W-:-:S07]  /*0c30*/  LEPC R20, `(.L_x_93) ;  /* 0x000000001014794e */ /* 0x000fce0000000000 */
[----:B-1-34-:R-:W-:Y:S05]  /*0c40*/  CALL.ABS.NOINC R8 ;  /* 0x0000000008007343 */ /* 0x01afea0003c00000 */
.L_x_93:
[----:B------:R-:W-:Y:S02]  /*0c50*/  IMAD.MOV.U32 R48, RZ, RZ, R46 ;  /* 0x000000ffff307224 */ /* 0x000fe400078e002e */
[----:B------:R-:W-:Y:S01]  /*0c60*/  IMAD.MOV.U32 R36, RZ, RZ, R44 ;  /* 0x000000ffff247224 */ /* 0x000fe200078e002c */
[----:B------:R-:W-:Y:S06]  /*0c70*/  BRA `(.L_x_88) ;  /* 0x0000000400e87947 */ /* 0x000fec0003800000 */
.L_x_90:
[----:B------:R-:W-:Y:S01]  /*0c80*/  IADD3 R0, PT, PT, R25, 0x1, RZ ;  /* 0x0000000119007810 */ /* 0x000fe20007ffe0ff */
[----:B------:R-:W-:Y:S03]  /*0c90*/  BSSY.RECONVERGENT B2, `(.L_x_94) ;  /* 0x000001a000027945 */ /* 0x000fe60003800200 */
        /* <DEDUP_REMOVED lines=18> */
.L_x_97:
[----:B------:R-:W-:Y:S05]  /*0dc0*/  BSYNC.RECONVERGENT B3 ;  /* 0x0000000000037941 */ /* 0x000fea0003800200 */
.L_x_96:
[----:B------:R-:W-:Y:S01]  /*0dd0*/  FMUL R0, R0, UR45 ;  /* 0x0000002d00007c20 */ /* 0x000fe20008400000 */
[----:B---3--:R-:W-:Y:S01]  /*0de0*/  F2F.F64.F32 R6, R13 ;  /* 0x0000000d00067310 */ /* 0x008fe20000201800 */
[----:B------:R-:W-:-:S07]  /*0df0*/  DADD R8, -R26, 1 ;  /* 0x3ff000001a087429 */ /* 0x000fce0000000100 */
[----:B------:R-:W0:Y:S02]  /*0e00*/  F2F.F64.F32 R4, R0 ;  /* 0x0000000000047310 */ /* 0x000e240000201800 */
[----:B0-----:R-:W-:-:S06]  /*0e10*/  DFMA R4, R6, R8, R4 ;  /* 0x000000080604722b */ /* 0x001fcc0000000004 */
[----:B------:R0:W1:Y:S05]  /*0e20*/  F2F.F32.F64 R13, R4 ;  /* 0x00000004000d7310 */ /* 0x00006a0000301000 */
.L_x_95:
[----:B------:R-:W-:Y:S05]  /*0e30*/  BSYNC.RECONVERGENT B2 ;  /* 0x0000000000027941 */ /* 0x000fea0003800200 */
.L_x_94:
[----:B------:R-:W-:Y:S01]  /*0e40*/  IMAD R0, R37, 0x4, R46 ;  /* 0x0000000425007824 */ /* 0x000fe200078e022e */
[----:B-----5:R-:W-:Y:S01]  /*0e50*/  MOV R48, R46 ;  /* 0x0000002e00307202 */ /* 0x020fe20000000f00 */
[----:B------:R-:W-:-:S03]  /*0e60*/  IMAD.MOV.U32 R36, RZ, RZ, R44 ;  /* 0x000000ffff247224 */ /* 0x000fc600078e002c */
[----:B-1-3--:R1:W-:Y:S01]  /*0e70*/  STS [R0], R13 ;  /* 0x0000000d00007388 */ /* 0x00a3e20000000800 */
[----:B------:R-:W-:Y:S05]  /*0e80*/  BRA `(.L_x_88) ;  /* 0x0000000400647947 */ /* 0x000fea0003800000 */
.L_x_89:
        /* <DEDUP_REMOVED lines=19> */
.L_x_101:
[----:B------:R-:W-:Y:S05]  /*0fc0*/  BSYNC.RECONVERGENT B3 ;  /* 0x0000000000037941 */ /* 0x000fea0003800200 */
.L_x_100:
[----:B---3--:R-:W-:-:S07]  /*0fd0*/  MOV R13, R0 ;  /* 0x00000000000d7202 */ /* 0x008fce0000000f00 */
.L_x_99:
[----:B------:R-:W-:Y:S05]  /*0fe0*/  BSYNC.RECONVERGENT B2 ;  /* 0x0000000000027941 */ /* 0x000fea0003800200 */
.L_x_98:
[----:B------:R-:W-:Y:S01]  /*0ff0*/  MOV R8, 0x0 ;  /* 0x0000000000087802 */ /* 0x000fe20000000f00 */
[----:B------:R-:W-:Y:S01]  /*1000*/  IMAD R36, R37, 0x4, R46 ;  /* 0x0000000425247824 */ /* 0x000fe200078e022e */
[----:B------:R-:W-:Y:S01]  /*1010*/  STL.64 [R1+0x20], R24 ;  /* 0x0000201801007387 */ /* 0x000fe20000100a00 */
[----:B------:R-:W0:Y:S01]  /*1020*/  LDCU.64 UR4, c[0x4][0x58] ;  /* 0x01000b00ff0477ac */ /* 0x000e220008000a00 */
[----:B---3--:R-:W1:Y:S01]  /*1030*/  F2F.F64.F32 R6, R13 ;  /* 0x0000000d00067310 */ /* 0x008e620000201800 */
[----:B------:R-:W-:Y:S01]  /*1040*/  VIADD R51, R25, 0x1 ;  /* 0x0000000119337836 */ /* 0x000fe20000000000 */
[----:B------:R-:W-:Y:S01]  /*1050*/  STS [R36], R13 ;  /* 0x0000000d24007388 */ /* 0x000fe20000000800 */
[----:B------:R-:W2:Y:S01]  /*1060*/  LDC.64 R8, c[0x4][R8] ;  /* 0x0100000008087b82 */ /* 0x000ea20000000a00 */
[----:B------:R-:W-:Y:S02]  /*1070*/  UIADD3 UR6, UP0, UPT, UR40, 0x20, URZ ;  /* 0x0000002028067890 */ /* 0x000fe4000ff1e0ff */
[----:B------:R-:W-:-:S02]  /*1080*/  LOP3.LUT R51, R51, 0x80000001, RZ, 0xc0, !PT ;  /* 0x8000000133337812 */ /* 0x000fc400078ec0ff */
[----:B------:R-:W-:Y:S02]  /*1090*/  UIADD3.X UR7, UPT, UPT, URZ, UR41, URZ, UP0, !UPT ;  /* 0x00000029ff077290 */ /* 0x000fe400087fe4ff */
[----:B------:R-:W-:-:S04]  /*10a0*/  ISETP.NE.AND P0, PT, R51, 0x1, PT ;  /* 0x000000013300780c */ /* 0x000fc80003f05270 */
[----:B------:R-:W-:Y:S01]  /*10b0*/  P2R R0, PR, RZ, 0x1 ;  /* 0x00000001ff007803 */ /* 0x000fe20000000000 */
[----:B-1----:R1:W-:Y:S01]  /*10c0*/  STL.64 [R1+0x28], R6 ;  /* 0x0000280601007387 */ /* 0x0023e20000100a00 */
[----:B0-----:R-:W-:Y:S01]  /*10d0*/  MOV R4, UR4 ;  /* 0x0000000400047c02 */ /* 0x001fe20008000f00 */
[----:B------:R-:W-:Y:S02]  /*10e0*/  IMAD.U32 R5, RZ, RZ, UR5 ;  /* 0x00000005ff057e24 */ /* 0x000fe4000f8e00ff */
[----:B-1----:R-:W-:Y:S01]  /*10f0*/  IMAD.U32 R6, RZ, RZ, UR6 ;  /* 0x00000006ff067e24 */ /* 0x002fe2000f8e00ff */
[----:B------:R-:W-:-:S07]  /*1100*/  MOV R7, UR7 ;  /* 0x0000000700077c02 */ /* 0x000fce0008000f00 */
[----:B------:R-:W-:-:S07]  /*1110*/  LEPC R20, `(.L_x_102) ;  /* 0x000000001014794e */ /* 0x000fce0000000000 */
[----:B--2--5:R-:W-:Y:S05]  /*1120*/  CALL.ABS.NOINC R8 ;  /* 0x0000000008007343 */ /* 0x024fea0003c00000 */
.L_x_102:
[----:B------:R-:W-:Y:S05]  /*1130*/  WARPSYNC.ALL ;  /* 0x0000000000007948 */ /* 0x000fea0003800000 */
[----:B------:R-:W-:Y:S01]  /*1140*/  BAR.SYNC.DEFER_BLOCKING 0x0 ;  /* 0x0000000000007b1d */ /* 0x000fe20000010000 */
[----:B------:R-:W-:-:S05]  /*1150*/  ISETP.NE.AND P6, PT, R51, 0x1, PT ;  /* 0x000000013300780c */ /* 0x000fca0003fc5270 */
[----:B------:R-:W-:Y:S01]  /*1160*/  BSSY.RECONVERGENT B2, `(.L_x_103) ;  /* 0x000001a000027945 */ /* 0x000fe20003800200 */
[----:B------:R0:W1:Y:S07]  /*1170*/  LDS R3, [R36] ;  /* 0x0000000024037984 */ /* 0x00006e0000000800 */
[----:B------:R-:W-:Y:S05]  /*1180*/  @P6 BRA `(.L_x_104) ;  /* 0x00000000005c6947 */ /* 0x000fea0003800000 */
[----:B-1----:R-:W1:Y:S01]  /*1190*/  LDS R3, [R36+0x4] ;  /* 0x0000040024037984 */ /* 0x002e620000000800 */
[----:B------:R-:W-:Y:S01]  /*11a0*/  ISETP.NE.AND P5, PT, R49, RZ, PT ;  /* 0x000000ff3100720c */ /* 0x000fe20003fa5270 */
[----:B------:R-:W2:Y:S01]  /*11b0*/  MUFU.RCP R4, R45 ;  /* 0x0000002d00047308 */ /* 0x000ea20000001000 */
[----:B------:R-:W-:Y:S01]  /*11c0*/  ISETP.NE.AND P6, PT, R50, RZ, PT ;  /* 0x000000ff3200720c */ /* 0x000fe20003fc5270 */
[----:B------:R-:W3:Y:S01]  /*11d0*/  LDS R0, [R36+-0x4] ;  /* 0xfffffc0024007984 */ /* 0x000ee20000000800 */
[----:B------:R-:W-:Y:S01]  /*11e0*/  BSSY.RECONVERGENT B3, `(.L_x_105) ;  /* 0x0000010000037945 */ /* 0x000fe20003800200 */
[----:B-1----:R-:W-:Y:S02]  /*11f0*/  FSEL R3, R3, RZ, P5 ;  /* 0x000000ff03037208 */ /* 0x002fe40002800000 */
[----:B---3--:R-:W-:-:S03]  /*1200*/  FSEL R0, R0, RZ, P6 ;  /* 0x000000ff00007208 */ /* 0x008fc60003000000 */
[----:B------:R-:W-:Y:S01]  /*1210*/  FMUL R48, R48, R3 ;  /* 0x0000000330307220 */ /* 0x000fe20000400000 */
[----:B--2---:R-:W-:-:S03]  /*1220*/  FFMA R3, -R45, R4, 1 ;  /* 0x3f8000002d037423 */ /* 0x004fc60000000104 */
[----:B------:R-:W-:-:S04]  /*1230*/  FFMA R0, R43, R0, R48 ;  /* 0x000000002b007223 */ /* 0x000fc80000000030 */
[----:B------:R-:W-:Y:S01]  /*1240*/  FADD R11, R47, -R0 ;  /* 0x800000002f0b7221 */ /* 0x000fe20000000000 */
[----:B------:R-:W-:-:S03]  /*1250*/  FFMA R0, R4, R3, R4 ;  /* 0x0000000304007223 */ /* 0x000fc60000000004 */
[----:B------:R-:W1:Y:S01]  /*1260*/  FCHK P0, R11, R45 ;  /* 0x0000002d0b007302 */ /* 0x000e620000000000 */
[----:B------:R-:W-:-:S04]  /*1270*/  FFMA R3, R0, R11, RZ ;  /* 0x0000000b00037223 */ /* 0x000fc800000000ff */
[----:B------:R-:W-:-:S04]  /*1280*/  FFMA R4, -R45, R3, R11 ;  /* 0x000000032d047223 */ /* 0x000fc8000000010b */
[----:B------:R-:W-:Y:S01]  /*1290*/  FFMA R0, R0, R4, R3 ;  /* 0x0000000400007223 */ /* 0x000fe20000000003 */
[----:B-1----:R-:W-:Y:S06]  /*12a0*/  @!P0 BRA `(.L_x_106) ;  /* 0x00000000000c8947 */ /* 0x002fec0003800000 */
[----:B------:R-:W-:Y:S01]  /*12b0*/  IMAD.MOV.U32 R8, RZ, RZ, R45 ;  /* 0x000000ffff087224 */ /* 0x000fe200078e002d */
[----:B------:R-:W-:-:S07]  /*12c0*/  MOV R4, 0x12e0 ;  /* 0x000012e000047802 */ /* 0x000fce0000000f00 */
[----:B0-----:R-:W-:Y:S05]  /*12d0*/  CALL.REL.NOINC `($__internal_1_$__cuda_sm3x_div_rn_noftz_f32_slowpath) ;  /* 0x0000002000f47944 */ /* 0x001fea0003c00000 */
.L_x_106:
[----:B------:R-:W-:Y:S05]  /*12e0*/  BSYNC.RECONVERGENT B3 ;  /* 0x0000000000037941 */ /* 0x000fea0003800200 */
.L_x_105:
[----:B------:R-:W-:-:S07]  /*12f0*/  IMAD.MOV.U32 R3, RZ, RZ, R0 ;  /* 0x000000ffff037224 */ /* 0x000fce00078e0000 */
.L_x_104:
[----:B------:R-:W-:Y:S05]  /*1300*/  BSYNC.RECONVERGENT B2 ;  /* 0x0000000000027941 */ /* 0x000fea0003800200 */
.L_x_103:
[----:B-1----:R-:W1:Y:S01]  /*1310*/  F2F.F64.F32 R10, R3 ;  /* 0x00000003000a7310 */ /* 0x002e620000201800 */
[----:B------:R-:W-:Y:S01]  /*1320*/  MOV R8, 0x0 ;  /* 0x0000000000087802 */ /* 0x000fe20000000f00 */
[----:B------:R2:W-:Y:S01]  /*1330*/  STS [R36], R3 ;  /* 0x0000000324007388 */ /* 0x0005e20000000800 */
[----:B------:R-:W3:Y:S03]  /*1340*/  LDCU.64 UR4, c[0x4][0x60] ;  /* 0x01000c00ff0477ac */ /* 0x000ee60008000a00 */
[----:B------:R2:W-:Y:S01]  /*1350*/  STL.64 [R1+0x20], R24 ;  /* 0x0000201801007387 */ /* 0x0005e20000100a00 */
[----:B------:R-:W4:Y:S01]  /*1360*/  LDC.64 R8, c[0x4][R8] ;  /* 0x0100000008087b82 */ /* 0x000f220000000a00 */
[----:B------:R-:W-:-:S04]  /*1370*/  UIADD3 UR6, UP0, UPT, UR40, 0x20, URZ ;  /* 0x0000002028067890 */ /* 0x000fc8000ff1e0ff */
[----:B------:R-:W-:Y:S02]  /*1380*/  UIADD3.X UR7, UPT, UPT, URZ, UR41, URZ, UP0, !UPT ;  /* 0x00000029ff077290 */ /* 0x000fe400087fe4ff */
[----:B------:R-:W-:Y:S01]  /*1390*/  IMAD.U32 R6, RZ, RZ, UR6 ;  /* 0x00000006ff067e24 */ /* 0x000fe2000f8e00ff */
[----:B-1----:R2:W-:Y:S03]  /*13a0*/  STL.64 [R1+0x28], R10 ;  /* 0x0000280a01007387 */ /* 0x0025e60000100a00 */
[----:B------:R-:W-:Y:S02]  /*13b0*/  MOV R7, UR7 ;  /* 0x0000000700077c02 */ /* 0x000fe40008000f00 */
[----:B---3--:R-:W-:Y:S01]  /*13c0*/  MOV R4, UR4 ;  /* 0x0000000400047c02 */ /* 0x008fe20008000f00 */
[----:B------:R-:W-:-:S07]  /*13d0*/  IMAD.U32 R5, RZ, RZ, UR5 ;  /* 0x00000005ff057e24 */ /* 0x000fce000f8e00ff */
[----:B------:R-:W-:-:S07]  /*13e0*/  LEPC R20, `(.L_x_107) ;  /* 0x000000001014794e */ /* 0x000fce0000000000 */
[----:B0-2-4-:R-:W-:Y:S05]  /*13f0*/  CALL.ABS.NOINC R8 ;  /* 0x0000000008007343 */ /* 0x015fea0003c00000 */
.L_x_107:
[----:B------:R-:W-:Y:S02]  /*1400*/  IMAD.MOV.U32 R48, RZ, RZ, R46 ;  /* 0x000000ffff307224 */ /* 0x000fe400078e002e */
[----:B------:R-:W-:-:S07]  /*1410*/  IMAD.MOV.U32 R36, RZ, RZ, R44 ;  /* 0x000000ffff247224 */ /* 0x000fce00078e002c */
.L_x_88:
[----:B-1----:R-:W-:Y:S01]  /*1420*/  IADD3 R0, PT, PT, R24, 0x1, RZ ;  /* 0x0000000118007810 */ /* 0x002fe20007ffe0ff */
[----:B------:R-:W-:Y:S05]  /*1430*/  WARPSYNC.ALL ;  /* 0x0000000000007948 */ /* 0x000fea0003800000 */
[----:B------:R-:W-:Y:S01]  /*1440*/  BAR.SYNC.DEFER_BLOCKING 0x0 ;  /* 0x0000000000007b1d */ /* 0x000fe20000010000 */
[----:B------:R-:W-:Y:S01]  /*1450*/  ISETP.GT.AND P0, PT, R0, 0x1, PT ;  /* 0x000000010000780c */ /* 0x000fe20003f04270 */
[----:B------:R-:W-:Y:S02]  /*1460*/  VIADD R24, R24, 0xffffffff ;  /* 0xffffffff18187836 */ /* 0x000fe40000000000 */
[----:B------:R-:W-:-:S10]  /*1470*/  VIADD R41, R41, 0x1 ;  /* 0x0000000129297836 */ /* 0x000fd40000000000 */
[----:B------:R-:W-:Y:S05]  /*1480*/  @P0 BRA `(.L_x_108) ;  /* 0xfffffff000ec0947 */ /* 0x000fea000383ffff */
.L_x_87:
[----:B------:R-:W-:Y:S01]  /*1490*/  LEA R28, R37, R48, 0x2 ;  /* 0x00000030251c7211 */ /* 0x000fe200078e10ff */
[----:B------:R-:W-:Y:S01]  /*14a0*/  STL [R1+0x20], R25 ;  /* 0x0000201901007387 */ /* 0x000fe20000100800 */
[----:B------:R-:W-:Y:S01]  /*14b0*/  MOV R29, 0x0 ;  /* 0x00000000001d7802 */ /* 0x000fe20000000f00 */
[----:B------:R-:W0:Y:S01]  /*14c0*/  LDCU.64 UR4, c[0x4][0x68] ;  /* 0x01000d00ff0477ac */ /* 0x000e220008000a00 */
[----:B------:R-:W-:Y:S01]  /*14d0*/  IMAD.U32 R27, RZ, RZ, UR40 ;  /* 0x00000028ff1b7e24 */ /* 0x000fe2000f8e00ff */
[----:B------:R-:W1:Y:S01]  /*14e0*/  LDS R0, [R28] ;  /* 0x000000001c007984 */ /* 0x000e620000000800 */
[----:B------:R2:W3:Y:S03]  /*14f0*/  LDC.64 R10, c[0x4][R29] ;  /* 0x010000001d0a7b82 */ /* 0x0004e60000000a00 */
[----:B------:R-:W-:-:S05]  /*1500*/  IADD3 R27, P0, PT, R27, 0x20, RZ ;  /* 0x000000201b1b7810 */ /* 0x000fca0007f1e0ff */
[----:B------:R-:W-:Y:S02]  /*1510*/  IMAD.X R26, RZ, RZ, UR41, P0 ;  /* 0x00000029ff1a7e24 */ /* 0x000fe400080e06ff */
[----:B------:R-:W-:-:S03]  /*1520*/  IMAD.MOV.U32 R6, RZ, RZ, R27 ;  /* 0x000000ffff067224 */ /* 0x000fc600078e001b */
[----:B------:R-:W-:Y:S02]  /*1530*/  MOV R7, R26 ;  /* 0x0000001a00077202 */ /* 0x000fe40000000f00 */
[----:B0-----:R-:W-:Y:S01]  /*1540*/  MOV R4, UR4 ;  /* 0x0000000400047c02 */ /* 0x001fe20008000f00 */
[----:B------:R-:W-:Y:S01]  /*1550*/  IMAD.U32 R5, RZ, RZ, UR5 ;  /* 0x00000005ff057e24 */ /* 0x000fe2000f8e00ff */
[----:B-1----:R-:W0:Y:S02]  /*1560*/  F2F.F64.F32 R8, R0 ;  /* 0x0000000000087310 */ /* 0x002e240000201800 */
[----:B0--3--:R2:W-:Y:S04]  /*1570*/  STL.64 [R1+0x28], R8 ;  /* 0x0000280801007387 */ /* 0x0095e80000100a00 */
[----:B------:R-:W-:-:S07]  /*1580*/  LEPC R20, `(.L_x_109) ;  /* 0x000000001014794e */ /* 0x000fce0000000000 */
[----:B--2---:R-:W-:Y:S05]  /*1590*/  CALL.ABS.NOINC R10 ;  /* 0x000000000a007343 */ /* 0x004fea0003c00000 */
.L_x_109:
[----:B------:R-:W-:Y:S01]  /*15a0*/  IMAD R24, R37, 0x4, R36 ;  /* 0x0000000425187824 */ /* 0x000fe200078e0224 */
[----:B------:R-:W-:Y:S01]  /*15b0*/  STL [R1+0x20], R25 ;  /* 0x0000201901007387 */ /* 0x000fe20000100800 */
[----:B------:R0:W1:Y:S01]  /*15c0*/  LDC.64 R10, c[0x4][R29] ;  /* 0x010000001d0a7b82 */ /* 0x0000620000000a00 */
[----:B------:R-:W2:Y:S01]  /*15d0*/  LDCU.64 UR4, c[0x4][0x70] ;  /* 0x01000e00ff0477ac */ /* 0x000ea20008000a00 */
[----:B------:R-:W-:Y:S01]  /*15e0*/  IMAD.MOV.U32 R6, RZ, RZ, R27 ;  /* 0x000000ffff067224 */ /* 0x000fe200078e001b */
[----:B------:R-:W3:Y:S01]  /*15f0*/  LDS R0, [R24] ;  /* 0x0000000018007984 */ /* 0x000ee20000000800 */
[----:B------:R-:W-:Y:S02]  /*1600*/  IMAD.MOV.U32 R7, RZ, RZ, R26 ;  /* 0x000000ffff077224 */ /* 0x000fe400078e001a */
[----:B--2---:R-:W-:Y:S01]  /*1610*/  IMAD.U32 R4, RZ, RZ, UR4 ;  /* 0x00000004ff047e24 */ /* 0x004fe2000f8e00ff */
[----:B------:R-:W-:Y:S01]  /*1620*/  MOV R5, UR5 ;  /* 0x0000000500057c02 */ /* 0x000fe20008000f00 */
[----:B---3--:R-:W2:Y:S02]  /*1630*/  F2F.F64.F32 R8, R0 ;  /* 0x0000000000087310 */ /* 0x008ea40000201800 */
[----:B-12---:R0:W-:Y:S04]  /*1640*/  STL.64 [R1+0x28], R8 ;  /* 0x0000280801007387 */ /* 0x0061e80000100a00 */
[----:B------:R-:W-:-:S07]  /*1650*/  LEPC R20, `(.L_x_110) ;  /* 0x000000001014794e */ /* 0x000fce0000000000 */
[----:B0-----:R-:W-:Y:S05]  /*1660*/  CALL.ABS.NOINC R10 ;  /* 0x000000000a007343 */ /* 0x001fea0003c00000 */
.L_x_110:
[C---:B------:R-:W-:Y:S01]  /*1670*/  ISETP.NE.AND P0, PT, R37.reuse, RZ, PT ;  /* 0x000000ff2500720c */ /* 0x040fe20003f05270 */
[----:B------:R-:W-:Y:S01]  /*1680*/  HFMA2 R5, -RZ, RZ, 0, 2.384185791015625e-07 ;  /* 0x00000004ff057431 */ /* 0x000fe200000001ff */
[C---:B------:R-:W-:Y:S01]  /*1690*/  ISETP.NE.AND P1, PT, R37.reuse, R40, PT ;  /* 0x000000282500720c */ /* 0x040fe20003f25270 */
[----:B------:R-:W-:Y:S01]  /*16a0*/  IMAD.WIDE.U32 R52, R37, 0x4, R52 ;  /* 0x0000000425347825 */ /* 0x000fe200078e0034 */
[----:B------:R-:W0:Y:S01]  /*16b0*/  LDC.64 R30, c[0x0][0x3b0] ;  /* 0x0000ec00ff1e7b82 */ /* 0x000e220000000a00 */
[----:B------:R-:W-:Y:S08]  /*16c0*/  LDS R13, [R28] ;  /* 0x000000001c0d7984 */ /* 0x000ff00000000800 */
[----:B------:R-:W-:-:S02]  /*16d0*/  @!P0 IMAD.WIDE.U32 R4, R40, R5, UR38 ;  /* 0x0000002628048e25 */ /* 0x000fc4000f8e0005 */
[----:B------:R-:W2:Y:S04]  /*16e0*/  @!P1 LDG.E R0, desc[UR36][R52.64] ;  /* 0x0000002434009981 */ /* 0x000ea8000c1e1900 */
[----:B------:R-:W3:Y:S01]  /*16f0*/  @!P0 LDG.E R10, desc[UR36][R4.64] ;  /* 0x00000024040a8981 */ /* 0x000ee2000c1e1900 */
[----:B0-----:R-:W-:Y:S01]  /*1700*/  ISETP.NE.AND P2, PT, R31, 0x1, PT ;  /* 0x000000011f00780c */ /* 0x001fe20003f45270 */
[----:B------:R-:W-:Y:S02]  /*1710*/  VIADD R30, R30, 0xffffffff ;  /* 0xffffffff1e1e7836 */ /* 0x000fe40000000000 */
[----:B------:R-:W2:Y:S03]  /*1720*/  @P1 LDS R0, [R28+0x4] ;  /* 0x000004001c001984 */ /* 0x000ea60000000800 */
[C---:B------:R-:W-:Y:S01]  /*1730*/  ISETP.NE.AND P1, PT, R25.reuse, R30, PT ;  /* 0x0000001e1900720c */ /* 0x040fe20003f25270 */
[----:B------:R-:W3:Y:S01]  /*1740*/  @P0 LDS R10, [R28+-0x4] ;  /* 0xfffffc001c0a0984 */ /* 0x000ee20000000800 */
[----:B------:R-:W-:-:S02]  /*1750*/  ISETP.NE.AND P0, PT, R25, RZ, PT ;  /* 0x000000ff1900720c */ /* 0x000fc40003f05270 */
[----:B--2---:R-:W-:Y:S02]  /*1760*/  FSEL R0, R0, RZ, P1 ;  /* 0x000000ff00007208 */ /* 0x004fe40000800000 */
[----:B---3--:R-:W-:Y:S01]  /*1770*/  FSEL R3, R10, RZ, P0 ;  /* 0x000000ff0a037208 */ /* 0x008fe20000000000 */
[----:B------:R-:W-:Y:S08]  /*1780*/  @!P2 BRA `(.L_x_111) ;  /* 0x000000040010a947 */ /* 0x000ff00003800000 */
[----:B------:R-:W-:-:S13]  /*1790*/  ISETP.NE.AND P0, PT, R31, RZ, PT ;  /* 0x000000ff1f00720c */ /* 0x000fda0003f05270 */
[----:B------:R-:W-:Y:S05]  /*17a0*/  @P0 BRA `(.L_x_112) ;  /* 0x00000000006c0947 */ /* 0x000fea0003800000 */
[----:B------:R-:W-:-:S04]  /*17b0*/  IMAD.WIDE.U32 R6, R37, 0x4, R22 ;  /* 0x0000000425067825 */ /* 0x000fc800078e0016 */
[C---:B------:R-:W-:Y:S02]  /*17c0*/  IMAD.WIDE.U32 R8, R37.reuse, 0x4, R34 ;  /* 0x0000000425087825 */ /* 0x040fe400078e0022 */
[----:B------:R-:W2:Y:S02]  /*17d0*/  LDG.E R6, desc[UR36][R6.64] ;  /* 0x0000002406067981 */ /* 0x000ea4000c1e1900 */
[C---:B------:R-:W-:Y:S02]  /*17e0*/  IMAD.WIDE.U32 R4, R37.reuse, 0x4, R18 ;  /* 0x0000000425047825 */ /* 0x040fe400078e0012 */
[----:B------:R-:W3:Y:S02]  /*17f0*/  LDG.E R9, desc[UR36][R8.64] ;  /* 0x0000002408097981 */ /* 0x000ee4000c1e1900 */
[----:B------:R-:W-:Y:S02]  /*1800*/  IMAD.WIDE.U32 R12, R37, 0x4, R16 ;  /* 0x00000004250c7825 */ /* 0x000fe400078e0010 */
[----:B------:R-:W4:Y:S04]  /*1810*/  LDG.E R4, desc[UR36][R4.64] ;  /* 0x0000002404047981 */ /* 0x000f28000c1e1900 */
[----:B------:R-:W5:Y:S01]  /*1820*/  LDG.E R11, desc[UR36][R12.64] ;  /* 0x000000240c0b7981 */ /* 0x000f62000c1e1900 */
[----:B------:R-:W-:Y:S01]  /*1830*/  BSSY.RECONVERGENT B2, `(.L_x_113) ;  /* 0x000000f000027945 */ /* 0x000fe20003800200 */
[----:B--2---:R-:W0:Y:S01]  /*1840*/  MUFU.RCP R15, R6 ;  /* 0x00000006000f7308 */ /* 0x004e220000001000 */
[----:B---3--:R-:W-:-:S04]  /*1850*/  FMUL R0, R0, R9 ;  /* 0x0000000900007220 */ /* 0x008fc80000400000 */
[----:B----4-:R-:W-:-:S04]  /*1860*/  FFMA R0, R3, R4, R0 ;  /* 0x0000000403007223 */ /* 0x010fc80000000000 */
[----:B-----5:R-:W-:-:S04]  /*1870*/  FADD R11, R11, -R0 ;  /* 0x800000000b0b7221 */ /* 0x020fc80000000000 */
        /* <DEDUP_REMOVED lines=9> */
[----:B------:R-:W-:Y:S05]  /*1910*/  CALL.REL.NOINC `($__internal_1_$__cuda_sm3x_div_rn_noftz_f32_slowpath) ;  /* 0x0000001c00647944 */ /* 0x000fea0003c00000 */
.L_x_114:
[----:B------:R-:W-:Y:S05]  /*1920*/  BSYNC.RECONVERGENT B2 ;  /* 0x0000000000027941 */ /* 0x000fea0003800200 */
.L_x_113:
[----:B------:R0:W-:Y:S01]  /*1930*/  STS [R24], R0 ;  /* 0x0000000018007388 */ /* 0x0001e20000000800 */
[----:B------:R-:W-:Y:S01]  /*1940*/  MOV R13, R0 ;  /* 0x00000000000d7202 */ /* 0x000fe20000000f00 */
[----:B------:R-:W-:Y:S06]  /*1950*/  BRA `(.L_x_115) ;  /* 0x0000000800747947 */ /* 0x000fec0003800000 */
.L_x_112:
[----:B------:R-:W-:Y:S01]  /*1960*/  VIADD R4, R25, 0x1 ;  /* 0x0000000119047836 */ /* 0x000fe20000000000 */
[----:B------:R-:W-:Y:S04]  /*1970*/  BSSY.RECONVERGENT B2, `(.L_x_116) ;  /* 0x0000023000027945 */ /* 0x000fe80003800200 */
[----:B------:R-:W-:-:S04]  /*1980*/  LOP3.LUT R4, R4, 0x80000001, RZ, 0xc0, !PT ;  /* 0x8000000104047812 */ /* 0x000fc800078ec0ff */
[----:B------:R-:W-:-:S13]  /*1990*/  ISETP.NE.AND P0, PT, R4, 0x1, PT ;  /* 0x000000010400780c */ /* 0x000fda0003f05270 */
        /* <DEDUP_REMOVED lines=21> */
[----:B------:R-:W-:-:S07]  /*1af0*/  MOV R4, 0x1b10 ;  /* 0x00001b1000047802 */ /* 0x000fce0000000f00 */
[----:B------:R-:W-:Y:S05]  /*1b00*/  CALL.REL.NOINC `($__internal_1_$__cuda_sm3x_div_rn_noftz_f32_slowpath) ;  /* 0x0000001800e87944 */ /* 0x000fea0003c00000 */
.L_x_119:
[----:B------:R-:W-:Y:S05]  /*1b10*/  BSYNC.RECONVERGENT B3 ;  /* 0x0000000000037941 */ /* 0x000fea0003800200 */
.L_x_118:
        /* <DEDUP_REMOVED lines=8> */
.L_x_117:
[----:B------:R-:W-:Y:S05]  /*1ba0*/  BSYNC.RECONVERGENT B2 ;  /* 0x0000000000027941 */ /* 0x000fea0003800200 */
.L_x_116:
[----:B-1----:R1:W-:Y:S01]  /*1bb0*/  STS [R24], R13 ;  /* 0x0000000d18007388 */ /* 0x0023e20000000800 */
[----:B------:R-:W-:Y:S05]  /*1bc0*/  BRA `(.L_x_115) ;  /* 0x0000000400d87947 */ /* 0x000fea0003800000 */
.L_x_111:
[----:B------:R-:W-:Y:S01]  /*1bd0*/  LOP3.LUT R3, R25, 0x80000001, RZ, 0xc0, !PT ;  /* 0x8000000119037812 */ /* 0x000fe200078ec0ff */
[----:B------:R-:W-:Y:S01]  /*1be0*/  BSSY.RECONVERGENT B2, `(.L_x_120) ;  /* 0x000001c000027945 */ /* 0x000fe20003800200 */
[----:B------:R-:W-:Y:S02]  /*1bf0*/  IMAD.WIDE.U32 R32, R37, 0x4, R16 ;  /* 0x0000000425207825 */ /* 0x000fe400078e0010 */
[----:B------:R-:W-:-:S13]  /*1c00*/  ISETP.NE.AND P0, PT, R3, 0x1, PT ;  /* 0x000000010300780c */ /* 0x000fda0003f05270 */
[----:B------:R-:W-:Y:S05]  /*1c10*/  @P0 BRA `(.L_x_121) ;  /* 0x0000000000600947 */ /* 0x000fea0003800000 */
[C---:B------:R-:W-:Y:S01]  /*1c20*/  IMAD.WIDE.U32 R6, R37.reuse, 0x4, R22 ;  /* 0x0000000425067825 */ /* 0x040fe200078e0016 */
[----:B------:R-:W2:Y:S03]  /*1c30*/  LDG.E R11, desc[UR36][R32.64] ;  /* 0x00000024200b7981 */ /* 0x000ea6000c1e1900 */
[C---:B------:R-:W-:Y:S02]  /*1c40*/  IMAD.WIDE.U32 R8, R37.reuse, 0x4, R18 ;  /* 0x0000000425087825 */ /* 0x040fe400078e0012 */
[----:B------:R-:W3:Y:S02]  /*1c50*/  LDG.E R6, desc[UR36][R6.64] ;  /* 0x0000002406067981 */ /* 0x000ee4000c1e1900 */
[----:B------:R-:W-:Y:S02]  /*1c60*/  IMAD.WIDE.U32 R4, R37, 0x4, R34 ;  /* 0x0000000425047825 */ /* 0x000fe400078e0022 */
[----:B------:R-:W4:Y:S04]  /*1c70*/  LDG.E R9, desc[UR36][R8.64] ;  /* 0x0000002408097981 */ /* 0x000f28000c1e1900 */
[----:B------:R-:W5:Y:S01]  /*1c80*/  LDG.E R5, desc[UR36][R4.64] ;  /* 0x0000002404057981 */ /* 0x000f62000c1e1900 */
[----:B------:R-:W-:Y:S01]  /*1c90*/  BSSY.RECONVERGENT B3, `(.L_x_122) ;  /* 0x000000f000037945 */ /* 0x000fe20003800200 */
[----:B---3--:R-:W0:Y:S01]  /*1ca0*/  MUFU.RCP R13, R6 ;  /* 0x00000006000d7308 */ /* 0x008e220000001000 */
[----:B----4-:R-:W-:-:S04]  /*1cb0*/  FMUL R3, R9, R10 ;  /* 0x0000000a09037220 */ /* 0x010fc80000400000 */
[----:B-----5:R-:W-:-:S04]  /*1cc0*/  FFMA R0, R0, R5, R3 ;  /* 0x0000000500007223 */ /* 0x020fc80000000003 */
[----:B--2---:R-:W-:-:S04]  /*1cd0*/  FADD R11, R11, -R0 ;  /* 0x800000000b0b7221 */ /* 0x004fc80000000000 */
        /* <DEDUP_REMOVED lines=10> */
.L_x_123:
[----:B------:R-:W-:Y:S05]  /*1d80*/  BSYNC.RECONVERGENT B3 ;  /* 0x0000000000037941 */ /* 0x000fea0003800200 */
.L_x_122:
[----:B------:R-:W-:-:S07]  /*1d90*/  MOV R13, R0 ;  /* 0x00000000000d7202 */ /* 0x000fce0000000f00 */
.L_x_121:
[----:B------:R-:W-:Y:S05]  /*1da0*/  BSYNC.RECONVERGENT B2 ;  /* 0x0000000000027941 */ /* 0x000fea0003800200 */
.L_x_120:
[----:B------:R-:W0:Y:S01]  /*1db0*/  F2F.F64.F32 R10, R13 ;  /* 0x0000000d000a7310 */ /* 0x000e220000201800 */
[----:B------:R-:W-:Y:S01]  /*1dc0*/  MOV R8, 0x0 ;  /* 0x0000000000087802 */ /* 0x000fe20000000f00 */
[----:B------:R1:W-:Y:S01]  /*1dd0*/  STS [R24], R13 ;  /* 0x0000000d18007388 */ /* 0x0003e20000000800 */
[----:B------:R-:W2:Y:S01]  /*1de0*/  LDCU.64 UR4, c[0x4][0x78] ;  /* 0x01000f00ff0477ac */ /* 0x000ea20008000a00 */
[----:B------:R-:W-:Y:S01]  /*1df0*/  ISETP.NE.AND P0, PT, R37, R40, PT ;  /* 0x000000282500720c */ /* 0x000fe20003f05270 */
[----:B------:R-:W-:Y:S01]  /*1e00*/  IMAD.MOV.U32 R7, RZ, RZ, R26 ;  /* 0x000000ffff077224 */ /* 0x000fe200078e001a */
[----:B------:R1:W-:Y:S01]  /*1e10*/  STL [R1+0x20], R25 ;  /* 0x0000201901007387 */ /* 0x0003e20000100800 */
[----:B------:R-:W3:Y:S01]  /*1e20*/  LDC.64 R8, c[0x4][R8] ;  /* 0x0100000008087b82 */ /* 0x000ee20000000a00 */
[----:B------:R-:W-:Y:S02]  /*1e30*/  P2R R29, PR, RZ, 0x1 ;  /* 0x00000001ff1d7803 */ /* 0x000fe40000000000 */
[----:B------:R-:W-:Y:S01]  /*1e40*/  MOV R6, R27 ;  /* 0x0000001b00067202 */ /* 0x000fe20000000f00 */
[----:B0-----:R1:W-:Y:S01]  /*1e50*/  STL.64 [R1+0x28], R10 ;  /* 0x0000280a01007387 */ /* 0x0013e20000100a00 */
[----:B--2---:R-:W-:-:S02]  /*1e60*/  IMAD.U32 R4, RZ, RZ, UR4 ;  /* 0x00000004ff047e24 */ /* 0x004fc4000f8e00ff */
[----:B------:R-:W-:-:S07]  /*1e70*/  IMAD.U32 R5, RZ, RZ, UR5 ;  /* 0x00000005ff057e24 */ /* 0x000fce000f8e00ff */
[----:B------:R-:W-:-:S07]  /*1e80*/  LEPC R20, `(.L_x_124) ;  /* 0x000000001014794e */ /* 0x000fce0000000000 */
[----:B-1-3--:R-:W-:Y:S05]  /*1e90*/  CALL.ABS.NOINC R8 ;  /* 0x0000000008007343 */ /* 0x00afea0003c00000 */
.L_x_124:
[----:B------:R-:W-:Y:S05]  /*1ea0*/  WARPSYNC.ALL ;  /* 0x0000000000007948 */ /* 0x000fea0003800000 */
[----:B------:R-:W-:Y:S01]  /*1eb0*/  BAR.SYNC.DEFER_BLOCKING 0x0 ;  /* 0x0000000000007b1d */ /* 0x000fe20000010000 */
[----:B------:R-:W-:Y:S02]  /*1ec0*/  ISETP.NE.AND P6, PT, R29, RZ, PT ;  /* 0x000000ff1d00720c */ /* 0x000fe40003fc5270 */
[C---:B------:R-:W-:Y:S02]  /*1ed0*/  ISETP.NE.AND P0, PT, R37.reuse, RZ, PT ;  /* 0x000000ff2500720c */ /* 0x040fe40003f05270 */
[----:B------:R-:W-:Y:S01]  /*1ee0*/  MOV R8, 0x0 ;  /* 0x0000000000087802 */ /* 0x000fe20000000f00 */
[----:B------:R-:W0:Y:S08]  /*1ef0*/  LDCU.64 UR4, c[0x4][0x80] ;  /* 0x01001000ff0477ac */ /* 0x000e300008000a00 */
[----:B------:R-:W2:Y:S02]  /*1f00*/  @!P6 LDG.E R31, desc[UR36][R52.64] ;  /* 0x00000024341fe981 */ /* 0x000ea4000c1e1900 */
[----:B------:R-:W-:Y:S01]  /*1f10*/  @P0 VIADD R40, R37, 0xffffffff ;  /* 0xffffffff25280836 */ /* 0x000fe20000000000 */
[----:B------:R-:W-:Y:S01]  /*1f20*/  ISETP.NE.AND P0, PT, R25, RZ, PT ;  /* 0x000000ff1900720c */ /* 0x000fe20003f05270 */
[----:B------:R-:W1:Y:S01]  /*1f30*/  LDC.64 R8, c[0x4][R8] ;  /* 0x0100000008087b82 */ /* 0x000e620000000a00 */
[----:B------:R-:W-:Y:S01]  /*1f40*/  LDS R29, [R24] ;  /* 0x00000000181d7984 */ /* 0x000fe20000000800 */
[----:B0-----:R-:W-:Y:S01]  /*1f50*/  IMAD.U32 R4, RZ, RZ, UR4 ;  /* 0x00000004ff047e24 */ /* 0x001fe2000f8e00ff */
[----:B------:R-:W-:Y:S01]  /*1f60*/  LEA R0, R40, R36, 0x2 ;  /* 0x0000002428007211 */ /* 0x000fe200078e10ff */
[----:B------:R-:W-:Y:S01]  /*1f70*/  IMAD.MOV.U32 R36, RZ, RZ, R25 ;  /* 0x000000ffff247224 */ /* 0x000fe200078e0019 */
[----:B------:R-:W-:Y:S01]  /*1f80*/  MOV R5, UR5 ;  /* 0x0000000500057c02 */ /* 0x000fe20008000f00 */
[----:B------:R-:W-:-:S02]  /*1f90*/  IMAD.MOV.U32 R6, RZ, RZ, R27 ;  /* 0x000000ffff067224 */ /* 0x000fc400078e001b */
[----:B------:R-:W-:Y:S01]  /*1fa0*/  IMAD.MOV.U32 R7, RZ, RZ, R26 ;  /* 0x000000ffff077224 */ /* 0x000fe200078e001a */
[----:B------:R-:W0:Y:S04]  /*1fb0*/  LDS R0, [R0] ;  /* 0x0000000000007984 */ /* 0x000e280000000800 */
[----:B------:R-:W-:Y:S01]  /*1fc0*/  STL.64 [R1+0x20], R36 ;  /* 0x0000202401007387 */ /* 0x000fe20000100a00 */
[----:B0-----:R-:W-:Y:S02]  /*1fd0*/  FSEL R40, R0, RZ, P0 ;  /* 0x000000ff00287208 */ /* 0x001fe40000000000 */
[----:B------:R-:W-:Y:S02]  /*1fe0*/  ISETP.NE.AND P0, PT, R25, R30, PT ;  /* 0x0000001e1900720c */ /* 0x000fe40003f05270 */
        /* <DEDUP_REMOVED lines=8> */
.L_x_125:
[----:B------:R-:W-:Y:S01]  /*2070*/  IADD3 R0, PT, PT, R25, 0x1, RZ ;  /* 0x0000000119007810 */ /* 0x000fe20007ffe0ff */
[----:B------:R-:W-:Y:S03]  /*2080*/  BSSY.RECONVERGENT B2, `(.L_x_126) ;  /* 0x000001c000027945 */ /* 0x000fe60003800200 */
[----:B------:R-:W-:-:S04]  /*2090*/  LOP3.LUT R0, R0, 0x80000001, RZ, 0xc0, !PT ;  /* 0x8000000100007812 */ /* 0x000fc800078ec0ff */
        /* <DEDUP_REMOVED lines=24> */
.L_x_129:
[----:B------:R-:W-:Y:S05]  /*2220*/  BSYNC.RECONVERGENT B3 ;  /* 0x0000000000037941 */ /* 0x000fea0003800200 */
.L_x_128:
[----:B------:R-:W-:-:S07]  /*2230*/  IMAD.MOV.U32 R29, RZ, RZ, R0 ;  /* 0x000000ffff1d7224 */ /* 0x000fce00078e0000 */
.L_x_127:
[----:B------:R-:W-:Y:S05]  /*2240*/  BSYNC.RECONVERGENT B2 ;  /* 0x0000000000027941 */ /* 0x000fea0003800200 */
.L_x_126:
[----:B------:R-:W0:Y:S01]  /*2250*/  F2F.F64.F32 R8, R29 ;  /* 0x0000001d00087310 */ /* 0x000e220000201800 */
[----:B------:R-:W-:Y:S01]  /*2260*/  MOV R0, 0x0 ;  /* 0x0000000000007802 */ /* 0x000fe20000000f00 */
[----:B------:R1:W-:Y:S01]  /*2270*/  STS [R24], R29 ;  /* 0x0000001d18007388 */ /* 0x0003e20000000800 */
[----:B------:R-:W2:Y:S01]  /*2280*/  LDCU.64 UR4, c[0x4][0x88] ;  /* 0x01001100ff0477ac */ /* 0x000ea20008000a00 */
[----:B------:R-:W-:Y:S01]  /*2290*/  IMAD.MOV.U32 R6, RZ, RZ, R27 ;  /* 0x000000ffff067224 */ /* 0x000fe200078e001b */
[----:B------:R1:W3:Y:S01]  /*22a0*/  LDC.64 R10, c[0x4][R0] ;  /* 0x01000000000a7b82 */ /* 0x0002e20000000a00 */
[----:B------:R1:W-:Y:S01]  /*22b0*/  STL [R1+0x20], R25 ;  /* 0x0000201901007387 */ /* 0x0003e20000100800 */
[----:B------:R-:W-:-:S03]  /*22c0*/  MOV R7, R26 ;  /* 0x0000001a00077202 */ /* 0x000fc60000000f00 */
[----:B0-----:R1:W-:Y:S01]  /*22d0*/  STL.64 [R1+0x28], R8 ;  /* 0x0000280801007387 */ /* 0x0013e20000100a00 */
[----:B--2---:R-:W-:Y:S01]  /*22e0*/  MOV R4, UR4 ;  /* 0x0000000400047c02 */ /* 0x004fe20008000f00 */
[----:B------:R-:W-:-:S07]  /*22f0*/  IMAD.U32 R5, RZ, RZ, UR5 ;  /* 0x00000005ff057e24 */ /* 0x000fce000f8e00ff */
[----:B------:R-:W-:-:S07]  /*2300*/  LEPC R20, `(.L_x_130) ;  /* 0x000000001014794e */ /* 0x000fce0000000000 */
[----:B-1-3--:R-:W-:Y:S05]  /*2310*/  CALL.ABS.NOINC R10 ;  /* 0x000000000a007343 */ /* 0x00afea0003c00000 */
.L_x_130:
[----:B------:R2:W3:Y:S02]  /*2320*/  LDS R13, [R24] ;  /* 0x00000000180d7984 */ /* 0x0004e40000000800 */
.L_x_115:
[----:B---3--:R-:W3:Y:S01]  /*2330*/  F2F.F64.F32 R8, R13 ;  /* 0x0000000d00087310 */ /* 0x008ee20000201800 */
[----:B012---:R-:W-:Y:S01]  /*2340*/  MOV R24, 0x0 ;  /* 0x0000000000187802 */ /* 0x007fe20000000f00 */
[----:B------:R0:W-:Y:S01]  /*2350*/  STL [R1+0x20], R25 ;  /* 0x0000201901007387 */ /* 0x0001e20000100800 */
[----:B------:R-:W1:Y:S01]  /*2360*/  LDCU.64 UR4, c[0x4][0x90] ;  /* 0x01001200ff0477ac */ /* 0x000e620008000a00 */
[----:B------:R-:W-:Y:S01]  /*2370*/  IMAD.MOV.U32 R6, RZ, RZ, R27 ;  /* 0x000000ffff067224 */ /* 0x000fe200078e001b */
[----:B------:R0:W2:Y:S01]  /*2380*/  LDC.64 R10, c[0x4][R24] ;  /* 0x01000000180a7b82 */ /* 0x0000a20000000a00 */
[----:B------:R-:W-:Y:S01]  /*2390*/  MOV R7, R26 ;  /* 0x0000001a00077202 */ /* 0x000fe20000000f00 */
[----:B---3--:R0:W-:Y:S01]  /*23a0*/  STL.64 [R1+0x28], R8 ;  /* 0x0000280801007387 */ /* 0x0081e20000100a00 */
[----:B-1----:R-:W-:Y:S01]  /*23b0*/  IMAD.U32 R4, RZ, RZ, UR4 ;  /* 0x00000004ff047e24 */ /* 0x002fe2000f8e00ff */
[----:B------:R-:W-:-:S07]  /*23c0*/  MOV R5, UR5 ;  /* 0x0000000500057c02 */ /* 0x000fce0008000f00 */
[----:B------:R-:W-:-:S07]  /*23d0*/  LEPC R20, `(.L_x_131) ;  /* 0x000000001014794e */ /* 0x000fce0000000000 */
[----:B0-2---:R-:W-:Y:S05]  /*23e0*/  CALL.ABS.NOINC R10 ;  /* 0x000000000a007343 */ /* 0x005fea0003c00000 */
.L_x_131:
[----:B------:R-:W0:Y:S01]  /*23f0*/  LDS R28, [R28] ;  /* 0x000000001c1c7984 */ /* 0x000e220000000800 */
[----:B------:R1:W2:Y:S01]  /*2400*/  LDC.64 R10, c[0x4][R24] ;  /* 0x01000000180a7b82 */ /* 0x0002a20000000a00 */
[----:B------:R-:W3:Y:S01]  /*2410*/  LDCU.64 UR4, c[0x4][0x98] ;  /* 0x01001300ff0477ac */ /* 0x000ee20008000a00 */
[----:B------:R-:W-:Y:S01]  /*2420*/  IMAD.MOV.U32 R6, RZ, RZ, R27 ;  /* 0x000000ffff067224 */ /* 0x000fe200078e001b */
[----:B------:R1:W-:Y:S01]  /*2430*/  STL [R1+0x20], R25 ;  /* 0x0000201901007387 */ /* 0x0003e20000100800 */
[----:B------:R-:W-:Y:S01]  /*2440*/  MOV R7, R26 ;  /* 0x0000001a00077202 */ /* 0x000fe20000000f00 */
[----:B---3--:R-:W-:Y:S01]  /*2450*/  IMAD.U32 R4, RZ, RZ, UR4 ;  /* 0x00000004ff047e24 */ /* 0x008fe2000f8e00ff */
[----:B------:R-:W-:Y:S01]  /*2460*/  MOV R5, UR5 ;  /* 0x0000000500057c02 */ /* 0x000fe20008000f00 */
[----:B0-----:R-:W0:Y:S02]  /*2470*/  F2F.F64.F32 R8, R28 ;  /* 0x0000001c00087310 */ /* 0x001e240000201800 */
[----:B0-2---:R1:W-:Y:S04]  /*2480*/  STL.64 [R1+0x28], R8 ;  /* 0x0000280801007387 */ /* 0x0053e80000100a00 */
[----:B------:R-:W-:-:S07]  /*2490*/  LEPC R20, `(.L_x_132) ;  /* 0x000000001014794e */ /* 0x000fce0000000000 */
[----:B-1----:R-:W-:Y:S05]  /*24a0*/  CALL.ABS.NOINC R10 ;  /* 0x000000000a007343 */ /* 0x002fea0003c00000 */
.L_x_132:
[----:B------:R-:W0:Y:S01]  /*24b0*/  LDS R2, [R2] ;  /* 0x0000000002027984 */ /* 0x000e220000000800 */
[----:B------:R1:W2:Y:S01]  /*24c0*/  LDC.64 R10, c[0x4][R24] ;  /* 0x01000000180a7b82 */ /* 0x0002a20000000a00 */
[----:B------:R-:W3:Y:S01]  /*24d0*/  LDCU.64 UR4, c[0x4][0x8] ;  /* 0x01000100ff0477ac */ /* 0x000ee20008000a00 */
[----:B------:R-:W-:Y:S01]  /*24e0*/  IMAD.U32 R6, RZ, RZ, UR40 ;  /* 0x00000028ff067e24 */ /* 0x000fe2000f8e00ff */
[----:B------:R1:W-:Y:S01]  /*24f0*/  STL [R1], R25 ;  /* 0x0000001901007387 */ /* 0x0003e20000100800 */
[----:B------:R-:W-:Y:S01]  /*2500*/  MOV R7, UR41 ;  /* 0x0000002900077c02 */ /* 0x000fe20008000f00 */
[----:B---3--:R-:W-:Y:S01]  /*2510*/  IMAD.U32 R4, RZ, RZ, UR4 ;  /* 0x00000004ff047e24 */ /* 0x008fe2000f8e00ff */
[----:B------:R-:W-:Y:S01]  /*2520*/  MOV R5, UR5 ;  /* 0x0000000500057c02 */ /* 0x000fe20008000f00 */
[----:B0-----:R-:W0:Y:S02]  /*2530*/  F2F.F64.F32 R8, R2 ;  /* 0x0000000200087310 */ /* 0x001e240000201800 */
[----:B0-2---:R1:W-:Y:S04]  /*2540*/  STL.64 [R1+0x8], R8 ;  /* 0x0000080801007387 */ /* 0x0053e80000100a00 */
[----:B------:R-:W-:-:S07]  /*2550*/  LEPC R20, `(.L_x_133) ;  /* 0x000000001014794e */ /* 0x000fce0000000000 */
[----:B-1----:R-:W-:Y:S05]  /*2560*/  CALL.ABS.NOINC R10 ;  /* 0x000000000a007343 */ /* 0x002fea0003c00000 */
.L_x_133:
        /* <DEDUP_REMOVED lines=12> */
.L_x_134:
[----:B------:R-:W0:Y:S01]  /*2630*/  S2UR UR5, SR_CgaCtaId ;  /* 0x00000000000579c3 */ /* 0x000e220000008800 */
[----:B------:R-:W-:Y:S01]  /*2640*/  UISETP.GE.U32.AND UP0, UPT, UR42, 0x4, UPT ;  /* 0x000000042a00788c */ /* 0x000fe2000bf06070 */
[----:B------:R-:W-:Y:S02]  /*2650*/  UMOV UR4, 0x400 ;  /* 0x0000040000047882 */ /* 0x000fe40000000000 */
[----:B0-----:R-:W-:-:S06]  /*2660*/  ULEA UR4, UR5, UR4, 0x18 ;  /* 0x0000000405047291 */ /* 0x001fcc000f8ec0ff */
[----:B------:R-:W-:Y:S01]  /*2670*/  IMAD.U32 R2, RZ, RZ, UR4 ;  /* 0x00000004ff027e24 */ /* 0x000fe2000f8e00ff */
[----:B------:R-:W-:Y:S06]  /*2680*/  BRA.U !UP0, `(.L_x_135) ;  /* 0x0000000d08507547 */ /* 0x000fec000b800000 */
[----:B------:R-:W0:Y:S01]  /*2690*/  LDCU UR5, c[0x0][0x3b8] ;  /* 0x00007700ff0577ac */ /* 0x000e220008000800 */
[----:B------:R-:W-:-:S04]  /*26a0*/  IMAD.WIDE.U32 R32, R37, 0x4, R18 ;  /* 0x0000000425207825 */ /* 0x000fc800078e0012 */
[----:B------:R-:W-:Y:S01]  /*26b0*/  HFMA2 R18, -RZ, RZ, 0, 0 ;  /* 0x00000000ff127431 */ /* 0x000fe200000001ff */
[----:B------:R-:W-:Y:S01]  /*26c0*/  MOV R0, R38 ;  /* 0x0000002600007202 */ /* 0x000fe20000000f00 */
[----:B------:R-:W-:-:S04]  /*26d0*/  IMAD.WIDE.U32 R44, R37, 0x4, R16 ;  /* 0x00000004252c7825 */ /* 0x000fc800078e0010 */
[----:B------:R-:W-:-:S04]  /*26e0*/  IMAD.WIDE.U32 R42, R37, 0x4, R22 ;  /* 0x00000004252a7825 */ /* 0x000fc800078e0016 */
[----:B------:R-:W-:-:S04]  /*26f0*/  IMAD.WIDE.U32 R34, R37, 0x4, R34 ;  /* 0x0000000425227825 */ /* 0x000fc800078e0022 */
[----:B------:R-:W-:Y:S01]  /*2700*/  IMAD.U32 R2, RZ, RZ, UR4 ;  /* 0x00000004ff027e24 */ /* 0x000fe2000f8e00ff */
[----:B0-----:R-:W0:Y:S01]  /*2710*/  F2F.F64.F32 R40, UR5 ;  /* 0x0000000500287d10 */ /* 0x001e220008201800 */
[----:B------:R-:W-:Y:S01]  /*2720*/  UIADD3 UR5, UPT, UPT, -UR43, URZ, URZ ;  /* 0x000000ff2b057290 */ /* 0x000fe2000fffe1ff */
[----:B------:R-:W-:-:S05]  /*2730*/  IMAD.U32 R17, RZ, RZ, UR42 ;  /* 0x0000002aff117e24 */ /* 0x000fca000f8e00ff */
[----:B------:R-:W-:-:S07]  /*2740*/  MOV R16, UR5 ;  /* 0x0000000500107c02 */ /* 0x000fce0008000f00 */
.L_x_156:
        /* <DEDUP_REMOVED lines=10> */
[----:B--2--5:R-:W-:Y:S05]  /*27f0*/  @P0 BRA `(.L_x_136) ;  /* 0x0000000800dc0947 */ /* 0x024fea0003800000 */
[----:B------:R1:W5:Y:S04]  /*2800*/  LDG.E R29, desc[UR36][R32.64] ;  /* 0x00000024201d7981 */ /* 0x000368000c1e1900 */
[----:B------:R1:W5:Y:S04]  /*2810*/  LDG.E R28, desc[UR36][R42.64] ;  /* 0x000000242a1c7981 */ /* 0x000368000c1e1900 */
[----:B------:R1:W5:Y:S04]  /*2820*/  LDG.E R27, desc[UR36][R34.64] ;  /* 0x00000024221b7981 */ /* 0x000368000c1e1900 */
[----:B------:R1:W5:Y:S01]  /*2830*/  LDG.E R26, desc[UR36][R44.64] ;  /* 0x000000242c1a7981 */ /* 0x000362000c1e1900 */
[----:B------:R-:W-:Y:S01]  /*2840*/  IMAD R3, R37, 0x4, R38 ;  /* 0x0000000425037824 */ /* 0x000fe200078e0226 */
[----:B------:R-:W2:Y:S01]  /*2850*/  LDCU UR4, c[0x0][0x3b4] ;  /* 0x00007680ff0477ac */ /* 0x000ea20008000800 */
[----:B------:R-:W-:-:S02]  /*2860*/  ISETP.NE.AND P0, PT, R25, R30, PT ;  /* 0x0000001e1900720c */ /* 0x000fc40003f05270 */
[----:B------:R-:W-:Y:S01]  /*2870*/  ISETP.NE.AND P1, PT, R25, RZ, PT ;  /* 0x000000ff1900720c */ /* 0x000fe20003f25270 */
[----:B------:R-:W3:Y:S04]  /*2880*/  LDS R4, [R3+-0x4] ;  /* 0xfffffc0003047984 */ /* 0x000ee80000000800 */
[----:B------:R-:W4:Y:S04]  /*2890*/  LDS R0, [R3+0x4] ;  /* 0x0000040003007984 */ /* 0x000f280000000800 */
[----:B------:R1:W0:Y:S01]  /*28a0*/  LDS R13, [R3] ;  /* 0x00000000030d7984 */ /* 0x0002220000000800 */
[----:B--2---:R-:W-:Y:S01]  /*28b0*/  UISETP.NE.AND UP0, UPT, UR4, 0x1, UPT ;  /* 0x000000010400788c */ /* 0x004fe2000bf05270 */
[----:B---3--:R-:W-:-:S02]  /*28c0*/  FSEL R11, R4, RZ, P1 ;  /* 0x000000ff040b7208 */ /* 0x008fc40000800000 */
[----:B----4-:R-:W-:-:S06]  /*28d0*/  FSEL R0, R0, RZ, P0 ;  /* 0x000000ff00007208 */ /* 0x010fcc0000000000 */
[----:B-1----:R-:W-:Y:S05]  /*28e0*/  BRA.U !UP0, `(.L_x_137) ;  /* 0x0000000508047547 */ /* 0x002fea000b800000 */
[----:B------:R-:W-:-:S09]  /*28f0*/  UISETP.NE.AND UP0, UPT, UR4, URZ, UPT ;  /* 0x000000ff0400728c */ /* 0x000fd2000bf05270 */
[----:B------:R-:W-:Y:S05]  /*2900*/  BRA.U UP0, `(.L_x_138) ;  /* 0x00000001007c7547 */ /* 0x000fea000b800000 */
[----:B-----5:R-:W1:Y:S01]  /*2910*/  MUFU.RCP R3, R28 ;  /* 0x0000001c00037308 */ /* 0x020e620000001000 */
[----:B------:R-:W-:Y:S01]  /*2920*/  FMUL R0, R0, R27 ;  /* 0x0000001b00007220 */ /* 0x000fe20000400000 */
[----:B------:R-:W-:Y:S03]  /*2930*/  BSSY.RECONVERGENT B2, `(.L_x_139) ;  /* 0x000000d000027945 */ /* 0x000fe60003800200 */
[----:B------:R-:W-:-:S04]  /*2940*/  FFMA R11, R11, R29, R0 ;  /* 0x0000001d0b0b7223 */ /* 0x000fc80000000000 */
[----:B------:R-:W-:-:S04]  /*2950*/  FADD R11, R26, -R11 ;  /* 0x8000000b1a0b7221 */ /* 0x000fc80000000000 */
[----:B------:R-:W2:Y:S01]  /*2960*/  FCHK P0, R11, R28 ;  /* 0x0000001c0b007302 */ /* 0x000ea20000000000 */
[----:B-1----:R-:W-:-:S04]  /*2970*/  FFMA R0, -R28, R3, 1 ;  /* 0x3f8000001c007423 */ /* 0x002fc80000000103 */
[----:B------:R-:W-:-:S04]  /*2980*/  FFMA R0, R3, R0, R3 ;  /* 0x0000000003007223 */ /* 0x000fc80000000003 */
[----:B------:R-:W-:-:S04]  /*2990*/  FFMA R3, R11, R0, RZ ;  /* 0x000000000b037223 */ /* 0x000fc800000000ff */
[----:B------:R-:W-:-:S04]  /*29a0*/  FFMA R4, -R28, R3, R11 ;  /* 0x000000031c047223 */ /* 0x000fc8000000010b */
[----:B------:R-:W-:Y:S01]  /*29b0*/  FFMA R0, R0, R4, R3 ;  /* 0x0000000400007223 */ /* 0x000fe20000000003 */
[----:B--2---:R-:W-:Y:S06]  /*29c0*/  @!P0 BRA `(.L_x_140) ;  /* 0x00000000000c8947 */ /* 0x004fec0003800000 */
[----:B------:R-:W-:Y:S02]  /*29d0*/  MOV R8, R28 ;  /* 0x0000001c00087202 */ /* 0x000fe40000000f00 */
[----:B------:R-:W-:-:S07]  /*29e0*/  MOV R4, 0x2a00 ;  /* 0x00002a0000047802 */ /* 0x000fce0000000f00 */
[----:B0-----:R-:W-:Y:S05]  /*29f0*/  CALL.REL.NOINC `($__internal_1_$__cuda_sm3x_div_rn_noftz_f32_slowpath) ;  /* 0x0000000c002c7944 */ /* 0x001fea0003c00000 */
.L_x_140:
[----:B------:R-:W-:Y:S05]  /*2a00*/  BSYNC.RECONVERGENT B2 ;  /* 0x0000000000027941 */ /* 0x000fea0003800200 */
.L_x_139:
[----:B------:R-:W1:Y:S01]  /*2a10*/  F2F.F64.F32 R8, R0 ;  /* 0x0000000000087310 */ /* 0x000e620000201800 */
[----:B------:R-:W-:Y:S01]  /*2a20*/  MOV R10, 0x0 ;  /* 0x00000000000a7802 */ /* 0x000fe20000000f00 */
[----:B------:R-:W-:Y:S01]  /*2a30*/  IMAD R3, R37, 0x4, R2 ;  /* 0x0000000425037824 */ /* 0x000fe200078e0202 */
[----:B------:R2:W-:Y:S01]  /*2a40*/  STL.64 [R1], R24 ;  /* 0x0000001801007387 */ /* 0x0005e20000100a00 */
[----:B------:R-:W3:Y:S01]  /*2a50*/  LDCU.64 UR4, c[0x4][0x18] ;  /* 0x01000300ff0477ac */ /* 0x000ee20008000a00 */
[----:B------:R-:W-:Y:S01]  /*2a60*/  MOV R6, UR40 ;  /* 0x0000002800067c02 */ /* 0x000fe20008000f00 */
[----:B------:R-:W-:Y:S01]  /*2a70*/  IMAD.U32 R7, RZ, RZ, UR41 ;  /* 0x00000029ff077e24 */ /* 0x000fe2000f8e00ff */
[----:B------:R2:W-:Y:S01]  /*2a80*/  STS [R3], R0 ;  /* 0x0000000003007388 */ /* 0x0005e20000000800 */
[----:B------:R-:W4:Y:S03]  /*2a90*/  LDC.64 R10, c[0x4][R10] ;  /* 0x010000000a0a7b82 */ /* 0x000f260000000a00 */
[----:B-1----:R2:W-:Y:S01]  /*2aa0*/  STL.64 [R1+0x8], R8 ;  /* 0x0000080801007387 */ /* 0x0025e20000100a00 */
[----:B---3--:R-:W-:Y:S01]  /*2ab0*/  MOV R4, UR4 ;  /* 0x0000000400047c02 */ /* 0x008fe20008000f00 */
[----:B------:R-:W-:-:S07]  /*2ac0*/  IMAD.U32 R5, RZ, RZ, UR5 ;  /* 0x00000005ff057e24 */ /* 0x000fce000f8e00ff */
[----:B------:R-:W-:-:S07]  /*2ad0*/  LEPC R20, `(.L_x_141) ;  /* 0x000000001014794e */ /* 0x000fce0000000000 */
[----:B0-2-4-:R-:W-:Y:S05]  /*2ae0*/  CALL.ABS.NOINC R10 ;  /* 0x000000000a007343 */ /* 0x015fea0003c00000 */
.L_x_141:
[----:B------:R-:W-:Y:S05]  /*2af0*/  BRA `(.L_x_136) ;  /* 0x00000008001c7947 */ /* 0x000fea0003800000 */
.L_x_138:
[----:B------:R-:W-:Y:S01]  /*2b00*/  IADD3 R3, PT, PT, R25, 0x1, RZ ;  /* 0x0000000119037810 */ /* 0x000fe20007ffe0ff */
[----:B------:R-:W-:Y:S01]  /*2b10*/  BSSY.RECONVERGENT B2, `(.L_x_142) ;  /* 0x000001c000027945 */ /* 0x000fe20003800200 */
[----:B------:R-:W-:Y:S02]  /*2b20*/  IMAD R14, R37, 0x4, R2 ;  /* 0x00000004250e7824 */ /* 0x000fe400078e0202 */
[----:B------:R-:W-:-:S04]  /*2b30*/  LOP3.LUT R3, R3, 0x80000001, RZ, 0xc0, !PT ;  /* 0x8000000103037812 */ /* 0x000fc800078ec0ff */
[----:B------:R-:W-:-:S13]  /*2b40*/  ISETP.NE.AND P0, PT, R3, 0x1, PT ;  /* 0x000000010300780c */ /* 0x000fda0003f05270 */
[----:B------:R-:W-:Y:S05]  /*2b50*/  @P0 BRA `(.L_x_143) ;  /* 0x00000000005c0947 */ /* 0x000fea0003800000 */
        /* <DEDUP_REMOVED lines=15> */
.L_x_145:
[----:B------:R-:W-:Y:S05]  /*2c50*/  BSYNC.RECONVERGENT B3 ;  /* 0x0000000000037941 */ /* 0x000fea0003800200 */
.L_x_144:
[----:B------:R-:W1:Y:S01]  /*2c60*/  LDCU UR4, c[0x0][0x3b8] ;  /* 0x00007700ff0477ac */ /* 0x000e620008000800 */
[----:B0-----:R-:W-:Y:S01]  /*2c70*/  F2F.F64.F32 R6, R13 ;  /* 0x0000000d00067310 */ /* 0x001fe20000201800 */
[----:B------:R-:W-:Y:S01]  /*2c80*/  DADD R8, -R40, 1 ;  /* 0x3ff0000028087429 */ /* 0x000fe20000000100 */
[----:B-1----:R-:W-:-:S06]  /*2c90*/  FMUL R0, R0, UR4 ;  /* 0x0000000400007c20 */ /* 0x002fcc0008400000 */
[----:B------:R-:W0:Y:S02]  /*2ca0*/  F2F.F64.F32 R4, R0 ;  /* 0x0000000000047310 */ /* 0x000e240000201800 */
[----:B0-----:R-:W-:-:S06]  /*2cb0*/  DFMA R4, R8, R6, R4 ;  /* 0x000000060804722b */ /* 0x001fcc0000000004 */
[----:B------:R1:W2:Y:S05]  /*2cc0*/  F2F.F32.F64 R13, R4 ;  /* 0x00000004000d7310 */ /* 0x0002aa0000301000 */
.L_x_143:
[----:B------:R-:W-:Y:S05]  /*2cd0*/  BSYNC.RECONVERGENT B2 ;  /* 0x0000000000027941 */ /* 0x000fea0003800200 */
.L_x_142:
[----:B0-2---:R2:W-:Y:S01]  /*2ce0*/  STS [R14], R13 ;  /* 0x0000000d0e007388 */ /* 0x0055e20000000800 */
[----:B------:R-:W-:Y:S05]  /*2cf0*/  BRA `(.L_x_136) ;  /* 0x00000004009c7947 */ /* 0x000fea0003800000 */
.L_x_137:
[----:B------:R-:W-:Y:S01]  /*2d00*/  LOP3.LUT R3, R25, 0x80000001, RZ, 0xc0, !PT ;  /* 0x8000000119037812 */ /* 0x000fe200078ec0ff */
[----:B------:R-:W-:Y:S03]  /*2d10*/  BSSY.RECONVERGENT B2, `(.L_x_146) ;  /* 0x0000014000027945 */ /* 0x000fe60003800200 */
        /* <DEDUP_REMOVED lines=14> */
[----:B------:R-:W-:Y:S01]  /*2e00*/  IMAD.MOV.U32 R8, RZ, RZ, R28 ;  /* 0x000000ffff087224 */ /* 0x000fe200078e001c */
[----:B------:R-:W-:-:S07]  /*2e10*/  MOV R4, 0x2e30 ;  /* 0x00002e3000047802 */ /* 0x000fce0000000f00 */
[----:B0-----:R-:W-:Y:S05]  /*2e20*/  CALL.REL.NOINC `($__internal_1_$__cuda_sm3x_div_rn_noftz_f32_slowpath) ;  /* 0x0000000800207944 */ /* 0x001fea0003c00000 */
.L_x_149:
[----:B------:R-:W-:Y:S05]  /*2e30*/  BSYNC.RECONVERGENT B3 ;  /* 0x0000000000037941 */ /* 0x000fea0003800200 */
.L_x_148:
[----:B0-----:R-:W-:-:S07]  /*2e40*/  MOV R13, R0 ;  /* 0x00000000000d7202 */ /* 0x001fce0000000f00 */
.L_x_147:
[----:B------:R-:W-:Y:S05]  /*2e50*/  BSYNC.RECONVERGENT B2 ;  /* 0x0000000000027941 */ /* 0x000fea0003800200 */
.L_x_146:
[----:B------:R-:W1:Y:S01]  /*2e60*/  LDC R23, c[0x0][0x2f8] ;  /* 0x0000be00ff177b82 */ /* 0x000e620000000800 */
[----:B0-----:R-:W0:Y:S01]  /*2e70*/  F2F.F64.F32 R10, R13 ;  /* 0x0000000d000a7310 */ /* 0x001e220000201800 */
[----:B------:R-:W-:Y:S01]  /*2e80*/  IMAD R22, R37, 0x4, R2 ;  /* 0x0000000425167824 */ /* 0x000fe200078e0202 */
[----:B------:R-:W-:Y:S01]  /*2e90*/  MOV R31, 0x0 ;  /* 0x00000000001f7802 */ /* 0x000fe20000000f00 */
[----:B------:R-:W2:Y:S01]  /*2ea0*/  LDCU.64 UR4, c[0x4][0x20] ;  /* 0x01000400ff0477ac */ /* 0x000ea20008000a00 */
[----:B------:R-:W-:Y:S01]  /*2eb0*/  IADD3 R39, PT, PT, R25, 0x1, RZ ;  /* 0x0000000119277810 */ /* 0x000fe20007ffe0ff */
[----:B------:R-:W-:Y:S01]  /*2ec0*/  IMAD.U32 R6, RZ, RZ, UR40 ;  /* 0x00000028ff067e24 */ /* 0x000fe2000f8e00ff */
[----:B------:R3:W-:Y:S01]  /*2ed0*/  STS [R22], R13 ;  /* 0x0000000d16007388 */ /* 0x0007e20000000800 */
[----:B------:R3:W4:Y:S01]  /*2ee0*/  LDC.64 R8, c[0x4][R31] ;  /* 0x010000001f087b82 */ /* 0x0007220000000a00 */
[----:B------:R-:W-:Y:S02]  /*2ef0*/  LOP3.LUT R39, R39, 0x80000001, RZ, 0xc0, !PT ;  /* 0x8000000127277812 */ /* 0x000fe400078ec0ff */
[----:B------:R-:W-:-:S02]  /*2f00*/  ISETP.NE.AND P1, PT, R25, R30, PT ;  /* 0x0000001e1900720c */ /* 0x000fc40003f25270 */
[----:B------:R-:W-:Y:S02]  /*2f10*/  ISETP.NE.AND P2, PT, R39, 0x1, PT ;  /* 0x000000012700780c */ /* 0x000fe40003f45270 */
[----:B------:R-:W-:Y:S02]  /*2f20*/  ISETP.NE.AND P0, PT, R25, RZ, PT ;  /* 0x000000ff1900720c */ /* 0x000fe40003f05270 */
[----:B------:R-:W-:Y:S02]  /*2f30*/  P2R R0, PR, RZ, 0x4 ;  /* 0x00000004ff007803 */ /* 0x000fe40000000000 */
[----:B------:R-:W-:Y:S02]  /*2f40*/  P2R R0, PR, RZ, 0x2 ;  /* 0x00000002ff007803 */ /* 0x000fe40000000000 */
[----:B------:R-:W-:Y:S01]  /*2f50*/  P2R R0, PR, RZ, 0x1 ;  /* 0x00000001ff007803 */ /* 0x000fe20000000000 */
[----:B--2---:R-:W-:Y:S01]  /*2f60*/  IMAD.U32 R4, RZ, RZ, UR4 ;  /* 0x00000004ff047e24 */ /* 0x004fe2000f8e00ff */
[----:B------:R-:W-:-:S02]  /*2f70*/  MOV R5, UR5 ;  /* 0x0000000500057c02 */ /* 0x000fc40008000f00 */
[----:B-1----:R-:W-:Y:S02]  /*2f80*/  IADD3 R23, PT, PT, -R23, UR40, RZ ;  /* 0x0000002817177c10 */ /* 0x002fe4000fffe1ff */
[----:B------:R-:W-:-:S03]  /*2f90*/  MOV R7, UR41 ;  /* 0x0000002900077c02 */ /* 0x000fc60008000f00 */
[----:B------:R3:W-:Y:S04]  /*2fa0*/  STL.64 [R23], R24 ;  /* 0x0000001817007387 */ /* 0x0007e80000100a00 */
[----:B0---4-:R3:W-:Y:S02]  /*2fb0*/  STL.64 [R23+0x8], R10 ;  /* 0x0000080a17007387 */ /* 0x0117e40000100a00 */
[----:B------:R-:W-:-:S07]  /*2fc0*/  LEPC R20, `(.L_x_150) ;  /* 0x000000001014794e */ /* 0x000fce0000000000 */
[----:B---3-5:R-:W-:Y:S05]  /*2fd0*/  CALL.ABS.NOINC R8 ;  /* 0x0000000008007343 */ /* 0x028fea0003c00000 */
.L_x_150:
        /* <DEDUP_REMOVED lines=23> */
.L_x_151:
        /* <DEDUP_REMOVED lines=18> */
.L_x_155:
[----:B------:R-:W-:Y:S05]  /*3270*/  BSYNC.RECONVERGENT B3 ;  /* 0x0000000000037941 */ /* 0x000fea0003800200 */
.L_x_154:
[----:B------:R-:W-:-:S07]  /*3280*/  MOV R47, R0 ;  /* 0x00000000002f7202 */ /* 0x000fce0000000f00 */
.L_x_153:
[----:B------:R-:W-:Y:S05]  /*3290*/  BSYNC.RECONVERGENT B2 ;  /* 0x0000000000027941 */ /* 0x000fea0003800200 */
.L_x_152:
        /* <DEDUP_REMOVED lines=13> */
.L_x_136:
[----:B------:R-:W-:Y:S01]  /*3370*/  ISETP.NE.AND P6, PT, R19, RZ, PT ;  /* 0x000000ff1300720c */ /* 0x000fe20003fc5270 */
[----:B------:R-:W-:Y:S05]  /*3380*/  WARPSYNC.ALL ;  /* 0x0000000000007948 */ /* 0x000fea0003800000 */
[----:B------:R-:W-:Y:S01]  /*3390*/  BAR.SYNC.DEFER_BLOCKING 0x0 ;  /* 0x0000000000007b1d */ /* 0x000fe20000010000 */
[----:B------:R-:W-:Y:S01]  /*33a0*/  VIADD R17, R17, 0xffffffff ;  /* 0xffffffff11117836 */ /* 0x000fe20000000000 */
[----:B------:R-:W-:-:S05]  /*33b0*/  MOV R0, R38 ;  /* 0x0000002600007202 */ /* 0x000fca0000000f00 */
[----:B------:R-:W-:Y:S05]  /*33c0*/  @P6 BRA `(.L_x_156) ;  /* 0xfffffff000e06947 */ /* 0x000fea000383ffff */
.L_x_135:
[----:B------:R-:W-:Y:S01]  /*33d0*/  IMAD R0, R25, 0x4, R38 ;  /* 0x0000000419007824 */ /* 0x000fe200078e0226 */
[----:B------:R-:W3:Y:S01]  /*33e0*/  LDC R16, c[0x0][0x2f8] ;  /* 0x0000be00ff107b82 */ /* 0x000ee20000000800 */
[----:B------:R-:W-:Y:S01]  /*33f0*/  MOV R17, 0x0 ;  /* 0x0000000000117802 */ /* 0x000fe20000000f00 */
[----:B------:R-:W1:Y:S01]  /*3400*/  LDCU.64 UR4, c[0x4][0x38] ;  /* 0x01000700ff0477ac */ /* 0x000e620008000a00 */
[----:B------:R-:W-:Y:S01]  /*3410*/  MOV R6, UR40 ;  /* 0x0000002800067c02 */ /* 0x000fe20008000f00 */
[----:B------:R-:W-:Y:S01]  /*3420*/  IMAD.U32 R7, RZ, RZ, UR41 ;  /* 0x00000029ff077e24 */ /* 0x000fe2000f8e00ff */
[----:B------:R-:W4:Y:S03]  /*3430*/  LDS R0, [R0] ;  /* 0x0000000000007984 */ /* 0x000f260000000800 */
[----:B------:R0:W0:Y:S01]  /*3440*/  LDC.64 R10, c[0x4][R17] ;  /* 0x01000000110a7b82 */ /* 0x0000220000000a00 */
[----:B-1----:R-:W-:Y:S01]  /*3450*/  MOV R4, UR4 ;  /* 0x0000000400047c02 */ /* 0x002fe20008000f00 */
[----:B------:R-:W-:Y:S01]  /*3460*/  IMAD.U32 R5, RZ, RZ, UR5 ;  /* 0x00000005ff057e24 */ /* 0x000fe2000f8e00ff */
[----:B---3--:R-:W-:-:S05]  /*3470*/  IADD3 R16, PT, PT, -R16, UR40, RZ ;  /* 0x0000002810107c10 */ /* 0x008fca000fffe1ff */
[----:B------:R1:W-:Y:S01]  /*3480*/  STL [R16], R25 ;  /* 0x0000001910007387 */ /* 0x0003e20000100800 */
[----:B----4-:R-:W3:Y:S03]  /*3490*/  F2F.F64.F32 R8, R0 ;  /* 0x0000000000087310 */ /* 0x010ee60000201800 */
[----:B0--3--:R1:W-:Y:S02]  /*34a0*/  STL.64 [R16+0x8], R8 ;  /* 0x0000080810007387 */ /* 0x0093e40000100a00 */
[----:B------:R-:W-:-:S07]  /*34b0*/  LEPC R20, `(.L_x_157) ;  /* 0x000000001014794e */ /* 0x000fce0000000000 */
[----:B-12--5:R-:W-:Y:S05]  /*34c0*/  CALL.ABS.NOINC R10 ;  /* 0x000000000a007343 */ /* 0x026fea0003c00000 */
.L_x_157:
[----:B------:R-:W-:Y:S01]  /*34d0*/  LEA R0, R25, R2, 0x2 ;  /* 0x0000000219007211 */ /* 0x000fe200078e10ff */
[----:B------:R-:W-:Y:S01]  /*34e0*/  STL [R16], R25 ;  /* 0x0000001910007387 */ /* 0x000fe20000100800 */
[----:B------:R0:W1:Y:S01]  /*34f0*/  LDC.64 R8, c[0x4][R17] ;  /* 0x0100000011087b82 */ /* 0x0000620000000a00 */
[----:B------:R-:W2:Y:S01]  /*3500*/  LDCU.64 UR4, c[0x4][0x40] ;  /* 0x01000800ff0477ac */ /* 0x000ea20008000a00 */
[----:B------:R-:W-:Y:S01]  /*3510*/  IMAD.U32 R6, RZ, RZ, UR40 ;  /* 0x00000028ff067e24 */ /* 0x000fe2000f8e00ff */
[----:B------:R-:W-:Y:S01]  /*3520*/  MOV R7, UR41 ;  /* 0x0000002900077c02 */ /* 0x000fe20008000f00 */
[----:B------:R-:W3:Y:S01]  /*3530*/  LDS R0, [R0] ;  /* 0x0000000000007984 */ /* 0x000ee20000000800 */
[----:B--2---:R-:W-:Y:S01]  /*3540*/  IMAD.U32 R4, RZ, RZ, UR4 ;  /* 0x00000004ff047e24 */ /* 0x004fe2000f8e00ff */
[----:B------:R-:W-:Y:S01]  /*3550*/  MOV R5, UR5 ;  /* 0x0000000500057c02 */ /* 0x000fe20008000f00 */
[----:B---3--:R-:W2:Y:S02]  /*3560*/  F2F.F64.F32 R2, R0 ;  /* 0x0000000000027310 */ /* 0x008ea40000201800 */
[----:B-12---:R0:W-:Y:S04]  /*3570*/  STL.64 [R16+0x8], R2 ;  /* 0x0000080210007387 */ /* 0x0061e80000100a00 */
[----:B------:R-:W-:-:S07]  /*3580*/  LEPC R20, `(.L_x_158) ;  /* 0x000000001014794e */ /* 0x000fce0000000000 */
[----:B0-----:R-:W-:Y:S05]  /*3590*/  CALL.ABS.NOINC R8 ;  /* 0x0000000008007343 */ /* 0x001fea0003c00000 */
.L_x_158:
        /* <DEDUP_REMOVED lines=17> */
        .weak           $__internal_1_$__cuda_sm3x_div_rn_noftz_f32_slowpath
        .type           $__internal_1_$__cuda_sm3x_div_rn_noftz_f32_slowpath,@function
        .size           $__internal_1_$__cuda_sm3x_div_rn_noftz_f32_slowpath,(.L_x_297 - $__internal_1_$__cuda_sm3x_div_rn_noftz_f32_slowpath)
$__internal_1_$__cuda_sm3x_div_rn_noftz_f32_slowpath:
        /* <DEDUP_REMOVED lines=34> */
.L_x_160:
[----:B------:R-:W-:Y:S01]  /*38d0*/  LEA R7, R3, 0xc0800000, 0x17 ;  /* 0xc080000003077811 */ /* 0x000fe200078eb8ff */
[----:B------:R-:W-:Y:S01]  /*38e0*/  BSSY.RECONVERGENT B1, `(.L_x_165) ;  /* 0x0000036000017945 */ /* 0x000fe20003800200 */
[----:B------:R-:W-:-:S03]  /*38f0*/  IADD3 R6, PT, PT, R6, -0x7f, RZ ;  /* 0xffffff8106067810 */ /* 0x000fc60007ffe0ff */
[----:B------:R-:W-:-:S04]  /*3900*/  IMAD.IADD R12, R8, 0x1, -R7 ;  /* 0x00000001080c7824 */ /* 0x000fc800078e0a07 */
[----:B------:R-:W0:Y:S01]  /*3910*/  MUFU.RCP R0, R12 ;  /* 0x0000000c00007308 */ /* 0x000e220000001000 */
[----:B------:R-:W-:-:S04]  /*3920*/  FADD.FTZ R9, -R12, -RZ ;  /* 0x800000ff0c097221 */ /* 0x000fc80000010100 */
[----:B0-----:R-:W-:-:S04]  /*3930*/  FFMA R7, R0, R9, 1 ;  /* 0x3f80000000077423 */ /* 0x001fc80000000009 */
[----:B------:R-:W-:Y:S01]  /*3940*/  FFMA R7, R0, R7, R0 ;  /* 0x0000000700077223 */ /* 0x000fe20000000000 */
[C---:B------:R-:W-:Y:S01]  /*3950*/  IMAD R0, R6.reuse, -0x800000, R11 ;  /* 0xff80000006007824 */ /* 0x040fe200078e020b */
[----:B------:R-:W-:-:S03]  /*3960*/  IADD3 R6, PT, PT, R6, 0x7f, -R3 ;  /* 0x0000007f06067810 */ /* 0x000fc60007ffe803 */
[----:B------:R-:W-:Y:S02]  /*3970*/  FFMA R8, R0, R7, RZ ;  /* 0x0000000700087223 */ /* 0x000fe400000000ff */
[----:B------:R-:W-:Y:S02]  /*3980*/  IMAD.IADD R5, R6, 0x1, R5 ;  /* 0x0000000106057824 */ /* 0x000fe400078e0205 */
        /* <DEDUP_REMOVED lines=17> */
[CCC-:B------:R-:W-:Y:S01]  /*3aa0*/  FFMA.RZ R5, R7.reuse, R9.reuse, R10.reuse ;  /* 0x0000000907057223 */ /* 0x1c0fe2000000c00a */
[CCC-:B------:R-:W-:Y:S01]  /*3ab0*/  FFMA.RP R6, R7.reuse, R9.reuse, R10.reuse ;  /* 0x0000000907067223 */ /* 0x1c0fe2000000800a */
[----:B------:R-:W-:Y:S01]  /*3ac0*/  FFMA.RM R9, R7, R9, R10 ;  /* 0x0000000907097223 */ /* 0x000fe2000000400a */
[----:B------:R-:W-:Y:S02]  /*3ad0*/  IADD3 R7, PT, PT, R3, 0x20, RZ ;  /* 0x0000002003077810 */ /* 0x000fe40007ffe0ff */
[----:B------:R-:W-:Y:S02]  /*3ae0*/  LOP3.LUT R5, R5, 0x7fffff, RZ, 0xc0, !PT ;  /* 0x007fffff05057812 */ /* 0x000fe400078ec0ff */
[----:B------:R-:W-:Y:S02]  /*3af0*/  ISETP.NE.AND P2, PT, R3, RZ, PT ;  /* 0x000000ff0300720c */ /* 0x000fe40003f45270 */
[----:B------:R-:W-:Y:S02]  /*3b00*/  LOP3.LUT R8, R5, 0x800000, RZ, 0xfc, !PT ;  /* 0x0080000005087812 */ /* 0x000fe400078efcff */
[----:B------:R-:W-:Y:S01]  /*3b10*/  ISETP.NE.AND P1, PT, R3, RZ, PT ;  /* 0x000000ff0300720c */ /* 0x000fe20003f25270 */
[----:B------:R-:W-:Y:S01]  /*3b20*/  IMAD.MOV R3, RZ, RZ, -R3 ;  /* 0x000000ffff037224 */ /* 0x000fe200078e0a03 */
[----:B------:R-:W-:-:S02]  /*3b30*/  SHF.L.U32 R7, R8, R7, RZ ;  /* 0x0000000708077219 */ /* 0x000fc400000006ff */
[----:B------:R-:W-:Y:S02]  /*3b40*/  FSETP.NEU.FTZ.AND P0, PT, R6, R9, PT ;  /* 0x000000090600720b */ /* 0x000fe40003f1d000 */
[----:B------:R-:W-:Y:S02]  /*3b50*/  SEL R3, R3, RZ, P2 ;  /* 0x000000ff03037207 */ /* 0x000fe40001000000 */
[----:B------:R-:W-:Y:S02]  /*3b60*/  ISETP.NE.AND P1, PT, R7, RZ, P1 ;  /* 0x000000ff0700720c */ /* 0x000fe40000f25270 */
[----:B------:R-:W-:Y:S02]  /*3b70*/  SHF.R.U32.HI R8, RZ, R3, R8 ;  /* 0x00000003ff087219 */ /* 0x000fe40000011608 */
[----:B------:R-:W-:Y:S02]  /*3b80*/  PLOP3.LUT P0, PT, P0, P1, PT, 0xf8, 0x8f ;  /* 0x00000000008f781c */ /* 0x000fe40000703f70 */
[----:B------:R-:W-:-:S02]  /*3b90*/  SHF.R.U32.HI R5, RZ, 0x1, R8 ;  /* 0x00000001ff057819 */ /* 0x000fc40000011608 */
[----:B------:R-:W-:-:S04]  /*3ba0*/  SEL R6, RZ, 0x1, !P0 ;  /* 0x00000001ff067807 */ /* 0x000fc80004000000 */
[----:B------:R-:W-:-:S04]  /*3bb0*/  LOP3.LUT R3, R6, 0x1, R5, 0xf8, !PT ;  /* 0x0000000106037812 */ /* 0x000fc800078ef805 */
[----:B------:R-:W-:-:S04]  /*3bc0*/  LOP3.LUT R8, R3, R8, RZ, 0xc0, !PT ;  /* 0x0000000803087212 */ /* 0x000fc800078ec0ff */
[----:B------:R-:W-:-:S04]  /*3bd0*/  IADD3 R5, PT, PT, R5, R8, RZ ;  /* 0x0000000805057210 */ /* 0x000fc80007ffe0ff */
[----:B------:R-:W-:Y:S01]  /*3be0*/  LOP3.LUT R0, R5, R0, RZ, 0xfc, !PT ;  /* 0x0000000005007212 */ /* 0x000fe200078efcff */
[----:B------:R-:W-:Y:S06]  /*3bf0*/  BRA `(.L_x_168) ;  /* 0x0000000000107947 */ /* 0x000fec0003800000 */
.L_x_167:
[----:B------:R-:W-:-:S04]  /*3c00*/  LOP3.LUT R0, R0, 0x80000000, RZ, 0xc0, !PT ;  /* 0x8000000000007812 */ /* 0x000fc800078ec0ff */
[----:B------:R-:W-:Y:S01]  /*3c10*/  LOP3.LUT R0, R0, 0x7f800000, RZ, 0xfc, !PT ;  /* 0x7f80000000007812 */ /* 0x000fe200078efcff */
[----:B------:R-:W-:Y:S06]  /*3c20*/  BRA `(.L_x_168) ;  /* 0x0000000000047947 */ /* 0x000fec0003800000 */
.L_x_166:
[----:B------:R-:W-:-:S07]  /*3c30*/  IMAD R0, R5, 0x800000, R0 ;  /* 0x0080000005007824 */ /* 0x000fce00078e0200 */
.L_x_168:
[----:B------:R-:W-:Y:S05]  /*3c40*/  BSYNC.RECONVERGENT B1 ;  /* 0x0000000000017941 */ /* 0x000fea0003800200 */
.L_x_165:
[----:B------:R-:W-:Y:S05]  /*3c50*/  BRA `(.L_x_169) ;  /* 0x0000000000207947 */ /* 0x000fea0003800000 */
.L_x_164:
[----:B------:R-:W-:-:S04]  /*3c60*/  LOP3.LUT R8, R8, 0x80000000, R11, 0x48, !PT ;  /* 0x8000000008087812 */ /* 0x000fc800078e480b */
[----:B------:R-:W-:Y:S01]  /*3c70*/  LOP3.LUT R0, R8, 0x7f800000, RZ, 0xfc, !PT ;  /* 0x7f80000008007812 */ /* 0x000fe200078efcff */
[----:B------:R-:W-:Y:S06]  /*3c80*/  BRA `(.L_x_169) ;  /* 0x0000000000147947 */ /* 0x000fec0003800000 */
.L_x_163:
[----:B------:R-:W-:Y:S01]  /*3c90*/  LOP3.LUT R0, R8, 0x80000000, R11, 0x48, !PT ;  /* 0x8000000008007812 */ /* 0x000fe200078e480b */
[----:B------:R-:W-:Y:S06]  /*3ca0*/  BRA `(.L_x_169) ;  /* 0x00000000000c7947 */ /* 0x000fec0003800000 */
.L_x_162:
[----:B------:R-:W0:Y:S01]  /*3cb0*/  MUFU.RSQ R0, -QNAN ;  /* 0xffc0000000007908 */ /* 0x000e220000001400 */
[----:B------:R-:W-:Y:S05]  /*3cc0*/  BRA `(.L_x_169) ;  /* 0x0000000000047947 */ /* 0x000fea0003800000 */
.L_x_161:
[----:B------:R-:W-:-:S07]  /*3cd0*/  FADD.FTZ R0, R11, R8 ;  /* 0x000000080b007221 */ /* 0x000fce0000010000 */
.L_x_169:
[----:B------:R-:W-:Y:S05]  /*3ce0*/  BSYNC.RECONVERGENT B0 ;  /* 0x0000000000007941 */ /* 0x000fea0003800200 */
.L_x_159:
[----:B------:R-:W-:-:S04]  /*3cf0*/  HFMA2 R5, -RZ, RZ, 0, 0 ;  /* 0x00000000ff057431 */ /* 0x000fc800000001ff */
[----:B0-----:R-:W-:Y:S05]  /*3d00*/  RET.REL.NODEC R4 `(_Z24_jacobiGpuShiftedDiamondPfS_S_S_S_S_iif) ;  /* 0xffffffc004bc7950 */ /* 0x001fea0003c3ffff */
.L_x_170:
        /* <DEDUP_REMOVED lines=15> */
.L_x_297:


//--------------------- .text._Z23_jacobiGpuLowerTrianglePfS_S_S_S_S_S_iif --------------------------
	.section	.text._Z23_jacobiGpuLowerTrianglePfS_S_S_S_S_S_iif,"ax",@progbits
	.align	128
        .global         _Z23_jacobiGpuLowerTrianglePfS_S_S_S_S_S_iif
        .type           _Z23_jacobiGpuLowerTrianglePfS_S_S_S_S_S_iif,@function
        .size           _Z23_jacobiGpuLowerTrianglePfS_S_S_S_S_S_iif,(.L_x_298 - _Z23_jacobiGpuLowerTrianglePfS_S_S_S_S_S_iif)
        .other          _Z23_jacobiGpuLowerTrianglePfS_S_S_S_S_S_iif,@"STO_CUDA_ENTRY STV_DEFAULT"
_Z23_jacobiGpuLowerTrianglePfS_S_S_S_S_S_iif:
.text._Z23_jacobiGpuLowerTrianglePfS_S_S_S_S_S_iif:
[----:B------:R-:W0:Y:S01]  /*0000*/  LDC R1, c[0x0][0x37c] ;  /* 0x0000df00ff017b82 */ /* 0x000e220000000800 */
[----:B------:R-:W1:Y:S01]  /*0010*/  S2R R27, SR_TID.X ;  /* 0x00000000001b7919 */ /* 0x000e620000002100 */
[----:B------:R-:W2:Y:S06]  /*0020*/  LDCU UR48, c[0x0][0x2fc] ;  /* 0x00005f80ff3077ac */ /* 0x000eac0008000800 */
[----:B------:R-:W3:Y:S01]  /*0030*/  S2UR UR40, SR_CTAID.X ;  /* 0x00000000002879c3 */ /* 0x000ee20000002500 */
[----:B------:R-:W-:Y:S01]  /*0040*/  IMAD.MOV.U32 R4, RZ, RZ, 0x4 ;  /* 0x00000004ff047424 */ /* 0x000fe200078e00ff */
[----:B------:R-:W4:Y:S01]  /*0050*/  LDCU UR51, c[0x0][0x360] ;  /* 0x00006c00ff3377ac */ /* 0x000f220008000800 */
[----:B0-----:R-:W-:Y:S01]  /*0060*/  VIADD R1, R1, 0xffffffe8 ;  /* 0xffffffe801017836 */ /* 0x001fe20000000000 */
[----:B------:R-:W0:Y:S01]  /*0070*/  LDCU.64 UR4, c[0x0][0x388] ;  /* 0x00007100ff0477ac */ /* 0x000e220008000a00 */
[----:B------:R-:W5:Y:S01]  /*0080*/  LDCU.64 UR38, c[0x0][0x390] ;  /* 0x00007200ff2677ac */ /* 0x000f620008000a00 */
[----:B------:R-:W2:Y:S02]  /*0090*/  LDCU.64 UR36, c[0x0][0x358] ;  /* 0x00006b00ff2477ac */ /* 0x000ea40008000a00 */
[----:B------:R-:W2:Y:S01]  /*00a0*/  S2UR UR8, SR_CgaCtaId ;  /* 0x00000000000879c3 */ /* 0x000ea20000008800 */
[----:B------:R-:W2:Y:S01]  /*00b0*/  LDCU.64 UR10, c[0x0][0x398] ;  /* 0x00007300ff0a77ac */ /* 0x000ea20008000a00 */
[----:B----4-:R-:W-:Y:S01]  /*00c0*/  IMAD.U32 R30, RZ, RZ, UR51 ;  /* 0x00000033ff1e7e24 */ /* 0x010fe2000f8e00ff */
[----:B------:R-:W4:Y:S03]  /*00d0*/  LDCU UR47, c[0x0][0x2f8] ;  /* 0x00005f00ff2f77ac */ /* 0x000f260008000800 */
[----:B------:R-:W-:Y:S01]  /*00e0*/  VIADD R30, R30, 0xffffffff ;  /* 0xffffffff1e1e7836 */ /* 0x000fe20000000000 */
[----:B---3--:R-:W-:Y:S01]  /*00f0*/  UIMAD UR40, UR51, UR40, URZ ;  /* 0x00000028332872a4 */ /* 0x008fe2000f8e02ff */
[----:B------:R-:W-:Y:S01]  /*0100*/  MOV R16, 0x0 ;  /* 0x0000000000107802 */ /* 0x000fe20000000f00 */
[----:B------:R-:W3:Y:S02]  /*0110*/  LDCU.64 UR12, c[0x0][0x3b0] ;  /* 0x00007600ff0c77ac */ /* 0x000ee40008000a00 */
[----:B-1----:R-:W-:Y:S01]  /*0120*/  ISETP.NE.AND P0, PT, R27, R30, PT ;  /* 0x0000001e1b00720c */ /* 0x002fe20003f05270 */
[----:B0-----:R-:W-:-:S02]  /*0130*/  UIMAD.WIDE UR4, UR40, 0x4, UR4 ;  /* 0x00000004280478a5 */ /* 0x001fc4000f8e0204 */
[----:B-----5:R-:W-:Y:S01]  /*0140*/  UIMAD.WIDE UR38, UR40, 0x4, UR38 ;  /* 0x00000004282678a5 */ /* 0x020fe2000f8e0226 */
[----:B------:R-:W0:Y:S03]  /*0150*/  LDCU.64 UR14, c[0x4][0x48] ;  /* 0x01000900ff0e77ac */ /* 0x000e260008000a00 */
[----:B------:R-:W-:Y:S01]  /*0160*/  MOV R3, UR5 ;  /* 0x0000000500037c02 */ /* 0x000fe20008000f00 */
[----:B------:R-:W-:Y:S01]  /*0170*/  IMAD.U32 R2, RZ, RZ, UR4 ;  /* 0x00000004ff027e24 */ /* 0x000fe2000f8e00ff */
[----:B------:R-:W1:Y:S04]  /*0180*/  LDCU UR54, c[0x0][0x3c0] ;  /* 0x00007800ff3677ac */ /* 0x000e680008000800 */
[C---:B------:R-:W-:Y:S01]  /*0190*/  @P0 IMAD.WIDE.U32 R4, R27.reuse, R4, UR38 ;  /* 0x000000261b040e25 */ /* 0x040fe2000f8e0004 */
[----:B------:R-:W0:Y:S03]  /*01a0*/  LDCU UR55, c[0x0][0x3bc] ;  /* 0x00007780ff3777ac */ /* 0x000e260008000800 */
[----:B------:R-:W-:-:S02]  /*01b0*/  @P0 IMAD.WIDE.U32 R2, R27, 0x4, R2 ;  /* 0x000000041b020825 */ /* 0x000fc400078e0002 */
[----:B--2---:R2:W5:Y:S04]  /*01c0*/  @P0 LDG.E R4, desc[UR36][R4.64] ;  /* 0x0000002404040981 */ /* 0x004568000c1e1900 */
[----:B------:R-:W5:Y:S01]  /*01d0*/  @P0 LDG.E R6, desc[UR36][R2.64] ;  /* 0x0000002402060981 */ /* 0x000f62000c1e1900 */
[----:B------:R-:W-:Y:S02]  /*01e0*/  IMAD.U32 R8, RZ, RZ, UR51 ;  /* 0x00000033ff087e24 */ /* 0x000fe4000f8e00ff */
[----:B------:R-:W-:-:S03]  /*01f0*/  @P0 IMAD.SHL.U32 R0, R27, 0x40000000, RZ ;  /* 0x400000001b000824 */ /* 0x000fc600078e00ff */
[----:B------:R-:W-:Y:S02]  /*0200*/  @P0 IADD3 R7, PT, PT, R27, 0x1, R8 ;  /* 0x000000011b070810 */ /* 0x000fe40007ffe008 */
[----:B------:R-:W-:Y:S02]  /*0210*/  @P0 SHF.R.S32.HI R0, RZ, 0x1f, R0 ;  /* 0x0000001fff000819 */ /* 0x000fe40000011400 */
[----:B------:R-:W-:Y:S01]  /*0220*/  @P0 SHF.R.U32.HI R7, RZ, 0x1, R7 ;  /* 0x00000001ff070819 */ /* 0x000fe20000011607 */
[----:B------:R-:W-:Y:S01]  /*0230*/  UMOV UR4, 0x400 ;  /* 0x0000040000047882 */ /* 0x000fe20000000000 */
[----:B------:R-:W-:Y:S02]  /*0240*/  @P0 LOP3.LUT R8, R0, UR51, RZ, 0xc0, !PT ;  /* 0x0000003300080c12 */ /* 0x000fe4000f8ec0ff */
[----:B------:R-:W-:Y:S01]  /*0250*/  @P0 LOP3.LUT R0, RZ, R7, RZ, 0x33, !PT ;  /* 0x00000007ff000212 */ /* 0x000fe200078e33ff */
[----:B------:R-:W-:Y:S02]  /*0260*/  ULEA UR8, UR8, UR4, 0x18 ;  /* 0x0000000408087291 */ /* 0x000fe4000f8ec0ff */
[----:B------:R-:W-:Y:S01]  /*0270*/  @P0 IMAD.IADD R7, R7, 0x1, R8 ;  /* 0x0000000107070824 */ /* 0x000fe200078e0208 */
[----:B------:R-:W-:Y:S01]  /*0280*/  @P0 IADD3 R0, PT, PT, R8, UR51, R0 ;  /* 0x0000003308000c10 */ /* 0x000fe2000fffe000 */
[----:B------:R-:W3:Y:S03]  /*0290*/  LDCU.128 UR4, c[0x0][0x3a0] ;  /* 0x00007400ff0477ac */ /* 0x000ee60008000c00 */
[----:B--2---:R-:W-:-:S02]  /*02a0*/  @P0 LEA R5, R0, UR8, 0x2 ;  /* 0x0000000800050c11 */ /* 0x004fc4000f8e10ff */
[----:B------:R-:W-:Y:S02]  /*02b0*/  @P0 LEA R7, R7, UR8, 0x2 ;  /* 0x0000000807070c11 */ /* 0x000fe4000f8e10ff */
[C---:B------:R-:W-:Y:S02]  /*02c0*/  LEA R0, R27.reuse, UR8, 0x2 ;  /* 0x000000081b007c11 */ /* 0x040fe4000f8e10ff */
[----:B------:R-:W-:Y:S02]  /*02d0*/  IADD3 R29, PT, PT, R27, UR40, RZ ;  /* 0x000000281b1d7c10 */ /* 0x000fe4000fffe0ff */
[----:B------:R-:W-:Y:S01]  /*02e0*/  R2UR UR53, R1 ;  /* 0x00000000013572ca */ /* 0x000fe200000e0000 */
[----:B------:R2:W0:Y:S01]  /*02f0*/  LDC.64 R8, c[0x4][R16] ;  /* 0x0100000010087b82 */ /* 0x0004220000000a00 */
[----:B------:R-:W-:Y:S01]  /*0300*/  USHF.L.U32 UR49, UR40, 0x2, URZ ;  /* 0x0000000228317899 */ /* 0x000fe200080006ff */
[----:B------:R-:W-:Y:S01]  /*0310*/  STL [R1], R29 ;  /* 0x0000001d01007387 */ /* 0x000fe20000100800 */
[----:B------:R-:W-:-:S02]  /*0320*/  USHF.R.S32.HI UR52, URZ, 0x1f, UR40 ;  /* 0x0000001fff347899 */ /* 0x000fc40008011428 */
[----:B------:R-:W-:Y:S02]  /*0330*/  UIADD3 UR42, UP0, UPT, UR49, UR10, URZ ;  /* 0x0000000a312a7290 */ /* 0x000fe4000ff1e0ff */
[----:B------:R-:W-:-:S04]  /*0340*/  USHF.L.U64.HI UR50, UR40, 0x2, UR52 ;  /* 0x0000000228327899 */ /* 0x000fc80008010234 */
[----:B------:R-:W-:Y:S02]  /*0350*/  UIADD3.X UR46, UPT, UPT, UR50, UR11, URZ, UP0, !UPT ;  /* 0x0000000b322e7290 */ /* 0x000fe400087fe4ff */
[----:B----4-:R-:W-:Y:S02]  /*0360*/  UIADD3 UR47, UP0, UPT, UR53, UR47, URZ ;  /* 0x0000002f352f7290 */ /* 0x010fe4000ff1e0ff */
[----:B---3--:R-:W-:Y:S02]  /*0370*/  UIADD3 UR41, UP1, UPT, UR49, UR4, URZ ;  /* 0x0000000431297290 */ /* 0x008fe4000ff3e0ff */
[----:B------:R-:W-:Y:S02]  /*0380*/  UIADD3.X UR48, UPT, UPT, URZ, UR48, URZ, UP0, !UPT ;  /* 0x00000030ff307290 */ /* 0x000fe400087fe4ff */
[----:B------:R-:W-:Y:S02]  /*0390*/  ULEA UR4, UR51, UR8, 0x2 ;  /* 0x0000000833047291 */ /* 0x000fe4000f8e10ff */
[----:B------:R-:W-:Y:S01]  /*03a0*/  UIADD3 UR43, UP2, UPT, UR49, UR6, URZ ;  /* 0x00000006312b7290 */ /* 0x000fe2000ff5e0ff */
[----:B------:R-:W-:Y:S01]  /*03b0*/  IMAD.U32 R32, RZ, RZ, UR8 ;  /* 0x00000008ff207e24 */ /* 0x000fe2000f8e00ff */
[----:B------:R-:W-:-:S02]  /*03c0*/  UIADD3 UR49, UP0, UPT, UR49, UR12, URZ ;  /* 0x0000000c31317290 */ /* 0x000fc4000ff1e0ff */
[----:B------:R-:W-:Y:S01]  /*03d0*/  IMAD.U32 R26, RZ, RZ, UR4 ;  /* 0x00000004ff1a7e24 */ /* 0x000fe2000f8e00ff */
[----:B------:R-:W-:Y:S02]  /*03e0*/  UIADD3.X UR44, UPT, UPT, UR50, UR5, URZ, UP1, !UPT ;  /* 0x00000005322c7290 */ /* 0x000fe40008ffe4ff */
[----:B------:R-:W-:Y:S02]  /*03f0*/  UIADD3.X UR45, UPT, UPT, UR50, UR7, URZ, UP2, !UPT ;  /* 0x00000007322d7290 */ /* 0x000fe400097fe4ff */
[----:B------:R-:W-:Y:S01]  /*0400*/  UIADD3.X UR50, UPT, UPT, UR50, UR13, URZ, UP0, !UPT ;  /* 0x0000000d32327290 */ /* 0x000fe200087fe4ff */
[----:B-----5:R0:W-:Y:S04]  /*0410*/  @P0 STS [R5], R6 ;  /* 0x0000000605000388 */ /* 0x0201e80000000800 */
[----:B------:R-:W-:Y:S04]  /*0420*/  @P0 STS [R7], R4 ;  /* 0x0000000407000388 */ /* 0x000fe80000000800 */
[----:B------:R-:W3:Y:S01]  /*0430*/  LDS R0, [R0] ;  /* 0x0000000000007984 */ /* 0x000ee20000000800 */
[----:B0-----:R-:W-:-:S02]  /*0440*/  IMAD.U32 R5, RZ, RZ, UR15 ;  /* 0x0000000fff057e24 */ /* 0x001fc4000f8e00ff */
[----:B------:R-:W-:Y:S01]  /*0450*/  IMAD.U32 R6, RZ, RZ, UR47 ;  /* 0x0000002fff067e24 */ /* 0x000fe2000f8e00ff */
[----:B---3--:R-:W0:Y:S02]  /*0460*/  F2F.F64.F32 R2, R0 ;  /* 0x0000000000027310 */ /* 0x008e240000201800 */
[----:B0-----:R2:W-:Y:S01]  /*0470*/  STL.64 [R1+0x8], R2 ;  /* 0x0000080201007387 */ /* 0x0015e20000100a00 */
[----:B------:R-:W-:Y:S01]  /*0480*/  IMAD.U32 R4, RZ, RZ, UR14 ;  /* 0x0000000eff047e24 */ /* 0x000fe2000f8e00ff */
[----:B-1----:R-:W-:-:S07]  /*0490*/  MOV R7, UR48 ;  /* 0x0000003000077c02 */ /* 0x002fce0008000f00 */
[----:B------:R-:W-:-:S07]  /*04a0*/  LEPC R20, `(.L_x_171) ;  /* 0x000000001014794e */ /* 0x000fce0000000000 */
[----:B--2---:R-:W-:Y:S05]  /*04b0*/  CALL.ABS.NOINC R8 ;  /* 0x0000000008007343 */ /* 0x004fea0003c00000 */
.L_x_171:
[----:B------:R-:W-:Y:S01]  /*04c0*/  IMAD R0, R27, 0x4, R26 ;  /* 0x000000041b007824 */ /* 0x000fe200078e021a */
[----:B------:R-:W-:Y:S01]  /*04d0*/  STL [R1], R29 ;  /* 0x0000001d01007387 */ /* 0x000fe20000100800 */
[----:B------:R-:W0:Y:S01]  /*04e0*/  LDC.64 R16, c[0x4][R16] ;  /* 0x0100000010107b82 */ /* 0x000e220000000a00 */
[----:B------:R-:W1:Y:S01]  /*04f0*/  LDCU.64 UR4, c[0x4][0x50] ;  /* 0x01000a00ff0477ac */ /* 0x000e620008000a00 */
[----:B------:R-:W-:Y:S01]  /*0500*/  MOV R6, UR47 ;  /* 0x0000002f00067c02 */ /* 0x000fe20008000f00 */
[----:B------:R-:W-:Y:S01]  /*0510*/  IMAD.U32 R7, RZ, RZ, UR48 ;  /* 0x00000030ff077e24 */ /* 0x000fe2000f8e00ff */
[----:B------:R-:W2:Y:S01]  /*0520*/  LDS R0, [R0] ;  /* 0x0000000000007984 */ /* 0x000ea20000000800 */
[----:B-1----:R-:W-:Y:S02]  /*0530*/  IMAD.U32 R4, RZ, RZ, UR4 ;  /* 0x00000004ff047e24 */ /* 0x002fe4000f8e00ff */
[----:B------:R-:W-:Y:S01]  /*0540*/  IMAD.U32 R5, RZ, RZ, UR5 ;  /* 0x00000005ff057e24 */ /* 0x000fe2000f8e00ff */
[----:B--2---:R-:W1:Y:S02]  /*0550*/  F2F.F64.F32 R2, R0 ;  /* 0x0000000000027310 */ /* 0x004e640000201800 */
[----:B01----:R1:W-:Y:S04]  /*0560*/  STL.64 [R1+0x8], R2 ;  /* 0x0000080201007387 */ /* 0x0033e80000100a00 */
[----:B------:R-:W-:-:S07]  /*0570*/  LEPC R20, `(.L_x_172) ;  /* 0x000000001014794e */ /* 0x000fce0000000000 */
[----:B-1----:R-:W-:Y:S05]  /*0580*/  CALL.ABS.NOINC R16 ;  /* 0x0000000010007343 */ /* 0x002fea0003c00000 */
.L_x_172:
[----:B------:R-:W-:-:S09]  /*0590*/  UISETP.GE.U32.AND UP0, UPT, UR51, 0x2, UPT ;  /* 0x000000023300788c */ /* 0x000fd2000bf06070 */
[----:B------:R-:W-:Y:S05]  /*05a0*/  BRA.U !UP0, `(.L_x_173) ;  /* 0x0000000d08447547 */ /* 0x000fea000b800000 */
[----:B------:R-:W0:Y:S01]  /*05b0*/  LDCU UR4, c[0x0][0x3c0] ;  /* 0x00007800ff0477ac */ /* 0x000e220008000800 */
[----:B------:R-:W1:Y:S01]  /*05c0*/  S2UR UR5, SR_CgaCtaId ;  /* 0x00000000000579c3 */ /* 0x000e620000008800 */
[----:B------:R-:W-:Y:S02]  /*05d0*/  IMAD.U32 R24, RZ, RZ, UR51 ;  /* 0x00000033ff187e24 */ /* 0x000fe4000f8e00ff */
[----:B------:R-:W-:-:S03]  /*05e0*/  VIADD R23, R29, 0x1 ;  /* 0x000000011d177836 */ /* 0x000fc60000000000 */
[----:B------:R-:W-:Y:S02]  /*05f0*/  SHF.R.U32.HI R24, RZ, 0x1, R24 ;  /* 0x00000001ff187819 */ /* 0x000fe40000011618 */
[----:B------:R-:W2:Y:S01]  /*0600*/  LDC R22, c[0x0][0x3b8] ;  /* 0x0000ee00ff167b82 */ /* 0x000ea20000000800 */
[----:B------:R-:W-:Y:S02]  /*0610*/  LOP3.LUT R23, R23, 0x80000001, RZ, 0xc0, !PT ;  /* 0x8000000117177812 */ /* 0x000fe400078ec0ff */
[C---:B------:R-:W-:Y:S01]  /*0620*/  IADD3 R19, PT, PT, -R24.reuse, UR51, RZ ;  /* 0x0000003318137c10 */ /* 0x040fe2000fffe1ff */
[----:B------:R-:W-:Y:S01]  /*0630*/  VIADD R28, R24, 0xffffffff ;  /* 0xffffffff181c7836 */ /* 0x000fe20000000000 */
[----:B0-----:R-:W0:Y:S01]  /*0640*/  F2F.F64.F32 R16, UR4 ;  /* 0x0000000400107d10 */ /* 0x001e220008201800 */
[----:B------:R-:W-:Y:S02]  /*0650*/  UMOV UR4, 0x400 ;  /* 0x0000040000047882 */ /* 0x000fe40000000000 */
[----:B-1----:R-:W-:-:S06]  /*0660*/  ULEA UR4, UR5, UR4, 0x18 ;  /* 0x0000000405047291 */ /* 0x002fcc000f8ec0ff */
[----:B------:R-:W-:Y:S01]  /*0670*/  MOV R32, UR4 ;  /* 0x0000000400207c02 */ /* 0x000fe20008000f00 */
[----:B0-----:R-:W-:Y:S01]  /*0680*/  DADD R16, -R16, 1 ;  /* 0x3ff0000010107429 */ /* 0x001fe20000000100 */
[----:B--2---:R-:W-:-:S10]  /*0690*/  VIADD R22, R22, 0xffffffff ;  /* 0xffffffff16167836 */ /* 0x004fd40000000000 */
.L_x_192:
[----:B------:R-:W-:-:S05]  /*06a0*/  VIADD R0, R28, 0x1 ;  /* 0x000000011c007836 */ /* 0x000fca0000000000 */
[----:B------:R-:W-:-:S13]  /*06b0*/  ISETP.GE.U32.AND P0, PT, R0, R24, PT ;  /* 0x000000180000720c */ /* 0x000fda0003f06070 */
[----:B01----:R-:W-:Y:S05]  /*06c0*/  @P0 BRA `(.L_x_174) ;  /* 0x0000000800e00947 */ /* 0x003fea0003800000 */
[----:B------:R-:W-:Y:S01]  /*06d0*/  ISETP.GE.U32.AND P0, PT, R27, R0, PT ;  /* 0x000000001b00720c */ /* 0x000fe20003f06070 */
[----:B------:R-:W-:Y:S01]  /*06e0*/  IMAD.MOV.U32 R18, RZ, RZ, R32 ;  /* 0x000000ffff127224 */ /* 0x000fe200078e0020 */
[----:B------:R-:W-:Y:S01]  /*06f0*/  MOV R32, R26 ;  /* 0x0000001a00207202 */ /* 0x000fe20000000f00 */
[----:B------:R-:W-:Y:S02]  /*0700*/  IMAD.MOV.U32 R2, RZ, RZ, R26 ;  /* 0x000000ffff027224 */ /* 0x000fe400078e001a */
[----:B------:R-:W-:-:S08]  /*0710*/  IMAD.MOV.U32 R26, RZ, RZ, R18 ;  /* 0x000000ffff1a7224 */ /* 0x000fd000078e0012 */
[----:B------:R-:W-:Y:S05]  /*0720*/  @!P0 BRA `(.L_x_174) ;  /* 0x0000000800c88947 */ /* 0x000fea0003800000 */
[----:B------:R-:W-:Y:S02]  /*0730*/  VIADD R0, R19, 0xffffffff ;  /* 0xffffffff13007836 */ /* 0x000fe40000000000 */
[----:B------:R-:W-:Y:S02]  /*0740*/  IMAD.MOV.U32 R32, RZ, RZ, R2 ;  /* 0x000000ffff207224 */ /* 0x000fe400078e0002 */
[----:B------:R-:W-:Y:S01]  /*0750*/  IMAD.MOV.U32 R26, RZ, RZ, R18 ;  /* 0x000000ffff1a7224 */ /* 0x000fe200078e0012 */
[----:B------:R-:W-:-:S13]  /*0760*/  ISETP.GT.U32.AND P0, PT, R27, R0, PT ;  /* 0x000000001b00720c */ /* 0x000fda0003f04070 */
[----:B------:R-:W-:Y:S05]  /*0770*/  @P0 BRA `(.L_x_174) ;  /* 0x0000000800b40947 */ /* 0x000fea0003800000 */
[----:B------:R-:W-:Y:S01]  /*0780*/  MOV R32, UR41 ;  /* 0x0000002900207c02 */ /* 0x000fe20008000f00 */
[----:B------:R-:W-:Y:S01]  /*0790*/  IMAD.U32 R33, RZ, RZ, UR44 ;  /* 0x0000002cff217e24 */ /* 0x000fe2000f8e00ff */
[----:B------:R-:W-:Y:S01]  /*07a0*/  MOV R7, UR50 ;  /* 0x0000003200077c02 */ /* 0x000fe20008000f00 */
[----:B------:R-:W-:Y:S02]  /*07b0*/  IMAD.U32 R4, RZ, RZ, UR43 ;  /* 0x0000002bff047e24 */ /* 0x000fe4000f8e00ff */
[----:B------:R-:W-:Y:S02]  /*07c0*/  IMAD.U32 R5, RZ, RZ, UR45 ;  /* 0x0000002dff057e24 */ /* 0x000fe4000f8e00ff */
[----:B------:R-:W-:Y:S02]  /*07d0*/  IMAD.U32 R6, RZ, RZ, UR49 ;  /* 0x00000031ff067e24 */ /* 0x000fe4000f8e00ff */
[----:B------:R-:W-:Y:S02]  /*07e0*/  IMAD.U32 R8, RZ, RZ, UR42 ;  /* 0x0000002aff087e24 */ /* 0x000fe4000f8e00ff */
[----:B------:R-:W-:-:S02]  /*07f0*/  IMAD.U32 R9, RZ, RZ, UR46 ;  /* 0x0000002eff097e24 */ /* 0x000fc4000f8e00ff */
[----:B------:R-:W-:-:S04]  /*0800*/  IMAD.WIDE.U32 R32, R27, 0x4, R32 ;  /* 0x000000041b207825 */ /* 0x000fc800078e0020 */
[C---:B------:R-:W-:Y:S02]  /*0810*/  IMAD.WIDE.U32 R4, R27.reuse, 0x4, R4 ;  /* 0x000000041b047825 */ /* 0x040fe400078e0004 */
[----:B------:R0:W5:Y:S02]  /*0820*/  LDG.E R32, desc[UR36][R32.64] ;  /* 0x0000002420207981 */ /* 0x000164000c1e1900 */
[C---:B------:R-:W-:Y:S02]  /*0830*/  IMAD.WIDE.U32 R6, R27.reuse, 0x4, R6 ;  /* 0x000000041b067825 */ /* 0x040fe400078e0006 */
[----:B------:R0:W5:Y:S02]  /*0840*/  LDG.E R31, desc[UR36][R4.64] ;  /* 0x00000024041f7981 */ /* 0x000164000c1e1900 */
[C---:B------:R-:W-:Y:S02]  /*0850*/  IMAD.WIDE.U32 R8, R27.reuse, 0x4, R8 ;  /* 0x000000041b087825 */ /* 0x040fe400078e0008 */
        /* <DEDUP_REMOVED lines=29> */
[----:B----4-:R-:W-:Y:S05]  /*0a30*/  CALL.REL.NOINC `($__internal_2_$__cuda_sm3x_div_rn_noftz_f32_slowpath) ;  /* 0x0000001800907944 */ /* 0x010fea0003c00000 */
.L_x_178:
[----:B------:R-:W-:Y:S05]  /*0a40*/  BSYNC.RECONVERGENT B2 ;  /* 0x0000000000027941 */ /* 0x000fea0003800200 */
.L_x_177:
[----:B------:R-:W0:Y:S01]  /*0a50*/  F2F.F64.F32 R8, R0 ;  /* 0x0000000000087310 */ /* 0x000e220000201800 */
[----:B------:R-:W-:Y:S01]  /*0a60*/  MOV R10, 0x0 ;  /* 0x00000000000a7802 */ /* 0x000fe20000000f00 */
[----:B------:R1:W-:Y:S01]  /*0a70*/  STL.64 [R1], R28 ;  /* 0x0000001c01007387 */ /* 0x0003e20000100a00 */
[----:B------:R-:W-:Y:S01]  /*0a80*/  LEA R3, R27, R2, 0x2 ;  /* 0x000000021b037211 */ /* 0x000fe200078e10ff */
[----:B------:R-:W2:Y:S01]  /*0a90*/  LDCU.64 UR4, c[0x4][0x18] ;  /* 0x01000300ff0477ac */ /* 0x000ea20008000a00 */
[----:B------:R-:W-:Y:S01]  /*0aa0*/  IMAD.U32 R6, RZ, RZ, UR47 ;  /* 0x0000002fff067e24 */ /* 0x000fe2000f8e00ff */
[----:B------:R-:W-:Y:S01]  /*0ab0*/  MOV R7, UR48 ;  /* 0x0000003000077c02 */ /* 0x000fe20008000f00 */
[----:B------:R-:W3:Y:S01]  /*0ac0*/  LDC.64 R10, c[0x4][R10] ;  /* 0x010000000a0a7b82 */ /* 0x000ee20000000a00 */
[----:B------:R1:W-:Y:S04]  /*0ad0*/  STS [R3], R0 ;  /* 0x0000000003007388 */ /* 0x0003e80000000800 */
[----:B0-----:R1:W-:Y:S01]  /*0ae0*/  STL.64 [R1+0x8], R8 ;  /* 0x0000080801007387 */ /* 0x0013e20000100a00 */
[----:B--2---:R-:W-:-:S02]  /*0af0*/  IMAD.U32 R4, RZ, RZ, UR4 ;  /* 0x00000004ff047e24 */ /* 0x004fc4000f8e00ff */
[----:B------:R-:W-:-:S07]  /*0b00*/  IMAD.U32 R5, RZ, RZ, UR5 ;  /* 0x00000005ff057e24 */ /* 0x000fce000f8e00ff */
[----:B------:R-:W-:-:S07]  /*0b10*/  LEPC R20, `(.L_x_179) ;  /* 0x000000001014794e */ /* 0x000fce0000000000 */
[----:B-1-34-:R-:W-:Y:S05]  /*0b20*/  CALL.ABS.NOINC R10 ;  /* 0x000000000a007343 */ /* 0x01afea0003c00000 */
.L_x_179:
[----:B------:R-:W-:Y:S02]  /*0b30*/  IMAD.MOV.U32 R32, RZ, RZ, R2 ;  /* 0x000000ffff207224 */ /* 0x000fe400078e0002 */
[----:B------:R-:W-:Y:S01]  /*0b40*/  IMAD.MOV.U32 R26, RZ, RZ, R18 ;  /* 0x000000ffff1a7224 */ /* 0x000fe200078e0012 */
[----:B------:R-:W-:Y:S06]  /*0b50*/  BRA `(.L_x_174) ;  /* 0x0000000400bc7947 */ /* 0x000fec0003800000 */
.L_x_176:
[----:B------:R-:W-:Y:S01]  /*0b60*/  ISETP.NE.AND P0, PT, R23, 0x1, PT ;  /* 0x000000011700780c */ /* 0x000fe20003f05270 */
[----:B------:R-:W-:-:S12]  /*0b70*/  BSSY.RECONVERGENT B2, `(.L_x_180) ;  /* 0x0000016000027945 */ /* 0x000fd80003800200 */
        /* <DEDUP_REMOVED lines=15> */
.L_x_183:
[----:B------:R-:W-:Y:S05]  /*0c70*/  BSYNC.RECONVERGENT B3 ;  /* 0x0000000000037941 */ /* 0x000fea0003800200 */
.L_x_182:
[----:B------:R-:W-:Y:S01]  /*0c80*/  FMUL R0, R0, UR54 ;  /* 0x0000003600007c20 */ /* 0x000fe20008400000 */
[----:B----4-:R-:W-:Y:S08]  /*0c90*/  F2F.F64.F32 R12, R12 ;  /* 0x0000000c000c7310 */ /* 0x010ff00000201800 */
[----:B------:R-:W0:Y:S02]  /*0ca0*/  F2F.F64.F32 R4, R0 ;  /* 0x0000000000047310 */ /* 0x000e240000201800 */
[----:B0-----:R-:W-:-:S06]  /*0cb0*/  DFMA R4, R16, R12, R4 ;  /* 0x0000000c1004722b */ /* 0x001fcc0000000004 */
[----:B------:R0:W1:Y:S05]  /*0cc0*/  F2F.F32.F64 R12, R4 ;  /* 0x00000004000c7310 */ /* 0x00006a0000301000 */
.L_x_181:
[----:B------:R-:W-:Y:S05]  /*0cd0*/  BSYNC.RECONVERGENT B2 ;  /* 0x0000000000027941 */ /* 0x000fea0003800200 */
.L_x_180:
[----:B------:R-:W-:Y:S01]  /*0ce0*/  IMAD R3, R27, 0x4, R2 ;  /* 0x000000041b037824 */ /* 0x000fe200078e0202 */
[----:B-----5:R-:W-:Y:S01]  /*0cf0*/  MOV R32, R2 ;  /* 0x0000000200207202 */ /* 0x020fe20000000f00 */
[----:B------:R-:W-:-:S03]  /*0d00*/  IMAD.MOV.U32 R26, RZ, RZ, R18 ;  /* 0x000000ffff1a7224 */ /* 0x000fc600078e0012 */
[----:B-1--4-:R1:W-:Y:S01]  /*0d10*/  STS [R3], R12 ;  /* 0x0000000c03007388 */ /* 0x0123e20000000800 */
[----:B------:R-:W-:Y:S05]  /*0d20*/  BRA `(.L_x_174) ;  /* 0x0000000400487947 */ /* 0x000fea0003800000 */
.L_x_175:
        /* <DEDUP_REMOVED lines=14> */
[----:B----4-:R-:W-:Y:S01]  /*0e10*/  FFMA R12, R0, R4, R3 ;  /* 0x00000004000c7223 */ /* 0x010fe20000000003 */
[----:B-1----:R-:W-:Y:S06]  /*0e20*/  @!P0 BRA `(.L_x_186) ;  /* 0x00000000000c8947 */ /* 0x002fec0003800000 */
[----:B------:R-:W-:-:S07]  /*0e30*/  MOV R4, 0xe50 ;  /* 0x00000e5000047802 */ /* 0x000fce0000000f00 */
[----:B------:R-:W-:Y:S05]  /*0e40*/  CALL.REL.NOINC `($__internal_2_$__cuda_sm3x_div_rn_noftz_f32_slowpath) ;  /* 0x00000014008c7944 */ /* 0x000fea0003c00000 */
[----:B------:R-:W-:-:S07]  /*0e50*/  IMAD.MOV.U32 R12, RZ, RZ, R0 ;  /* 0x000000ffff0c7224 */ /* 0x000fce00078e0000 */
.L_x_186:
[----:B------:R-:W-:Y:S05]  /*0e60*/  BSYNC.RECONVERGENT B3 ;  /* 0x0000000000037941 */ /* 0x000fea0003800200 */
.L_x_185:
[----:B------:R-:W-:Y:S05]  /*0e70*/  BSYNC.RECONVERGENT B2 ;  /* 0x0000000000027941 */ /* 0x000fea0003800200 */
.L_x_184:
[----:B----4-:R-:W0:Y:S01]  /*0e80*/  F2F.F64.F32 R10, R12 ;  /* 0x0000000c000a7310 */ /* 0x010e220000201800 */
[----:B------:R-:W-:Y:S01]  /*0e90*/  MOV R8, 0x0 ;  /* 0x0000000000087802 */ /* 0x000fe20000000f00 */
[----:B------:R-:W-:Y:S01]  /*0ea0*/  IMAD R3, R27, 0x4, R2 ;  /* 0x000000041b037824 */ /* 0x000fe200078e0202 */
[----:B------:R1:W-:Y:S01]  /*0eb0*/  STL.64 [R1], R28 ;  /* 0x0000001c01007387 */ /* 0x0003e20000100a00 */
[----:B------:R-:W2:Y:S01]  /*0ec0*/  LDCU.64 UR4, c[0x4][0x58] ;  /* 0x01000b00ff0477ac */ /* 0x000ea20008000a00 */
[----:B------:R-:W-:Y:S01]  /*0ed0*/  ISETP.NE.AND P0, PT, R23, 0x1, PT ;  /* 0x000000011700780c */ /* 0x000fe20003f05270 */
[----:B------:R-:W-:Y:S01]  /*0ee0*/  IMAD.U32 R6, RZ, RZ, UR47 ;  /* 0x0000002fff067e24 */ /* 0x000fe2000f8e00ff */
[----:B------:R1:W-:Y:S01]  /*0ef0*/  STS [R3], R12 ;  /* 0x0000000c03007388 */ /* 0x0003e20000000800 */
[----:B------:R-:W3:Y:S01]  /*0f00*/  LDC.64 R8, c[0x4][R8] ;  /* 0x0100000008087b82 */ /* 0x000ee20000000a00 */
[----:B------:R-:W-:Y:S01]  /*0f10*/  P2R R0, PR, RZ, 0x1 ;  /* 0x00000001ff007803 */ /* 0x000fe20000000000 */
[----:B------:R-:W-:Y:S01]  /*0f20*/  IMAD.U32 R7, RZ, RZ, UR48 ;  /* 0x00000030ff077e24 */ /* 0x000fe2000f8e00ff */
[----:B0-----:R1:W-:Y:S01]  /*0f30*/  STL.64 [R1+0x8], R10 ;  /* 0x0000080a01007387 */ /* 0x0013e20000100a00 */
[----:B--2---:R-:W-:Y:S01]  /*0f40*/  MOV R4, UR4 ;  /* 0x0000000400047c02 */ /* 0x004fe20008000f00 */
[----:B------:R-:W-:-:S07]  /*0f50*/  IMAD.U32 R5, RZ, RZ, UR5 ;  /* 0x00000005ff057e24 */ /* 0x000fce000f8e00ff */
[----:B------:R-:W-:-:S07]  /*0f60*/  LEPC R20, `(.L_x_187) ;  /* 0x000000001014794e */ /* 0x000fce0000000000 */
[----:B-1-3-5:R-:W-:Y:S05]  /*0f70*/  CALL.ABS.NOINC R8 ;  /* 0x0000000008007343 */ /* 0x02afea0003c00000 */
.L_x_187:
[----:B------:R-:W-:Y:S05]  /*0f80*/  WARPSYNC.ALL ;  /* 0x0000000000007948 */ /* 0x000fea0003800000 */
[----:B------:R-:W-:Y:S01]  /*0f90*/  BAR.SYNC.DEFER_BLOCKING 0x0 ;  /* 0x0000000000007b1d */ /* 0x000fe20000010000 */
[----:B------:R-:W-:Y:S02]  /*0fa0*/  LEA R12, R27, R2, 0x2 ;  /* 0x000000021b0c7211 */ /* 0x000fe400078e10ff */
[----:B------:R-:W-:-:S03]  /*0fb0*/  ISETP.NE.AND P6, PT, R23, 0x1, PT ;  /* 0x000000011700780c */ /* 0x000fc60003fc5270 */
[----:B------:R-:W-:Y:S01]  /*0fc0*/  BSSY.RECONVERGENT B2, `(.L_x_188) ;  /* 0x0000019000027945 */ /* 0x000fe20003800200 */
[----:B------:R0:W1:Y:S09]  /*0fd0*/  LDS R3, [R12] ;  /* 0x000000000c037984 */ /* 0x0000720000000800 */
[----:B0-----:R-:W-:Y:S05]  /*0fe0*/  @P6 BRA `(.L_x_189) ;  /* 0x0000000000586947 */ /* 0x001fea0003800000 */
[----:B-1----:R-:W0:Y:S01]  /*0ff0*/  LDS R3, [R12+0x4] ;  /* 0x000004000c037984 */ /* 0x002e220000000800 */
[C---:B------:R-:W-:Y:S01]  /*1000*/  ISETP.NE.AND P5, PT, R29.reuse, R22, PT ;  /* 0x000000161d00720c */ /* 0x040fe20003fa5270 */
[----:B------:R-:W1:Y:S01]  /*1010*/  MUFU.RCP R4, R31 ;  /* 0x0000001f00047308 */ /* 0x000e620000001000 */
[----:B------:R-:W-:Y:S01]  /*1020*/  ISETP.NE.AND P6, PT, R29, RZ, PT ;  /* 0x000000ff1d00720c */ /* 0x000fe20003fc5270 */
[----:B------:R-:W2:Y:S01]  /*1030*/  LDS R0, [R12+-0x4] ;  /* 0xfffffc000c007984 */ /* 0x000ea20000000800 */
[----:B------:R-:W-:Y:S01]  /*1040*/  BSSY.RECONVERGENT B3, `(.L_x_189) ;  /* 0x0000010000037945 */ /* 0x000fe20003800200 */
[----:B0-----:R-:W-:Y:S02]  /*1050*/  FSEL R5, R3, RZ, P5 ;  /* 0x000000ff03057208 */ /* 0x001fe40002800000 */
[----:B--2---:R-:W-:-:S03]  /*1060*/  FSEL R3, R0, RZ, P6 ;  /* 0x000000ff00037208 */ /* 0x004fc60003000000 */
[----:B------:R-:W-:-:S04]  /*1070*/  FMUL R5, R26, R5 ;  /* 0x000000051a057220 */ /* 0x000fc80000400000 */
[----:B------:R-:W-:Y:S01]  /*1080*/  FFMA R32, R32, R3, R5 ;  /* 0x0000000320207223 */ /* 0x000fe20000000005 */
[----:B-1----:R-:W-:-:S03]  /*1090*/  FFMA R3, -R31, R4, 1 ;  /* 0x3f8000001f037423 */ /* 0x002fc60000000104 */
[----:B------:R-:W-:Y:S01]  /*10a0*/  FADD R11, R25, -R32 ;  /* 0x80000020190b7221 */ /* 0x000fe20000000000 */
[----:B------:R-:W-:-:S03]  /*10b0*/  FFMA R0, R4, R3, R4 ;  /* 0x0000000304007223 */ /* 0x000fc60000000004 */
[----:B------:R-:W0:Y:S01]  /*10c0*/  FCHK P0, R11, R31 ;  /* 0x0000001f0b007302 */ /* 0x000e220000000000 */
[----:B------:R-:W-:-:S04]  /*10d0*/  FFMA R3, R0, R11, RZ ;  /* 0x0000000b00037223 */ /* 0x000fc800000000ff */
[----:B------:R-:W-:-:S04]  /*10e0*/  FFMA R4, -R31, R3, R11 ;  /* 0x000000031f047223 */ /* 0x000fc8000000010b */
[----:B------:R-:W-:Y:S01]  /*10f0*/  FFMA R3, R0, R4, R3 ;  /* 0x0000000400037223 */ /* 0x000fe20000000003 */
[----:B0-----:R-:W-:Y:S06]  /*1100*/  @!P0 BRA `(.L_x_190) ;  /* 0x00000000000c8947 */ /* 0x001fec0003800000 */
[----:B------:R-:W-:-:S07]  /*1110*/  MOV R4, 0x1130 ;  /* 0x0000113000047802 */ /* 0x000fce0000000f00 */
[----:B------:R-:W-:Y:S05]  /*1120*/  CALL.REL.NOINC `($__internal_2_$__cuda_sm3x_div_rn_noftz_f32_slowpath) ;  /* 0x0000001000d47944 */ /* 0x000fea0003c00000 */
[----:B------:R-:W-:-:S07]  /*1130*/  IMAD.MOV.U32 R3, RZ, RZ, R0 ;  /* 0x000000ffff037224 */ /* 0x000fce00078e0000 */
.L_x_190:
[----:B------:R-:W-:Y:S05]  /*1140*/  BSYNC.RECONVERGENT B3 ;  /* 0x0000000000037941 */ /* 0x000fea0003800200 */
.L_x_189:
[----:B------:R-:W-:Y:S05]  /*1150*/  BSYNC.RECONVERGENT B2 ;  /* 0x0000000000027941 */ /* 0x000fea0003800200 */
.L_x_188:
[----:B-1----:R-:W0:Y:S01]  /*1160*/  F2F.F64.F32 R8, R3 ;  /* 0x0000000300087310 */ /* 0x002e220000201800 */
[----:B------:R-:W-:Y:S01]  /*1170*/  MOV R0, 0x0 ;  /* 0x0000000000007802 */ /* 0x000fe20000000f00 */
[----:B------:R1:W-:Y:S01]  /*1180*/  STS [R12], R3 ;  /* 0x000000030c007388 */ /* 0x0003e20000000800 */
[----:B------:R-:W2:Y:S01]  /*1190*/  LDCU.64 UR4, c[0x4][0x60] ;  /* 0x01000c00ff0477ac */ /* 0x000ea20008000a00 */
[----:B------:R-:W-:Y:S01]  /*11a0*/  MOV R6, UR47 ;  /* 0x0000002f00067c02 */ /* 0x000fe20008000f00 */
[----:B------:R1:W3:Y:S01]  /*11b0*/  LDC.64 R10, c[0x4][R0] ;  /* 0x01000000000a7b82 */ /* 0x0002e20000000a00 */
[----:B------:R1:W-:Y:S01]  /*11c0*/  STL.64 [R1], R28 ;  /* 0x0000001c01007387 */ /* 0x0003e20000100a00 */
[----:B------:R-:W-:-:S03]  /*11d0*/  IMAD.U32 R7, RZ, RZ, UR48 ;  /* 0x00000030ff077e24 */ /* 0x000fc6000f8e00ff */
[----:B0-----:R1:W-:Y:S01]  /*11e0*/  STL.64 [R1+0x8], R8 ;  /* 0x0000080801007387 */ /* 0x0013e20000100a00 */
[----:B--2---:R-:W-:Y:S02]  /*11f0*/  IMAD.U32 R4, RZ, RZ, UR4 ;  /* 0x00000004ff047e24 */ /* 0x004fe4000f8e00ff */
[----:B------:R-:W-:-:S07]  /*1200*/  IMAD.U32 R5, RZ, RZ, UR5 ;  /* 0x00000005ff057e24 */ /* 0x000fce000f8e00ff */
[----:B------:R-:W-:-:S07]  /*1210*/  LEPC R20, `(.L_x_191) ;  /* 0x000000001014794e */ /* 0x000fce0000000000 */
[----:B-1-3--:R-:W-:Y:S05]  /*1220*/  CALL.ABS.NOINC R10 ;  /* 0x000000000a007343 */ /* 0x00afea0003c00000 */
.L_x_191:
[----:B------:R-:W-:Y:S02]  /*1230*/  IMAD.MOV.U32 R32, RZ, RZ, R2 ;  /* 0x000000ffff207224 */ /* 0x000fe400078e0002 */
[----:B------:R-:W-:-:S07]  /*1240*/  IMAD.MOV.U32 R26, RZ, RZ, R18 ;  /* 0x000000ffff1a7224 */ /* 0x000fce00078e0012 */
.L_x_174:
[----:B------:R-:W-:Y:S01]  /*1250*/  IADD3 R0, PT, PT, R28, 0x1, RZ ;  /* 0x000000011c007810 */ /* 0x000fe20007ffe0ff */
[----:B------:R-:W-:Y:S05]  /*1260*/  WARPSYNC.ALL ;  /* 0x0000000000007948 */ /* 0x000fea0003800000 */
[----:B------:R-:W-:Y:S01]  /*1270*/  BAR.SYNC.DEFER_BLOCKING 0x0 ;  /* 0x0000000000007b1d */ /* 0x000fe20000010000 */
[----:B------:R-:W-:Y:S01]  /*1280*/  ISETP.GT.AND P0, PT, R0, 0x1, PT ;  /* 0x000000010000780c */ /* 0x000fe20003f04270 */
[----:B------:R-:W-:Y:S02]  /*1290*/  VIADD R28, R28, 0xffffffff ;  /* 0xffffffff1c1c7836 */ /* 0x000fe40000000000 */
[----:B------:R-:W-:-:S10]  /*12a0*/  VIADD R19, R19, 0x1 ;  /* 0x0000000113137836 */ /* 0x000fd40000000000 */
[----:B------:R-:W-:Y:S05]  /*12b0*/  @P0 BRA `(.L_x_192) ;  /* 0xfffffff000f80947 */ /* 0x000fea000383ffff */
.L_x_173:
[----:B------:R-:W-:Y:S01]  /*12c0*/  IMAD R28, R27, 0x4, R32 ;  /* 0x000000041b1c7824 */ /* 0x000fe200078e0220 */
[----:B------:R-:W-:Y:S01]  /*12d0*/  MOV R16, 0x0 ;  /* 0x0000000000107802 */ /* 0x000fe20000000f00 */
[----:B------:R-:W-:Y:S01]  /*12e0*/  STL [R1], R29 ;  /* 0x0000001d01007387 */ /* 0x000fe20000100800 */
[----:B------:R-:W0:Y:S01]  /*12f0*/  LDCU.64 UR4, c[0x4][0x68] ;  /* 0x01000d00ff0477ac */ /* 0x000e220008000a00 */
[----:B------:R-:W-:Y:S01]  /*1300*/  IMAD.U32 R6, RZ, RZ, UR47 ;  /* 0x0000002fff067e24 */ /* 0x000fe2000f8e00ff */
        /* <DEDUP_REMOVED lines=8> */
[----:B--2---:R-:W-:Y:S05]  /*1390*/  CALL.ABS.NOINC R8 ;  /* 0x0000000008007343 */ /* 0x004fea0003c00000 */
.L_x_193:
[----:B------:R-:W-:Y:S01]  /*13a0*/  LEA R2, R27, R26, 0x2 ;  /* 0x0000001a1b027211 */ /* 0x000fe200078e10ff */
[----:B------:R-:W-:Y:S01]  /*13b0*/  STL [R1], R29 ;  /* 0x0000001d01007387 */ /* 0x000fe20000100800 */
[----:B------:R-:W0:Y:S01]  /*13c0*/  LDC.64 R16, c[0x4][R16] ;  /* 0x0100000010107b82 */ /* 0x000e220000000a00 */
[----:B------:R-:W1:Y:S01]  /*13d0*/  LDCU.64 UR4, c[0x4][0x70] ;  /* 0x01000e00ff0477ac */ /* 0x000e620008000a00 */
[----:B------:R-:W-:Y:S01]  /*13e0*/  IMAD.U32 R6, RZ, RZ, UR47 ;  /* 0x0000002fff067e24 */ /* 0x000fe2000f8e00ff */
[----:B------:R-:W2:Y:S01]  /*13f0*/  LDS R0, [R2] ;  /* 0x0000000002007984 */ /* 0x000ea20000000800 */
[----:B------:R-:W-:Y:S01]  /*1400*/  MOV R7, UR48 ;  /* 0x0000003000077c02 */ /* 0x000fe20008000f00 */
[----:B-1----:R-:W-:Y:S02]  /*1410*/  IMAD.U32 R4, RZ, RZ, UR4 ;  /* 0x00000004ff047e24 */ /* 0x002fe4000f8e00ff */
[----:B------:R-:W-:Y:S01]  /*1420*/  IMAD.U32 R5, RZ, RZ, UR5 ;  /* 0x00000005ff057e24 */ /* 0x000fe2000f8e00ff */
[----:B--2---:R-:W1:Y:S02]  /*1430*/  F2F.F64.F32 R8, R0 ;  /* 0x0000000000087310 */ /* 0x004e640000201800 */
[----:B01----:R1:W-:Y:S04]  /*1440*/  STL.64 [R1+0x8], R8 ;  /* 0x0000080801007387 */ /* 0x0033e80000100a00 */
[----:B------:R-:W-:-:S07]  /*1450*/  LEPC R20, `(.L_x_194) ;  /* 0x000000001014794e */ /* 0x000fce0000000000 */
[----:B-1----:R-:W-:Y:S05]  /*1460*/  CALL.ABS.NOINC R16 ;  /* 0x0000000010007343 */ /* 0x002fea0003c00000 */
.L_x_194:
[----:B------:R-:W0:Y:S01]  /*1470*/  LDCU.64 UR4, c[0x0][0x388] ;  /* 0x00007100ff0477ac */ /* 0x000e220008000a00 */
[C---:B------:R-:W-:Y:S01]  /*1480*/  ISETP.NE.AND P0, PT, R27.reuse, RZ, PT ;  /* 0x000000ff1b00720c */ /* 0x040fe20003f05270 */
[----:B------:R-:W-:Y:S01]  /*1490*/  IMAD.MOV.U32 R34, RZ, RZ, 0x4 ;  /* 0x00000004ff227424 */ /* 0x000fe200078e00ff */
[C---:B------:R-:W-:Y:S01]  /*14a0*/  ISETP.NE.AND P1, PT, R27.reuse, R30, PT ;  /* 0x0000001e1b00720c */ /* 0x040fe20003f25270 */
[----:B------:R-:W1:Y:S01]  /*14b0*/  LDC.64 R32, c[0x0][0x3b8] ;  /* 0x0000ee00ff207b82 */ /* 0x000e620000000a00 */
[----:B------:R-:W-:Y:S01]  /*14c0*/  LDS R13, [R28] ;  /* 0x000000001c0d7984 */ /* 0x000fe20000000800 */
[----:B------:R-:W-:-:S10]  /*14d0*/  IMAD.WIDE.U32 R34, R27, R34, UR38 ;  /* 0x000000261b227e25 */ /* 0x000fd4000f8e0022 */
[----:B------:R-:W2:Y:S01]  /*14e0*/  @!P1 LDG.E R0, desc[UR36][R34.64] ;  /* 0x0000002422009981 */ /* 0x000ea2000c1e1900 */
[----:B0-----:R-:W-:-:S06]  /*14f0*/  UIMAD.WIDE UR4, UR40, 0x4, UR4 ;  /* 0x00000004280478a5 */ /* 0x001fcc000f8e0204 */
[----:B------:R-:W-:Y:S02]  /*1500*/  IMAD.U32 R4, RZ, RZ, UR4 ;  /* 0x00000004ff047e24 */ /* 0x000fe4000f8e00ff */
[----:B------:R-:W-:Y:S02]  /*1510*/  IMAD.U32 R5, RZ, RZ, UR5 ;  /* 0x00000005ff057e24 */ /* 0x000fe4000f8e00ff */
[----:B------:R-:W-:-:S05]  /*1520*/  @!P0 IMAD.WIDE.U32 R4, R30, 0x4, R4 ;  /* 0x000000041e048825 */ /* 0x000fca00078e0004 */
[----:B------:R-:W3:Y:S01]  /*1530*/  @!P0 LDG.E R6, desc[UR36][R4.64] ;  /* 0x0000002404068981 */ /* 0x000ee2000c1e1900 */
[----:B-1----:R-:W-:Y:S02]  /*1540*/  ISETP.NE.AND P2, PT, R33, 0x1, PT ;  /* 0x000000012100780c */ /* 0x002fe40003f45270 */
[----:B------:R-:W-:Y:S01]  /*1550*/  IADD3 R32, PT, PT, R32, -0x1, RZ ;  /* 0xffffffff20207810 */ /* 0x000fe20007ffe0ff */
[----:B------:R-:W2:Y:S04]  /*1560*/  @P1 LDS R0, [R28+0x4] ;  /* 0x000004001c001984 */ /* 0x000ea80000000800 */
[----:B------:R-:W3:Y:S01]  /*1570*/  @P0 LDS R6, [R28+-0x4] ;  /* 0xfffffc001c060984 */ /* 0x000ee20000000800 */
[C---:B------:R-:W-:Y:S02]  /*1580*/  ISETP.NE.AND P0, PT, R29.reuse, RZ, PT ;  /* 0x000000ff1d00720c */ /* 0x040fe40003f05270 */
[----:B------:R-:W-:-:S04]  /*1590*/  ISETP.NE.AND P1, PT, R29, R32, PT ;  /* 0x000000201d00720c */ /* 0x000fc80003f25270 */
[----:B--2---:R-:W-:Y:S02]  /*15a0*/  FSEL R0, R0, RZ, P1 ;  /* 0x000000ff00007208 */ /* 0x004fe40000800000 */
[----:B---3--:R-:W-:Y:S01]  /*15b0*/  FSEL R3, R6, RZ, P0 ;  /* 0x000000ff06037208 */ /* 0x008fe20000000000 */
[----:B------:R-:W-:Y:S06]  /*15c0*/  @!P2 BRA `(.L_x_195) ;  /* 0x000000040040a947 */ /* 0x000fec0003800000 */
[----:B------:R-:W-:-:S13]  /*15d0*/  ISETP.NE.AND P0, PT, R33, RZ, PT ;  /* 0x000000ff2100720c */ /* 0x000fda0003f05270 */
[----:B------:R-:W-:Y:S05]  /*15e0*/  @P0 BRA `(.L_x_196) ;  /* 0x0000000000840947 */ /* 0x000fea0003800000 */
[----:B------:R-:W-:Y:S01]  /*15f0*/  IMAD.SHL.U32 R12, R27, 0x4, RZ ;  /* 0x000000041b0c7824 */ /* 0x000fe200078e00ff */
[----:B------:R-:W-:-:S04]  /*1600*/  SHF.R.U32.HI R10, RZ, 0x1e, R27 ;  /* 0x0000001eff0a7819 */ /* 0x000fc8000001161b */
[C---:B------:R-:W-:Y:S02]  /*1610*/  IADD3 R6, P0, PT, R12.reuse, UR43, RZ ;  /* 0x0000002b0c067c10 */ /* 0x040fe4000ff1e0ff */
[----:B------:R-:W-:Y:S02]  /*1620*/  IADD3 R8, P1, PT, R12, UR49, RZ ;  /* 0x000000310c087c10 */ /* 0x000fe4000ff3e0ff */
[C---:B------:R-:W-:Y:S02]  /*1630*/  IADD3.X R7, PT, PT, R10.reuse, UR45, RZ, P0, !PT ;  /* 0x0000002d0a077c10 */ /* 0x040fe400087fe4ff */
[----:B------:R-:W-:Y:S02]  /*1640*/  IADD3.X R9, PT, PT, R10, UR50, RZ, P1, !PT ;  /* 0x000000320a097c10 */ /* 0x000fe40008ffe4ff */
[C---:B------:R-:W-:Y:S01]  /*1650*/  IADD3 R4, P0, PT, R12.reuse, UR41, RZ ;  /* 0x000000290c047c10 */ /* 0x040fe2000ff1e0ff */
[----:B------:R-:W2:Y:S01]  /*1660*/  LDG.E R31, desc[UR36][R6.64] ;  /* 0x00000024061f7981 */ /* 0x000ea2000c1e1900 */
[----:B------:R-:W-:-:S02]  /*1670*/  IADD3 R12, P1, PT, R12, UR42, RZ ;  /* 0x0000002a0c0c7c10 */ /* 0x000fc4000ff3e0ff */
[C---:B------:R-:W-:Y:S01]  /*1680*/  IADD3.X R5, PT, PT, R10.reuse, UR44, RZ, P0, !PT ;  /* 0x0000002c0a057c10 */ /* 0x040fe200087fe4ff */
[----:B------:R-:W3:Y:S01]  /*1690*/  LDG.E R9, desc[UR36][R8.64] ;  /* 0x0000002408097981 */ /* 0x000ee2000c1e1900 */
[----:B------:R-:W-:-:S03]  /*16a0*/  IADD3.X R13, PT, PT, R10, UR46, RZ, P1, !PT ;  /* 0x0000002e0a0d7c10 */ /* 0x000fc60008ffe4ff */
        /* <DEDUP_REMOVED lines=15> */
[----:B------:R-:W-:Y:S05]  /*17a0*/  CALL.REL.NOINC `($__internal_2_$__cuda_sm3x_div_rn_noftz_f32_slowpath) ;  /* 0x0000000c00347944 */ /* 0x000fea0003c00000 */
[----:B------:R-:W-:-:S07]  /*17b0*/  IMAD.MOV.U32 R3, RZ, RZ, R0 ;  /* 0x000000ffff037224 */ /* 0x000fce00078e0000 */
.L_x_198:
[----:B------:R-:W-:Y:S05]  /*17c0*/  BSYNC.RECONVERGENT B2 ;  /* 0x0000000000027941 */ /* 0x000fea0003800200 */
.L_x_197:
[----:B------:R0:W-:Y:S01]  /*17d0*/  STS [R2], R3 ;  /* 0x0000000302007388 */ /* 0x0001e20000000800 */
[----:B------:R-:W-:Y:S01]  /*17e0*/  IMAD.MOV.U32 R13, RZ, RZ, R3 ;  /* 0x000000ffff0d7224 */ /* 0x000fe200078e0003 */
[----:B------:R-:W-:Y:S06]  /*17f0*/  BRA `(.L_x_199) ;  /* 0x0000000800907947 */ /* 0x000fec0003800000 */
.L_x_196:
[----:B------:R-:W-:Y:S01]  /*1800*/  IADD3 R4, PT, PT, R29, 0x1, RZ ;  /* 0x000000011d047810 */ /* 0x000fe20007ffe0ff */
[----:B------:R-:W-:Y:S03]  /*1810*/  BSSY.RECONVERGENT B2, `(.L_x_200) ;  /* 0x0000029000027945 */ /* 0x000fe60003800200 */
[----:B------:R-:W-:-:S04]  /*1820*/  LOP3.LUT R4, R4, 0x80000001, RZ, 0xc0, !PT ;  /* 0x8000000104047812 */ /* 0x000fc800078ec0ff */
[----:B------:R-:W-:-:S13]  /*1830*/  ISETP.NE.AND P0, PT, R4, 0x1, PT ;  /* 0x000000010400780c */ /* 0x000fda0003f05270 */
[----:B------:R-:W-:Y:S05]  /*1840*/  @P0 BRA `(.L_x_201) ;  /* 0x0000000000940947 */ /* 0x000fea0003800000 */
[----:B------:R-:W-:Y:S01]  /*1850*/  IMAD.SHL.U32 R4, R27, 0x4, RZ ;  /* 0x000000041b047824 */ /* 0x000fe200078e00ff */
[----:B------:R-:W-:-:S04]  /*1860*/  SHF.R.U32.HI R5, RZ, 0x1e, R27 ;  /* 0x0000001eff057819 */ /* 0x000fc8000001161b */
[----:B------:R-:W-:-:S04]  /*1870*/  IADD3 R8, P0, PT, R4, UR43, RZ ;  /* 0x0000002b04087c10 */ /* 0x000fc8000ff1e0ff */
[C---:B------:R-:W-:Y:S02]  /*1880*/  IADD3.X R9, PT, PT, R5.reuse, UR45, RZ, P0, !PT ;  /* 0x0000002d05097c10 */ /* 0x040fe400087fe4ff */
[C---:B------:R-:W-:Y:S02]  /*1890*/  IADD3 R14, P0, PT, R4.reuse, UR41, RZ ;  /* 0x00000029040e7c10 */ /* 0x040fe4000ff1e0ff */
[C---:B------:R-:W-:Y:S01]  /*18a0*/  IADD3 R6, P1, PT, R4.reuse, UR49, RZ ;  /* 0x0000003104067c10 */ /* 0x040fe2000ff3e0ff */
[----:B------:R-:W2:Y:S01]  /*18b0*/  LDG.E R31, desc[UR36][R8.64] ;  /* 0x00000024081f7981 */ /* 0x000ea2000c1e1900 */
[C---:B------:R-:W-:Y:S02]  /*18c0*/  IADD3.X R15, PT, PT, R5.reuse, UR44, RZ, P0, !PT ;  /* 0x0000002c050f7c10 */ /* 0x040fe400087fe4ff */
[C---:B------:R-:W-:Y:S02]  /*18d0*/  IADD3.X R7, PT, PT, R5.reuse, UR50, RZ, P1, !PT ;  /* 0x0000003205077c10 */ /* 0x040fe40008ffe4ff */
[----:B------:R-:W-:Y:S01]  /*18e0*/  IADD3 R4, P0, PT, R4, UR42, RZ ;  /* 0x0000002a04047c10 */ /* 0x000fe2000ff1e0ff */
[----:B------:R-:W3:Y:S03]  /*18f0*/  LDG.E R14, desc[UR36][R14.64] ;  /* 0x000000240e0e7981 */ /* 0x000ee6000c1e1900 */
[----:B------:R-:W-:Y:S01]  /*1900*/  IADD3.X R5, PT, PT, R5, UR46, RZ, P0, !PT ;  /* 0x0000002e05057c10 */ /* 0x000fe200087fe4ff */
[----:B------:R-:W4:Y:S04]  /*1910*/  LDG.E R7, desc[UR36][R6.64] ;  /* 0x0000002406077981 */ /* 0x000f28000c1e1900 */
[----:B------:R-:W5:Y:S01]  /*1920*/  LDG.E R4, desc[UR36][R4.64] ;  /* 0x0000002404047981 */ /* 0x000f62000c1e1900 */
[----:B------:R-:W-:Y:S01]  /*1930*/  BSSY.RECONVERGENT B3, `(.L_x_202) ;  /* 0x000000e000037945 */ /* 0x000fe20003800200 */
[----:B--2---:R-:W0:Y:S01]  /*1940*/  MUFU.RCP R10, R31 ;  /* 0x0000001f000a7308 */ /* 0x004e220000001000 */
[----:B---3--:R-:W-:-:S04]  /*1950*/  FMUL R3, R3, R14 ;  /* 0x0000000e03037220 */ /* 0x008fc80000400000 */
[----:B----4-:R-:W-:-:S04]  /*1960*/  FFMA R3, R0, R7, R3 ;  /* 0x0000000700037223 */ /* 0x010fc80000000003 */
        /* <DEDUP_REMOVED lines=9> */
[----:B------:R-:W-:Y:S05]  /*1a00*/  CALL.REL.NOINC `($__internal_2_$__cuda_sm3x_div_rn_noftz_f32_slowpath) ;  /* 0x00000008009c7944 */ /* 0x000fea0003c00000 */
.L_x_203:
[----:B------:R-:W-:Y:S05]  /*1a10*/  BSYNC.RECONVERGENT B3 ;  /* 0x0000000000037941 */ /* 0x000fea0003800200 */
.L_x_202:
        /* <DEDUP_REMOVED lines=8> */
.L_x_201:
[----:B------:R-:W-:Y:S05]  /*1aa0*/  BSYNC.RECONVERGENT B2 ;  /* 0x0000000000027941 */ /* 0x000fea0003800200 */
.L_x_200:
[----:B-1----:R1:W-:Y:S01]  /*1ab0*/  STS [R2], R13 ;  /* 0x0000000d02007388 */ /* 0x0023e20000000800 */
[----:B------:R-:W-:Y:S05]  /*1ac0*/  BRA `(.L_x_199) ;  /* 0x0000000400dc7947 */ /* 0x000fea0003800000 */
.L_x_195:
[----:B------:R-:W-:Y:S01]  /*1ad0*/  LOP3.LUT R4, R29, 0x80000001, RZ, 0xc0, !PT ;  /* 0x800000011d047812 */ /* 0x000fe200078ec0ff */
[----:B------:R-:W-:Y:S01]  /*1ae0*/  IMAD.SHL.U32 R16, R27, 0x4, RZ ;  /* 0x000000041b107824 */ /* 0x000fe200078e00ff */
[----:B------:R-:W-:Y:S01]  /*1af0*/  SHF.R.U32.HI R3, RZ, 0x1e, R27 ;  /* 0x0000001eff037819 */ /* 0x000fe2000001161b */
[----:B------:R-:W-:Y:S01]  /*1b00*/  BSSY.RECONVERGENT B2, `(.L_x_204) ;  /* 0x000001f000027945 */ /* 0x000fe20003800200 */
[----:B------:R-:W-:Y:S02]  /*1b10*/  ISETP.NE.AND P4, PT, R4, 0x1, PT ;  /* 0x000000010400780c */ /* 0x000fe40003f85270 */
[C---:B------:R-:W-:Y:S02]  /*1b20*/  IADD3 R24, P0, PT, R16.reuse, UR41, RZ ;  /* 0x0000002910187c10 */ /* 0x040fe4000ff1e0ff */
[C---:B------:R-:W-:Y:S02]  /*1b30*/  IADD3 R22, P1, PT, R16.reuse, UR43, RZ ;  /* 0x0000002b10167c10 */ /* 0x040fe4000ff3e0ff */
[----:B------:R-:W-:-:S02]  /*1b40*/  IADD3 R18, P2, PT, R16, UR49, RZ ;  /* 0x0000003110127c10 */ /* 0x000fc4000ff5e0ff */
[----:B------:R-:W-:Y:S02]  /*1b50*/  IADD3 R16, P3, PT, R16, UR42, RZ ;  /* 0x0000002a10107c10 */ /* 0x000fe4000ff7e0ff */
[C---:B------:R-:W-:Y:S02]  /*1b60*/  IADD3.X R25, PT, PT, R3.reuse, UR44, RZ, P0, !PT ;  /* 0x0000002c03197c10 */ /* 0x040fe400087fe4ff */
[C---:B------:R-:W-:Y:S02]  /*1b70*/  IADD3.X R23, PT, PT, R3.reuse, UR45, RZ, P1, !PT ;  /* 0x0000002d03177c10 */ /* 0x040fe40008ffe4ff */
[C---:B------:R-:W-:Y:S02]  /*1b80*/  IADD3.X R19, PT, PT, R3.reuse, UR50, RZ, P2, !PT ;  /* 0x0000003203137c10 */ /* 0x040fe400097fe4ff */
[----:B------:R-:W-:Y:S01]  /*1b90*/  IADD3.X R17, PT, PT, R3, UR46, RZ, P3, !PT ;  /* 0x0000002e03117c10 */ /* 0x000fe20009ffe4ff */
[----:B------:R-:W-:Y:S06]  /*1ba0*/  @P4 BRA `(.L_x_205) ;  /* 0x0000000000504947 */ /* 0x000fec0003800000 */
[----:B------:R-:W2:Y:S04]  /*1bb0*/  LDG.E R31, desc[UR36][R22.64] ;  /* 0x00000024161f7981 */ /* 0x000ea8000c1e1900 */
[----:B------:R-:W3:Y:S04]  /*1bc0*/  LDG.E R5, desc[UR36][R24.64] ;  /* 0x0000002418057981 */ /* 0x000ee8000c1e1900 */
        /* <DEDUP_REMOVED lines=17> */
.L_x_206:
[----:B------:R-:W-:Y:S05]  /*1ce0*/  BSYNC.RECONVERGENT B3 ;  /* 0x0000000000037941 */ /* 0x000fea0003800200 */
.L_x_205:
[----:B------:R-:W-:Y:S05]  /*1cf0*/  BSYNC.RECONVERGENT B2 ;  /* 0x0000000000027941 */ /* 0x000fea0003800200 */
.L_x_204:
[----:B------:R-:W0:Y:S01]  /*1d00*/  F2F.F64.F32 R10, R13 ;  /* 0x0000000d000a7310 */ /* 0x000e220000201800 */
[----:B------:R-:W-:Y:S01]  /*1d10*/  MOV R8, 0x0 ;  /* 0x0000000000087802 */ /* 0x000fe20000000f00 */
[----:B------:R1:W-:Y:S01]  /*1d20*/  STS [R2], R13 ;  /* 0x0000000d02007388 */ /* 0x0003e20000000800 */
[----:B------:R-:W2:Y:S01]  /*1d30*/  LDCU.64 UR4, c[0x4][0x78] ;  /* 0x01000f00ff0477ac */ /* 0x000ea20008000a00 */
[----:B------:R-:W-:Y:S01]  /*1d40*/  ISETP.NE.AND P0, PT, R27, R30, PT ;  /* 0x0000001e1b00720c */ /* 0x000fe20003f05270 */
[----:B------:R-:W-:Y:S01]  /*1d50*/  IMAD.U32 R6, RZ, RZ, UR47 ;  /* 0x0000002fff067e24 */ /* 0x000fe2000f8e00ff */
[----:B------:R1:W-:Y:S01]  /*1d60*/  STL [R1], R29 ;  /* 0x0000001d01007387 */ /* 0x0003e20000100800 */
[----:B------:R-:W3:Y:S01]  /*1d70*/  LDC.64 R8, c[0x4][R8] ;  /* 0x0100000008087b82 */ /* 0x000ee20000000a00 */
[----:B------:R-:W-:Y:S01]  /*1d80*/  P2R R31, PR, RZ, 0x1 ;  /* 0x00000001ff1f7803 */ /* 0x000fe20000000000 */
[----:B------:R-:W-:Y:S01]  /*1d90*/  IMAD.U32 R7, RZ, RZ, UR48 ;  /* 0x00000030ff077e24 */ /* 0x000fe2000f8e00ff */
[----:B0-----:R1:W-:Y:S01]  /*1da0*/  STL.64 [R1+0x8], R10 ;  /* 0x0000080a01007387 */ /* 0x0013e20000100a00 */
[----:B--2---:R-:W-:Y:S01]  /*1db0*/  MOV R4, UR4 ;  /* 0x0000000400047c02 */ /* 0x004fe20008000f00 */
[----:B------:R-:W-:-:S07]  /*1dc0*/  IMAD.U32 R5, RZ, RZ, UR5 ;  /* 0x00000005ff057e24 */ /* 0x000fce000f8e00ff */
[----:B------:R-:W-:-:S07]  /*1dd0*/  LEPC R20, `(.L_x_207) ;  /* 0x000000001014794e */ /* 0x000fce0000000000 */
[----:B-1-3--:R-:W-:Y:S05]  /*1de0*/  CALL.ABS.NOINC R8 ;  /* 0x0000000008007343 */ /* 0x00afea0003c00000 */
.L_x_207:
[----:B------:R-:W-:Y:S05]  /*1df0*/  WARPSYNC.ALL ;  /* 0x0000000000007948 */ /* 0x000fea0003800000 */
[----:B------:R-:W-:Y:S01]  /*1e00*/  BAR.SYNC.DEFER_BLOCKING 0x0 ;  /* 0x0000000000007b1d */ /* 0x000fe20000010000 */
[----:B------:R-:W-:Y:S02]  /*1e10*/  ISETP.NE.AND P6, PT, R31, RZ, PT ;  /* 0x000000ff1f00720c */ /* 0x000fe40003fc5270 */
[C---:B------:R-:W-:Y:S02]  /*1e20*/  ISETP.NE.AND P0, PT, R27.reuse, RZ, PT ;  /* 0x000000ff1b00720c */ /* 0x040fe40003f05270 */
[----:B------:R-:W-:Y:S01]  /*1e30*/  MOV R8, 0x0 ;  /* 0x0000000000087802 */ /* 0x000fe20000000f00 */
[----:B------:R-:W0:Y:S08]  /*1e40*/  LDCU.64 UR4, c[0x4][0x80] ;  /* 0x01001000ff0477ac */ /* 0x000e300008000a00 */
[----:B------:R-:W2:Y:S02]  /*1e50*/  @!P6 LDG.E R0, desc[UR36][R34.64] ;  /* 0x000000242200e981 */ /* 0x000ea4000c1e1900 */
[----:B------:R-:W-:Y:S01]  /*1e60*/  @P0 IADD3 R30, PT, PT, R27, -0x1, RZ ;  /* 0xffffffff1b1e0810 */ /* 0x000fe20007ffe0ff */
[----:B------:R-:W1:Y:S01]  /*1e70*/  LDC.64 R8, c[0x4][R8] ;  /* 0x0100000008087b82 */ /* 0x000e620000000a00 */
[----:B------:R-:W-:Y:S01]  /*1e80*/  ISETP.NE.AND P0, PT, R29, R32, PT ;  /* 0x000000201d00720c */ /* 0x000fe20003f05270 */
[----:B------:R-:W-:Y:S01]  /*1e90*/  LDS R31, [R2] ;  /* 0x00000000021f7984 */ /* 0x000fe20000000800 */
[----:B0-----:R-:W-:Y:S01]  /*1ea0*/  IMAD.U32 R4, RZ, RZ, UR4 ;  /* 0x00000004ff047e24 */ /* 0x001fe2000f8e00ff */
[----:B------:R-:W-:Y:S01]  /*1eb0*/  MOV R5, UR5 ;  /* 0x0000000500057c02 */ /* 0x000fe20008000f00 */
[----:B------:R-:W-:-:S02]  /*1ec0*/  IMAD R3, R30, 0x4, R26 ;  /* 0x000000041e037824 */ /* 0x000fc400078e021a */
[----:B------:R-:W-:Y:S02]  /*1ed0*/  IMAD.MOV.U32 R26, RZ, RZ, R29 ;  /* 0x000000ffff1a7224 */ /* 0x000fe400078e001d */
[----:B------:R-:W-:Y:S02]  /*1ee0*/  IMAD.U32 R6, RZ, RZ, UR47 ;  /* 0x0000002fff067e24 */ /* 0x000fe4000f8e00ff */
[----:B------:R-:W-:Y:S01]  /*1ef0*/  LDS R3, [R3] ;  /* 0x0000000003037984 */ /* 0x000fe20000000800 */
[----:B------:R-:W-:-:S03]  /*1f00*/  IMAD.U32 R7, RZ, RZ, UR48 ;  /* 0x00000030ff077e24 */ /* 0x000fc6000f8e00ff */
[----:B------:R-:W-:Y:S04]  /*1f10*/  STL.64 [R1], R26 ;  /* 0x0000001a01007387 */ /* 0x000fe80000100a00 */
[----:B------:R-:W2:Y:S02]  /*1f20*/  @P6 LDS R0, [R2+0x4] ;  /* 0x0000040002006984 */ /* 0x000ea40000000800 */
[----:B--2---:R-:W-:Y:S02]  /*1f30*/  FSEL R32, R0, RZ, P0 ;  /* 0x000000ff00207208 */ /* 0x004fe40000000000 */
[----:B------:R-:W-:Y:S02]  /*1f40*/  ISETP.NE.AND P0, PT, R29, RZ, PT ;  /* 0x000000ff1d00720c */ /* 0x000fe40003f05270 */
[----:B------:R-:W0:Y:S02]  /*1f50*/  F2F.F64.F32 R12, R32 ;  /* 0x00000020000c7310 */ /* 0x000e240000201800 */
[----:B------:R-:W-:-:S06]  /*1f60*/  FSEL R30, R3, RZ, P0 ;  /* 0x000000ff031e7208 */ /* 0x000fcc0000000000 */
[----:B------:R-:W2:Y:S01]  /*1f70*/  F2F.F64.F32 R10, R30 ;  /* 0x0000001e000a7310 */ /* 0x000ea20000201800 */
[----:B0-----:R0:W-:Y:S04]  /*1f80*/  STL.64 [R1+0x10], R12 ;  /* 0x0000100c01007387 */ /* 0x0011e80000100a00 */
[----:B-12---:R0:W-:Y:S02]  /*1f90*/  STL.64 [R1+0x8], R10 ;  /* 0x0000080a01007387 */ /* 0x0061e40000100a00 */
[----:B------:R-:W-:-:S07]  /*1fa0*/  LEPC R20, `(.L_x_208) ;  /* 0x000000001014794e */ /* 0x000fce0000000000 */
[----:B0-----:R-:W-:Y:S05]  /*1fb0*/  CALL.ABS.NOINC R8 ;  /* 0x0000000008007343 */ /* 0x001fea0003c00000 */
.L_x_208:
[----:B------:R-:W-:Y:S01]  /*1fc0*/  VIADD R0, R29, 0x1 ;  /* 0x000000011d007836 */ /* 0x000fe20000000000 */
[----:B------:R-:W-:Y:S04]  /*1fd0*/  BSSY.RECONVERGENT B2, `(.L_x_209) ;  /* 0x0000018000027945 */ /* 0x000fe80003800200 */
[----:B------:R-:W-:-:S04]  /*1fe0*/  LOP3.LUT R0, R0, 0x80000001, RZ, 0xc0, !PT ;  /* 0x8000000100007812 */ /* 0x000fc800078ec0ff */
[----:B------:R-:W-:-:S13]  /*1ff0*/  ISETP.NE.AND P0, PT, R0, 0x1, PT ;  /* 0x000000010000780c */ /* 0x000fda0003f05270 */
[----:B------:R-:W-:Y:S05]  /*2000*/  @P0 BRA `(.L_x_210) ;  /* 0x0000000000500947 */ /* 0x000fea0003800000 */
        /* <DEDUP_REMOVED lines=18> */
.L_x_212:
[----:B------:R-:W-:Y:S05]  /*2130*/  BSYNC.RECONVERGENT B3 ;  /* 0x0000000000037941 */ /* 0x000fea0003800200 */
.L_x_211:
[----:B------:R-:W-:-:S07]  /*2140*/  MOV R31, R0 ;  /* 0x00000000001f7202 */ /* 0x000fce0000000f00 */
.L_x_210:
[----:B------:R-:W-:Y:S05]  /*2150*/  BSYNC.RECONVERGENT B2 ;  /* 0x0000000000027941 */ /* 0x000fea0003800200 */
.L_x_209:
[----:B------:R-:W0:Y:S01]  /*2160*/  F2F.F64.F32 R8, R31 ;  /* 0x0000001f00087310 */ /* 0x000e220000201800 */
[----:B------:R-:W-:Y:S01]  /*2170*/  MOV R0, 0x0 ;  /* 0x0000000000007802 */ /* 0x000fe20000000f00 */
[----:B------:R1:W-:Y:S01]  /*2180*/  STS [R2], R31 ;  /* 0x0000001f02007388 */ /* 0x0003e20000000800 */
[----:B------:R-:W2:Y:S01]  /*2190*/  LDCU.64 UR4, c[0x4][0x88] ;  /* 0x01001100ff0477ac */ /* 0x000ea20008000a00 */
[----:B------:R-:W-:Y:S01]  /*21a0*/  IMAD.U32 R6, RZ, RZ, UR47 ;  /* 0x0000002fff067e24 */ /* 0x000fe2000f8e00ff */
[----:B------:R1:W3:Y:S01]  /*21b0*/  LDC.64 R10, c[0x4][R0] ;  /* 0x01000000000a7b82 */ /* 0x0002e20000000a00 */
[----:B------:R1:W-:Y:S01]  /*21c0*/  STL [R1], R29 ;  /* 0x0000001d01007387 */ /* 0x0003e20000100800 */
[----:B------:R-:W-:-:S03]  /*21d0*/  MOV R7, UR48 ;  /* 0x0000003000077c02 */ /* 0x000fc60008000f00 */
[----:B0-----:R1:W-:Y:S01]  /*21e0*/  STL.64 [R1+0x8], R8 ;  /* 0x0000080801007387 */ /* 0x0013e20000100a00 */
[----:B--2---:R-:W-:Y:S02]  /*21f0*/  IMAD.U32 R4, RZ, RZ, UR4 ;  /* 0x00000004ff047e24 */ /* 0x004fe4000f8e00ff */
[----:B------:R-:W-:-:S07]  /*2200*/  IMAD.U32 R5, RZ, RZ, UR5 ;  /* 0x00000005ff057e24 */ /* 0x000fce000f8e00ff */
[----:B------:R-:W-:-:S07]  /*2210*/  LEPC R20, `(.L_x_213) ;  /* 0x000000001014794e */ /* 0x000fce0000000000 */
[----:B-1-3--:R-:W-:Y:S05]  /*2220*/  CALL.ABS.NOINC R10 ;  /* 0x000000000a007343 */ /* 0x00afea0003c00000 */
.L_x_213:
[----:B------:R2:W3:Y:S02]  /*2230*/  LDS R13, [R2] ;  /* 0x00000000020d7984 */ /* 0x0004e40000000800 */
.L_x_199:
[----:B0123--:R-:W0:Y:S01]  /*2240*/  F2F.F64.F32 R2, R13 ;  /* 0x0000000d00027310 */ /* 0x00fe220000201800 */
[----:B------:R-:W-:Y:S01]  /*2250*/  MOV R16, 0x0 ;  /* 0x0000000000107802 */ /* 0x000fe20000000f00 */
[----:B------:R1:W-:Y:S01]  /*2260*/  STL [R1], R29 ;  /* 0x0000001d01007387 */ /* 0x0003e20000100800 */
[----:B------:R-:W2:Y:S01]  /*2270*/  LDCU.64 UR4, c[0x4][0x90] ;  /* 0x01001200ff0477ac */ /* 0x000ea20008000a00 */
[----:B------:R-:W-:Y:S01]  /*2280*/  IMAD.U32 R6, RZ, RZ, UR47 ;  /* 0x0000002fff067e24 */ /* 0x000fe2000f8e00ff */
[----:B------:R1:W3:Y:S01]  /*2290*/  LDC.64 R8, c[0x4][R16] ;  /* 0x0100000010087b82 */ /* 0x0002e20000000a00 */
[----:B------:R-:W-:Y:S01]  /*22a0*/  MOV R7, UR48 ;  /* 0x0000003000077c02 */ /* 0x000fe20008000f00 */
[----:B0-----:R1:W-:Y:S01]  /*22b0*/  STL.64 [R1+0x8], R2 ;  /* 0x0000080201007387 */ /* 0x0013e20000100a00 */
[----:B--2---:R-:W-:Y:S02]  /*22c0*/  IMAD.U32 R4, RZ, RZ, UR4 ;  /* 0x00000004ff047e24 */ /* 0x004fe4000f8e00ff */
[----:B------:R-:W-:-:S07]  /*22d0*/  IMAD.U32 R5, RZ, RZ, UR5 ;  /* 0x00000005ff057e24 */ /* 0x000fce000f8e00ff */
[----:B------:R-:W-:-:S07]  /*22e0*/  LEPC R20, `(.L_x_214) ;  /* 0x000000001014794e */ /* 0x000fce0000000000 */
[----:B-1-3--:R-:W-:Y:S05]  /*22f0*/  CALL.ABS.NOINC R8 ;  /* 0x0000000008007343 */ /* 0x00afea0003c00000 */
.L_x_214:
[----:B------:R-:W0:Y:S01]  /*2300*/  LDS R28, [R28] ;  /* 0x000000001c1c7984 */ /* 0x000e220000000800 */
[----:B------:R-:W1:Y:S01]  /*2310*/  LDC.64 R16, c[0x4][R16] ;  /* 0x0100000010107b82 */ /* 0x000e620000000a00 */
[----:B------:R-:W2:Y:S01]  /*2320*/  LDCU.64 UR4, c[0x4][0x98] ;  /* 0x01001300ff0477ac */ /* 0x000ea20008000a00 */
[----:B------:R-:W-:Y:S01]  /*2330*/  IMAD.U32 R6, RZ, RZ, UR47 ;  /* 0x0000002fff067e24 */ /* 0x000fe2000f8e00ff */
[----:B------:R3:W-:Y:S01]  /*2340*/  STL [R1], R29 ;  /* 0x0000001d01007387 */ /* 0x0007e20000100800 */
[----:B------:R-:W-:Y:S01]  /*2350*/  MOV R7, UR48 ;  /* 0x0000003000077c02 */ /* 0x000fe20008000f00 */
[----:B--2---:R-:W-:Y:S02]  /*2360*/  IMAD.U32 R4, RZ, RZ, UR4 ;  /* 0x00000004ff047e24 */ /* 0x004fe4000f8e00ff */
[----:B------:R-:W-:Y:S01]  /*2370*/  IMAD.U32 R5, RZ, RZ, UR5 ;  /* 0x00000005ff057e24 */ /* 0x000fe2000f8e00ff */
[----:B0-----:R-:W0:Y:S02]  /*2380*/  F2F.F64.F32 R2, R28 ;  /* 0x0000001c00027310 */ /* 0x001e240000201800 */
[----:B01----:R3:W-:Y:S04]  /*2390*/  STL.64 [R1+0x8], R2 ;  /* 0x0000080201007387 */ /* 0x0037e80000100a00 */
[----:B------:R-:W-:-:S07]  /*23a0*/  LEPC R20, `(.L_x_215) ;  /* 0x000000001014794e */ /* 0x000fce0000000000 */
[----:B---3--:R-:W-:Y:S05]  /*23b0*/  CALL.ABS.NOINC R16 ;  /* 0x0000000010007343 */ /* 0x008fea0003c00000 */
.L_x_215:
[----:B------:R-:W0:Y:S01]  /*23c0*/  S2UR UR5, SR_CgaCtaId ;  /* 0x00000000000579c3 */ /* 0x000e220000008800 */
[----:B------:R-:W-:Y:S02]  /*23d0*/  UMOV UR4, 0x400 ;  /* 0x0000040000047882 */ /* 0x000fe40000000000 */
[----:B0-----:R-:W-:-:S06]  /*23e0*/  ULEA UR4, UR5, UR4, 0x18 ;  /* 0x0000000405047291 */ /* 0x001fcc000f8ec0ff */
[C---:B------:R-:W-:Y:S02]  /*23f0*/  LEA R5, R27.reuse, UR4, 0x2 ;  /* 0x000000041b057c11 */ /* 0x040fe4000f8e10ff */
[----:B------:R-:W-:-:S03]  /*2400*/  IADD3 R27, P0, PT, R27, UR40, RZ ;  /* 0x000000281b1b7c10 */ /* 0x000fc6000ff1e0ff */
[----:B------:R-:W0:Y:S01]  /*2410*/  LDCU.64 UR4, c[0x0][0x380] ;  /* 0x00007000ff0477ac */ /* 0x000e220008000a00 */
[----:B------:R-:W1:Y:S01]  /*2420*/  LDS R5, [R5] ;  /* 0x0000000005057984 */ /* 0x000e620000000800 */
[----:B------:R-:W-:Y:S01]  /*2430*/  IMAD.X R0, RZ, RZ, UR52, P0 ;  /* 0x00000034ff007e24 */ /* 0x000fe200080e06ff */
[----:B0-----:R-:W-:-:S04]  /*2440*/  LEA R2, P0, R27, UR4, 0x2 ;  /* 0x000000041b027c11 */ /* 0x001fc8000f8010ff */
[----:B------:R-:W-:-:S05]  /*2450*/  LEA.HI.X R3, R27, UR5, R0, 0x2, P0 ;  /* 0x000000051b037c11 */ /* 0x000fca00080f1400 */
[----:B-1----:R-:W-:Y:S01]  /*2460*/  STG.E desc[UR36][R2.64], R5 ;  /* 0x0000000502007986 */ /* 0x002fe2000c101924 */
[----:B------:R-:W-:Y:S05]  /*2470*/  EXIT ;  /* 0x000000000000794d */ /* 0x000fea0003800000 */
        .weak           $__internal_2_$__cuda_sm3x_div_rn_noftz_f32_slowpath
        .type           $__internal_2_$__cuda_sm3x_div_rn_noftz_f32_slowpath,@function
        .size           $__internal_2_$__cuda_sm3x_div_rn_noftz_f32_slowpath,(.L_x_298 - $__internal_2_$__cuda_sm3x_div_rn_noftz_f32_slowpath)
$__internal_2_$__cuda_sm3x_div_rn_noftz_f32_slowpath:
[----:B------:R-:W-:Y:S01]  /*2480*/  SHF.R.U32.HI R3, RZ, 0x17, R31 ;  /* 0x00000017ff037819 */ /* 0x000fe2000001161f */
[----:B------:R-:W-:Y:S01]  /*2490*/  BSSY.RECONVERGENT B0, `(.L_x_216) ;  /* 0x0000063000007945 */ /* 0x000fe20003800200 */
[----:B------:R-:W-:Y:S02]  /*24a0*/  SHF.R.U32.HI R6, RZ, 0x17, R11 ;  /* 0x00000017ff067819 */ /* 0x000fe4000001160b */
[----:B------:R-:W-:Y:S02]  /*24b0*/  LOP3.LUT R3, R3, 0xff, RZ, 0xc0, !PT ;  /* 0x000000ff03037812 */ /* 0x000fe400078ec0ff */
[----:B------:R-:W-:Y:S02]  /*24c0*/  LOP3.LUT R6, R6, 0xff, RZ, 0xc0, !PT ;  /* 0x000000ff06067812 */ /* 0x000fe400078ec0ff */
[----:B------:R-:W-:Y:S01]  /*24d0*/  MOV R8, R31 ;  /* 0x0000001f00087202 */ /* 0x000fe20000000f00 */
[----:B------:R-:W-:Y:S02]  /*24e0*/  VIADD R7, R3, 0xffffffff ;  /* 0xffffffff03077836 */ /* 0x000fe40000000000 */
[----:B------:R-:W-:-:S03]  /*24f0*/  VIADD R0, R6, 0xffffffff ;  /* 0xffffffff06007836 */ /* 0x000fc60000000000 */
        /* <DEDUP_REMOVED lines=10> */
[----:B------:R-:W-:Y:S02]  /*25a0*/  FSETP.NEU.FTZ.AND P2, PT, |R11|, +INF , PT ;  /* 0x7f8000000b00780b */ /* 0x000fe40003f5d200 */
        /* <DEDUP_REMOVED lines=11> */
[----:B------:R-:W-:Y:S02]  /*2660*/  @P0 IMAD.MOV.U32 R5, RZ, RZ, RZ ;  /* 0x000000ffff050224 */ /* 0x000fe400078e00ff */
[----:B------:R-:W-:Y:S01]  /*2670*/  @!P0 FFMA R11, R11, 1.84467440737095516160e+19, RZ ;  /* 0x5f8000000b0b8823 */ /* 0x000fe200000000ff */
[----:B------:R-:W-:Y:S02]  /*2680*/  @!P0 IMAD.MOV.U32 R5, RZ, RZ, -0x40 ;  /* 0xffffffc0ff058424 */ /* 0x000fe400078e00ff */
[----:B------:R-:W-:-:S03]  /*2690*/  @!P1 FFMA R8, R31, 1.84467440737095516160e+19, RZ ;  /* 0x5f8000001f089823 */ /* 0x000fc600000000ff */
[----:B------:R-:W-:-:S07]  /*26a0*/  @!P1 IADD3 R5, PT, PT, R5, 0x40, RZ ;  /* 0x0000004005059810 */ /* 0x000fce0007ffe0ff */
.L_x_217:
[----:B------:R-:W-:Y:S01]  /*26b0*/  LEA R7, R3, 0xc0800000, 0x17 ;  /* 0xc080000003077811 */ /* 0x000fe200078eb8ff */
[----:B------:R-:W-:Y:S01]  /*26c0*/  VIADD R6, R6, 0xffffff81 ;  /* 0xffffff8106067836 */ /* 0x000fe20000000000 */
[----:B------:R-:W-:Y:S03]  /*26d0*/  BSSY.RECONVERGENT B1, `(.L_x_222) ;  /* 0x0000035000017945 */ /* 0x000fe60003800200 */
        /* <DEDUP_REMOVED lines=29> */
[C---:B------:R-:W-:Y:S01]  /*28b0*/  VIADD R7, R3.reuse, 0x20 ;  /* 0x0000002003077836 */ /* 0x040fe20000000000 */
        /* <DEDUP_REMOVED lines=18> */
.L_x_224:
[----:B------:R-:W-:-:S04]  /*29e0*/  LOP3.LUT R0, R0, 0x80000000, RZ, 0xc0, !PT ;  /* 0x8000000000007812 */ /* 0x000fc800078ec0ff */
[----:B------:R-:W-:Y:S01]  /*29f0*/  LOP3.LUT R0, R0, 0x7f800000, RZ, 0xfc, !PT ;  /* 0x7f80000000007812 */ /* 0x000fe200078efcff */
[----:B------:R-:W-:Y:S06]  /*2a00*/  BRA `(.L_x_225) ;  /* 0x0000000000047947 */ /* 0x000fec0003800000 */
.L_x_223:
[----:B------:R-:W-:-:S07]  /*2a10*/  IMAD R0, R5, 0x800000, R0 ;  /* 0x0080000005007824 */ /* 0x000fce00078e0200 */
.L_x_225:
[----:B------:R-:W-:Y:S05]  /*2a20*/  BSYNC.RECONVERGENT B1 ;  /* 0x0000000000017941 */ /* 0x000fea0003800200 */
.L_x_222:
[----:B------:R-:W-:Y:S05]  /*2a30*/  BRA `(.L_x_226) ;  /* 0x0000000000207947 */ /* 0x000fea0003800000 */
.L_x_221:
[----:B------:R-:W-:-:S04]  /*2a40*/  LOP3.LUT R0, R8, 0x80000000, R11, 0x48, !PT ;  /* 0x8000000008007812 */ /* 0x000fc800078e480b */
[----:B------:R-:W-:Y:S01]  /*2a50*/  LOP3.LUT R0, R0, 0x7f800000, RZ, 0xfc, !PT ;  /* 0x7f80000000007812 */ /* 0x000fe200078efcff */
[----:B------:R-:W-:Y:S06]  /*2a60*/  BRA `(.L_x_226) ;  /* 0x0000000000147947 */ /* 0x000fec0003800000 */
.L_x_220:
[----:B------:R-:W-:Y:S01]  /*2a70*/  LOP3.LUT R0, R8, 0x80000000, R11, 0x48, !PT ;  /* 0x8000000008007812 */ /* 0x000fe200078e480b */
[----:B------:R-:W-:Y:S06]  /*2a80*/  BRA `(.L_x_226) ;  /* 0x00000000000c7947 */ /* 0x000fec0003800000 */
.L_x_219:
[----:B------:R-:W0:Y:S01]  /*2a90*/  MUFU.RSQ R0, -QNAN ;  /* 0xffc0000000007908 */ /* 0x000e220000001400 */
[----:B------:R-:W-:Y:S05]  /*2aa0*/  BRA `(.L_x_226) ;  /* 0x0000000000047947 */ /* 0x000fea0003800000 */
.L_x_218:
[----:B------:R-:W-:-:S07]  /*2ab0*/  FADD.FTZ R0, R11, R31 ;  /* 0x0000001f0b007221 */ /* 0x000fce0000010000 */
.L_x_226:
[----:B------:R-:W-:Y:S05]  /*2ac0*/  BSYNC.RECONVERGENT B0 ;  /* 0x0000000000007941 */ /* 0x000fea0003800200 */
.L_x_216:
[----:B------:R-:W-:-:S04]  /*2ad0*/  IMAD.MOV.U32 R5, RZ, RZ, 0x0 ;  /* 0x00000000ff057424 */ /* 0x000fc800078e00ff */
[----:B0-----:R-:W-:Y:S05]  /*2ae0*/  RET.REL.NODEC R4 `(_Z23_jacobiGpuLowerTrianglePfS_S_S_S_S_S_iif) ;  /* 0xffffffd404447950 */ /* 0x001fea0003c3ffff */
.L_x_227:
        /* <DEDUP_REMOVED lines=9> */
.L_x_298:


//--------------------- .text._Z23_jacobiGpuUpperTrianglePfS_PKfS1_S1_S1_S1_iif --------------------------
	.section	.text._Z23_jacobiGpuUpperTrianglePfS_PKfS1_S1_S1_S1_iif,"ax",@progbits
	.align	128
        .global         _Z23_jacobiGpuUpperTrianglePfS_PKfS1_S1_S1_S1_iif
        .type           _Z23_jacobiGpuUpperTrianglePfS_PKfS1_S1_S1_S1_iif,@function
        .size           _Z23_jacobiGpuUpperTrianglePfS_PKfS1_S1_S1_S1_iif,(.L_x_299 - _Z23_jacobiGpuUpperTrianglePfS_PKfS1_S1_S1_S1_iif)
        .other          _Z23_jacobiGpuUpperTrianglePfS_PKfS1_S1_S1_S1_iif,@"STO_CUDA_ENTRY STV_DEFAULT"
_Z23_jacobiGpuUpperTrianglePfS_PKfS1_S1_S1_S1_iif:
.text._Z23_jacobiGpuUpperTrianglePfS_PKfS1_S1_S1_S1_iif:
[----:B------:R-:W0:Y:S01]  /*0000*/  LDC R1, c[0x0][0x37c] ;  /* 0x0000df00ff017b82 */ /* 0x000e220000000800 */
[----:B------:R-:W1:Y:S01]  /*0010*/  S2R R39, SR_TID.X ;  /* 0x0000000000277919 */ /* 0x000e620000002100 */
[----:B------:R-:W2:Y:S06]  /*0020*/  LDCU UR5, c[0x0][0x2fc] ;  /* 0x00005f80ff0577ac */ /* 0x000eac0008000800 */
[----:B------:R-:W3:Y:S01]  /*0030*/  S2UR UR4, SR_CTAID.X ;  /* 0x00000000000479c3 */ /* 0x000ee20000002500 */
[----:B0-----:R-:W-:Y:S01]  /*0040*/  VIADD R1, R1, 0xffffffe0 ;  /* 0xffffffe001017836 */ /* 0x001fe20000000000 */
[----:B------:R-:W0:Y:S01]  /*0050*/  LDCU.64 UR6, c[0x0][0x390] ;  /* 0x00007200ff0677ac */ /* 0x000e220008000a00 */
[----:B------:R-:W4:Y:S05]  /*0060*/  LDCU.64 UR36, c[0x0][0x358] ;  /* 0x00006b00ff2477ac */ /* 0x000f2a0008000a00 */
[----:B------:R-:W3:Y:S01]  /*0070*/  LDC R37, c[0x0][0x360] ;  /* 0x0000d800ff257b82 */ /* 0x000ee20000000800 */
[----:B------:R-:W5:Y:S01]  /*0080*/  S2R R3, SR_CgaCtaId ;  /* 0x0000000000037919 */ /* 0x000f620000008800 */
[----:B------:R-:W-:Y:S01]  /*0090*/  MOV R34, 0x400 ;  /* 0x0000040000227802 */ /* 0x000fe20000000f00 */
[----:B------:R-:W0:Y:S01]  /*00a0*/  LDCU UR38, c[0x0][0x3c0] ;  /* 0x00007800ff2677ac */ /* 0x000e220008000800 */
[----:B------:R-:W-:Y:S01]  /*00b0*/  MOV R16, 0x0 ;  /* 0x0000000000107802 */ /* 0x000fe20000000f00 */
[----:B------:R-:W0:Y:S01]  /*00c0*/  LDCU UR39, c[0x0][0x3bc] ;  /* 0x00007780ff2777ac */ /* 0x000e220008000800 */
[----:B---3--:R-:W-:-:S05]  /*00d0*/  IMAD R6, R37, UR4, RZ ;  /* 0x0000000425067c24 */ /* 0x008fca000f8e02ff */
[----:B-1----:R-:W-:-:S04]  /*00e0*/  IADD3 R35, P0, PT, R6, R39, RZ ;  /* 0x0000002706237210 */ /* 0x002fc80007f1e0ff */
[----:B------:R-:W-:Y:S01]  /*00f0*/  LEA.HI.X.SX32 R0, R6, RZ, 0x1, P0 ;  /* 0x000000ff06007211 */ /* 0x000fe200000f0eff */
[----:B------:R-:W-:-:S03]  /*0100*/  IMAD.SHL.U32 R36, R35, 0x4, RZ ;  /* 0x0000000423247824 */ /* 0x000fc600078e00ff */
[----:B------:R-:W-:Y:S02]  /*0110*/  SHF.L.U64.HI R35, R35, 0x2, R0 ;  /* 0x0000000223237819 */ /* 0x000fe40000010200 */
[----:B0-----:R-:W-:-:S04]  /*0120*/  IADD3 R4, P0, PT, R36, UR6, RZ ;  /* 0x0000000624047c10 */ /* 0x001fc8000ff1e0ff */
[----:B------:R-:W-:Y:S02]  /*0130*/  IADD3.X R5, PT, PT, R35, UR7, RZ, P0, !PT ;  /* 0x0000000723057c10 */ /* 0x000fe400087fe4ff */
[----:B-----5:R-:W-:Y:S01]  /*0140*/  LEA R34, R3, R34, 0x18 ;  /* 0x0000002203227211 */ /* 0x020fe200078ec0ff */
[----:B------:R-:W0:Y:S02]  /*0150*/  LDCU UR4, c[0x0][0x2f8] ;  /* 0x00005f00ff0477ac */ /* 0x000e240008000800 */
[----:B----4-:R1:W3:Y:S01]  /*0160*/  LDG.E R0, desc[UR36][R4.64] ;  /* 0x0000002404007981 */ /* 0x0102e2000c1e1900 */
[----:B------:R-:W-:Y:S01]  /*0170*/  IMAD.IADD R17, R6, 0x1, R39 ;  /* 0x0000000106117824 */ /* 0x000fe200078e0227 */
[----:B------:R4:W3:Y:S01]  /*0180*/  LDC.64 R10, c[0x4][R16] ;  /* 0x01000000100a7b82 */ /* 0x0008e20000000a00 */
[----:B------:R-:W-:Y:S01]  /*0190*/  IMAD R2, R39, 0x4, R34 ;  /* 0x0000000427027824 */ /* 0x000fe200078e0222 */
[----:B------:R-:W1:Y:S02]  /*01a0*/  LDCU.64 UR6, c[0x4][0x8] ;  /* 0x01000100ff0677ac */ /* 0x000e640008000a00 */
[----:B------:R-:W-:Y:S01]  /*01b0*/  STL [R1], R17 ;  /* 0x0000001101007387 */ /* 0x000fe20000100800 */
[----:B------:R-:W-:Y:S01]  /*01c0*/  IMAD R3, R37, 0x4, R2 ;  /* 0x0000000425037824 */ /* 0x000fe200078e0202 */
[----:B0-----:R-:W-:-:S05]  /*01d0*/  IADD3 R19, P0, PT, R1, UR4, RZ ;  /* 0x0000000401137c10 */ /* 0x001fca000ff1e0ff */
[----:B--2---:R-:W-:Y:S01]  /*01e0*/  IMAD.X R18, RZ, RZ, UR5, P0 ;  /* 0x00000005ff127e24 */ /* 0x004fe200080e06ff */
[----:B-1----:R-:W-:Y:S01]  /*01f0*/  MOV R5, UR7 ;  /* 0x0000000700057c02 */ /* 0x002fe20008000f00 */
[----:B------:R-:W-:Y:S02]  /*0200*/  IMAD.U32 R4, RZ, RZ, UR6 ;  /* 0x00000006ff047e24 */ /* 0x000fe4000f8e00ff */
[----:B------:R-:W-:Y:S02]  /*0210*/  IMAD.MOV.U32 R6, RZ, RZ, R19 ;  /* 0x000000ffff067224 */ /* 0x000fe400078e0013 */
[----:B------:R-:W-:Y:S01]  /*0220*/  IMAD.MOV.U32 R7, RZ, RZ, R18 ;  /* 0x000000ffff077224 */ /* 0x000fe200078e0012 */
[----:B---3--:R-:W0:Y:S01]  /*0230*/  F2F.F64.F32 R8, R0 ;  /* 0x0000000000087310 */ /* 0x008e220000201800 */
[----:B------:R1:W-:Y:S04]  /*0240*/  STS [R2], R0 ;  /* 0x0000000002007388 */ /* 0x0003e80000000800 */
[----:B------:R4:W-:Y:S01]  /*0250*/  STS [R3], R0 ;  /* 0x0000000003007388 */ /* 0x0009e20000000800 */
[----:B-1----:R-:W-:-:S03]  /*0260*/  IMAD R2, R37, 0x4, R34 ;  /* 0x0000000425027824 */ /* 0x002fc600078e0222 */
[----:B0-----:R4:W-:Y:S04]  /*0270*/  STL.64 [R1+0x8], R8 ;  /* 0x0000080801007387 */ /* 0x0019e80000100a00 */
[----:B------:R-:W-:-:S07]  /*0280*/  LEPC R20, `(.L_x_228) ;  /* 0x000000001014794e */ /* 0x000fce0000000000 */
[----:B----4-:R-:W-:Y:S05]  /*0290*/  CALL.ABS.NOINC R10 ;  /* 0x000000000a007343 */ /* 0x010fea0003c00000 */
.L_x_228:
[----:B------:R-:W-:Y:S01]  /*02a0*/  IMAD R0, R39, 0x4, R2 ;  /* 0x0000000427007824 */ /* 0x000fe200078e0202 */
[----:B------:R-:W-:Y:S01]  /*02b0*/  STL [R1], R17 ;  /* 0x0000001101007387 */ /* 0x000fe20000100800 */
[----:B------:R0:W1:Y:S01]  /*02c0*/  LDC.64 R10, c[0x4][R16] ;  /* 0x01000000100a7b82 */ /* 0x0000620000000a00 */
[----:B------:R-:W2:Y:S01]  /*02d0*/  LDCU.64 UR4, c[0x4][0x10] ;  /* 0x01000200ff0477ac */ /* 0x000ea20008000a00 */
[----:B------:R-:W-:Y:S02]  /*02e0*/  IMAD.MOV.U32 R6, RZ, RZ, R19 ;  /* 0x000000ffff067224 */ /* 0x000fe400078e0013 */
        /* <DEDUP_REMOVED lines=8> */
.L_x_229:
[----:B------:R-:W-:-:S13]  /*0370*/  ISETP.GE.U32.AND P0, PT, R37, 0x4, PT ;  /* 0x000000042500780c */ /* 0x000fda0003f06070 */
[----:B------:R-:W-:Y:S05]  /*0380*/  @!P0 BRA `(.L_x_230) ;  /* 0x0000000c00688947 */ /* 0x000fea0003800000 */
[----:B------:R-:W0:Y:S01]  /*0390*/  LDCU UR4, c[0x0][0x3c0] ;  /* 0x00007800ff0477ac */ /* 0x000e220008000800 */
[----:B------:R-:W1:Y:S01]  /*03a0*/  S2UR UR5, SR_CgaCtaId ;  /* 0x00000000000579c3 */ /* 0x000e620000008800 */
[--C-:B------:R-:W-:Y:S01]  /*03b0*/  SHF.R.U32.HI R41, RZ, 0x1, R37.reuse ;  /* 0x00000001ff297819 */ /* 0x100fe20000011625 */
[----:B------:R-:W-:Y:S01]  /*03c0*/  IMAD.MOV.U32 R0, RZ, RZ, R2 ;  /* 0x000000ffff007224 */ /* 0x000fe200078e0002 */
[----:B------:R-:W2:Y:S01]  /*03d0*/  LDCU.64 UR6, c[0x0][0x3b0] ;  /* 0x00007600ff0677ac */ /* 0x000ea20008000a00 */
[----:B------:R-:W-:Y:S02]  /*03e0*/  IMAD.MOV.U32 R38, RZ, RZ, RZ ;  /* 0x000000ffff267224 */ /* 0x000fe400078e00ff */
[----:B------:R-:W-:Y:S01]  /*03f0*/  IMAD.MOV.U32 R40, RZ, RZ, R37 ;  /* 0x000000ffff287224 */ /* 0x000fe200078e0025 */
[----:B------:R-:W3:Y:S01]  /*0400*/  LDCU.128 UR8, c[0x0][0x3a0] ;  /* 0x00007400ff0877ac */ /* 0x000ee20008000c00 */
[----:B------:R-:W4:Y:S01]  /*0410*/  LDC R42, c[0x0][0x3b8] ;  /* 0x0000ee00ff2a7b82 */ /* 0x000f220000000800 */
[----:B------:R-:W-:Y:S01]  /*0420*/  IMAD.MOV R41, RZ, RZ, -R41 ;  /* 0x000000ffff297224 */ /* 0x000fe200078e0a29 */
[----:B------:R-:W5:Y:S01]  /*0430*/  LDCU.64 UR12, c[0x0][0x398] ;  /* 0x00007300ff0c77ac */ /* 0x000f620008000a00 */
[----:B0-----:R-:W0:Y:S01]  /*0440*/  F2F.F64.F32 R50, UR4 ;  /* 0x0000000400327d10 */ /* 0x001e220008201800 */
[----:B------:R-:W-:Y:S01]  /*0450*/  UMOV UR4, 0x400 ;  /* 0x0000040000047882 */ /* 0x000fe20000000000 */
[C---:B--2---:R-:W-:Y:S01]  /*0460*/  IADD3 R24, P2, PT, R36.reuse, UR6, RZ ;  /* 0x0000000624187c10 */ /* 0x044fe2000ff5e0ff */
[----:B-1----:R-:W-:Y:S01]  /*0470*/  ULEA UR4, UR5, UR4, 0x18 ;  /* 0x0000000405047291 */ /* 0x002fe2000f8ec0ff */
[----:B---3--:R-:W-:-:S02]  /*0480*/  IADD3 R48, P0, PT, R36, UR8, RZ ;  /* 0x0000000824307c10 */ /* 0x008fc4000ff1e0ff */
[C---:B------:R-:W-:Y:S02]  /*0490*/  IADD3 R26, P1, PT, R36.reuse, UR10, RZ ;  /* 0x0000000a241a7c10 */ /* 0x040fe4000ff3e0ff */
[----:B-----5:R-:W-:Y:S01]  /*04a0*/  IADD3 R22, P3, PT, R36, UR12, RZ ;  /* 0x0000000c24167c10 */ /* 0x020fe2000ff7e0ff */
[----:B------:R-:W-:Y:S01]  /*04b0*/  IMAD.U32 R34, RZ, RZ, UR4 ;  /* 0x00000004ff227e24 */ /* 0x000fe2000f8e00ff */
[C---:B------:R-:W-:Y:S01]  /*04c0*/  IADD3.X R49, PT, PT, R35.reuse, UR9, RZ, P0, !PT ;  /* 0x0000000923317c10 */ /* 0x040fe200087fe4ff */
[----:B0-----:R-:W-:Y:S01]  /*04d0*/  DADD R50, -R50, 1 ;  /* 0x3ff0000032327429 */ /* 0x001fe20000000100 */
[C---:B------:R-:W-:Y:S02]  /*04e0*/  IADD3.X R27, PT, PT, R35.reuse, UR11, RZ, P1, !PT ;  /* 0x0000000b231b7c10 */ /* 0x040fe40008ffe4ff */
[C---:B------:R-:W-:Y:S02]  /*04f0*/  IADD3.X R25, PT, PT, R35.reuse, UR7, RZ, P2, !PT ;  /* 0x0000000723197c10 */ /* 0x040fe400097fe4ff */
[----:B------:R-:W-:-:S02]  /*0500*/  IADD3.X R23, PT, PT, R35, UR13, RZ, P3, !PT ;  /* 0x0000000d23177c10 */ /* 0x000fc40009ffe4ff */
[----:B----4-:R-:W-:-:S07]  /*0510*/  IADD3 R42, PT, PT, R42, -0x1, RZ ;  /* 0xffffffff2a2a7810 */ /* 0x010fce0007ffe0ff */
.L_x_249:
[----:B------:R-:W-:Y:S02]  /*0520*/  VIADD R2, R40, 0xfffffffe ;  /* 0xfffffffe28027836 */ /* 0x000fe40000000000 */
[----:B------:R-:W-:Y:S02]  /*0530*/  IMAD.MOV.U32 R16, RZ, RZ, R38 ;  /* 0x000000ffff107224 */ /* 0x000fe400078e0026 */
[----:B------:R-:W-:Y:S01]  /*0540*/  VIADD R38, R38, 0x1 ;  /* 0x0000000126267836 */ /* 0x000fe20000000000 */
[----:B------:R-:W-:Y:S01]  /*0550*/  ISETP.GT.U32.AND P0, PT, R39, R2, PT ;  /* 0x000000022700720c */ /* 0x000fe20003f04070 */
[----:B------:R-:W-:Y:S02]  /*0560*/  VIADD R41, R41, 0x1 ;  /* 0x0000000129297836 */ /* 0x000fe40000000000 */
[----:B------:R-:W-:Y:S01]  /*0570*/  IMAD.MOV.U32 R2, RZ, RZ, R34 ;  /* 0x000000ffff027224 */ /* 0x000fe200078e0022 */
[----:B------:R-:W-:Y:S02]  /*0580*/  ISETP.LT.U32.OR P0, PT, R39, R38, P0 ;  /* 0x000000262700720c */ /* 0x000fe40000701470 */
[----:B------:R-:W-:-:S02]  /*0590*/  ISETP.NE.AND P1, PT, R41, -0x1, PT ;  /* 0xffffffff2900780c */ /* 0x000fc40003f25270 */
[----:B------:R-:W-:Y:S02]  /*05a0*/  MOV R34, R0 ;  /* 0x0000000000227202 */ /* 0x000fe40000000f00 */
[----:B------:R-:W-:-:S07]  /*05b0*/  P2R R47, PR, RZ, 0x2 ;  /* 0x00000002ff2f7803 */ /* 0x000fce0000000000 */
[----:B01---5:R-:W-:Y:S05]  /*05c0*/  @P0 BRA `(.L_x_231) ;  /* 0x0000000800c00947 */ /* 0x023fea0003800000 */
[----:B------:R0:W5:Y:S04]  /*05d0*/  LDG.E R43, desc[UR36][R48.64] ;  /* 0x00000024302b7981 */ /* 0x000168000c1e1900 */
[----:B------:R0:W5:Y:S04]  /*05e0*/  LDG.E R44, desc[UR36][R26.64] ;  /* 0x000000241a2c7981 */ /* 0x000168000c1e1900 */
[----:B------:R0:W5:Y:S04]  /*05f0*/  LDG.E R45, desc[UR36][R24.64] ;  /* 0x00000024182d7981 */ /* 0x000168000c1e1900 */
[----:B------:R0:W5:Y:S01]  /*0600*/  LDG.E R46, desc[UR36][R22.64] ;  /* 0x00000024162e7981 */ /* 0x000162000c1e1900 */
[----:B------:R-:W-:Y:S01]  /*0610*/  IMAD R5, R39, 0x4, R2 ;  /* 0x0000000427057824 */ /* 0x000fe200078e0202 */
[----:B------:R-:W-:Y:S01]  /*0620*/  UISETP.NE.AND UP0, UPT, UR39, 0x1, UPT ;  /* 0x000000012700788c */ /* 0x000fe2000bf05270 */
[----:B------:R-:W-:-:S02]  /*0630*/  ISETP.NE.AND P1, PT, R17, RZ, PT ;  /* 0x000000ff1100720c */ /* 0x000fc40003f25270 */
[----:B------:R-:W-:Y:S01]  /*0640*/  ISETP.NE.AND P0, PT, R17, R42, PT ;  /* 0x0000002a1100720c */ /* 0x000fe20003f05270 */
[----:B------:R-:W1:Y:S04]  /*0650*/  LDS R4, [R5+-0x4] ;  /* 0xfffffc0005047984 */ /* 0x000e680000000800 */
[----:B------:R-:W2:Y:S04]  /*0660*/  LDS R0, [R5+0x4] ;  /* 0x0000040005007984 */ /* 0x000ea80000000800 */
        /* <DEDUP_REMOVED lines=11> */
[----:B----4-:R-:W-:-:S04]  /*0720*/  FFMA R3, R7, R43, R0 ;  /* 0x0000002b07037223 */ /* 0x010fc80000000000 */
        /* <DEDUP_REMOVED lines=10> */
[----:B------:R-:W-:Y:S05]  /*07d0*/  CALL.REL.NOINC `($__internal_3_$__cuda_sm3x_div_rn_noftz_f32_slowpath) ;  /* 0x0000000c00107944 */ /* 0x000fea0003c00000 */
.L_x_235:
[----:B------:R-:W-:Y:S05]  /*07e0*/  BSYNC.RECONVERGENT B0 ;  /* 0x0000000000007941 */ /* 0x000fea0003800200 */
.L_x_234:
[----:B------:R-:W0:Y:S01]  /*07f0*/  F2F.F64.F32 R10, R0 ;  /* 0x00000000000a7310 */ /* 0x000e220000201800 */
[----:B------:R-:W-:Y:S01]  /*0800*/  MOV R8, 0x0 ;  /* 0x0000000000087802 */ /* 0x000fe20000000f00 */
[----:B------:R-:W-:Y:S01]  /*0810*/  IMAD R3, R39, 0x4, R34 ;  /* 0x0000000427037824 */ /* 0x000fe200078e0222 */
[----:B------:R1:W-:Y:S01]  /*0820*/  STL.64 [R1], R16 ;  /* 0x0000001001007387 */ /* 0x0003e20000100a00 */
[----:B------:R-:W2:Y:S01]  /*0830*/  LDCU.64 UR4, c[0x4][0x18] ;  /* 0x01000300ff0477ac */ /* 0x000ea20008000a00 */
[----:B------:R-:W-:Y:S01]  /*0840*/  IMAD.MOV.U32 R6, RZ, RZ, R19 ;  /* 0x000000ffff067224 */ /* 0x000fe200078e0013 */
[----:B------:R-:W-:Y:S01]  /*0850*/  MOV R7, R18 ;  /* 0x0000001200077202 */ /* 0x000fe20000000f00 */
[----:B------:R1:W-:Y:S01]  /*0860*/  STS [R3], R0 ;  /* 0x0000000003007388 */ /* 0x0003e20000000800 */
[----:B------:R-:W3:Y:S03]  /*0870*/  LDC.64 R8, c[0x4][R8] ;  /* 0x0100000008087b82 */ /* 0x000ee60000000a00 */
[----:B0-----:R1:W-:Y:S01]  /*0880*/  STL.64 [R1+0x8], R10 ;  /* 0x0000080a01007387 */ /* 0x0013e20000100a00 */
[----:B--2---:R-:W-:-:S02]  /*0890*/  IMAD.U32 R4, RZ, RZ, UR4 ;  /* 0x00000004ff047e24 */ /* 0x004fc4000f8e00ff */
[----:B------:R-:W-:-:S07]  /*08a0*/  IMAD.U32 R5, RZ, RZ, UR5 ;  /* 0x00000005ff057e24 */ /* 0x000fce000f8e00ff */
[----:B------:R-:W-:-:S07]  /*08b0*/  LEPC R20, `(.L_x_236) ;  /* 0x000000001014794e */ /* 0x000fce0000000000 */
[----:B-1-3--:R-:W-:Y:S05]  /*08c0*/  CALL.ABS.NOINC R8 ;  /* 0x0000000008007343 */ /* 0x00afea0003c00000 */
.L_x_236:
[----:B------:R-:W-:Y:S05]  /*08d0*/  BRA `(.L_x_231) ;  /* 0x0000000400fc7947 */ /* 0x000fea0003800000 */
.L_x_233:
[----:B------:R-:W-:Y:S01]  /*08e0*/  VIADD R0, R17, 0x1 ;  /* 0x0000000111007836 */ /* 0x000fe20000000000 */
[----:B------:R-:W-:Y:S01]  /*08f0*/  BSSY.RECONVERGENT B0, `(.L_x_237) ;  /* 0x000001a000007945 */ /* 0x000fe20003800200 */
[----:B------:R-:W-:-:S03]  /*0900*/  IMAD R6, R39, 0x4, R34 ;  /* 0x0000000427067824 */ /* 0x000fc600078e0222 */
        /* <DEDUP_REMOVED lines=17> */
[----:B----4-:R-:W-:Y:S05]  /*0a20*/  CALL.REL.NOINC `($__internal_3_$__cuda_sm3x_div_rn_noftz_f32_slowpath) ;  /* 0x00000008007c7944 */ /* 0x010fea0003c00000 */
.L_x_240:
[----:B------:R-:W-:Y:S05]  /*0a30*/  BSYNC.RECONVERGENT B1 ;  /* 0x0000000000017941 */ /* 0x000fea0003800200 */
.L_x_239:
[----:B------:R-:W-:Y:S01]  /*0a40*/  FMUL R0, R0, UR38 ;  /* 0x0000002600007c20 */ /* 0x000fe20008400000 */
[----:B----4-:R-:W-:Y:S08]  /*0a50*/  F2F.F64.F32 R8, R3 ;  /* 0x0000000300087310 */ /* 0x010ff00000201800 */
[----:B------:R-:W0:Y:S02]  /*0a60*/  F2F.F64.F32 R4, R0 ;  /* 0x0000000000047310 */ /* 0x000e240000201800 */
[----:B0-----:R-:W-:-:S06]  /*0a70*/  DFMA R4, R50, R8, R4 ;  /* 0x000000083204722b */ /* 0x001fcc0000000004 */
[----:B------:R0:W1:Y:S05]  /*0a80*/  F2F.F32.F64 R3, R4 ;  /* 0x0000000400037310 */ /* 0x00006a0000301000 */
.L_x_238:
[----:B------:R-:W-:Y:S05]  /*0a90*/  BSYNC.RECONVERGENT B0 ;  /* 0x0000000000007941 */ /* 0x000fea0003800200 */
.L_x_237:
[----:B-1--4-:R1:W-:Y:S01]  /*0aa0*/  STS [R6], R3 ;  /* 0x0000000306007388 */ /* 0x0123e20000000800 */
[----:B------:R-:W-:Y:S05]  /*0ab0*/  BRA `(.L_x_231) ;  /* 0x0000000400847947 */ /* 0x000fea0003800000 */
.L_x_232:
[----:B------:R-:W-:Y:S01]  /*0ac0*/  LOP3.LUT R0, R17, 0x80000001, RZ, 0xc0, !PT ;  /* 0x8000000111007812 */ /* 0x000fe200078ec0ff */
[----:B------:R-:W-:Y:S03]  /*0ad0*/  BSSY.RECONVERGENT B0, `(.L_x_241) ;  /* 0x0000014000007945 */ /* 0x000fe60003800200 */
[----:B------:R-:W-:-:S13]  /*0ae0*/  ISETP.NE.AND P0, PT, R0, 0x1, PT ;  /* 0x000000010000780c */ /* 0x000fda0003f05270 */
[----:B------:R-:W-:Y:S05]  /*0af0*/  @P0 BRA `(.L_x_242) ;  /* 0x0000000000440947 */ /* 0x000fea0003800000 */
[----:B-----5:R-:W0:Y:S01]  /*0b00*/  MUFU.RCP R7, R44 ;  /* 0x0000002c00077308 */ /* 0x020e220000001000 */
[----:B----4-:R-:W-:Y:S01]  /*0b10*/  FMUL R3, R8, R45 ;  /* 0x0000002d08037220 */ /* 0x010fe20000400000 */
        /* <DEDUP_REMOVED lines=13> */
[----:B------:R-:W-:-:S07]  /*0bf0*/  IMAD.MOV.U32 R3, RZ, RZ, R0 ;  /* 0x000000ffff037224 */ /* 0x000fce00078e0000 */
.L_x_243:
[----:B------:R-:W-:Y:S05]  /*0c00*/  BSYNC.RECONVERGENT B1 ;  /* 0x0000000000017941 */ /* 0x000fea0003800200 */
.L_x_242:
[----:B------:R-:W-:Y:S05]  /*0c10*/  BSYNC.RECONVERGENT B0 ;  /* 0x0000000000007941 */ /* 0x000fea0003800200 */
.L_x_241:
[----:B----4-:R-:W0:Y:S01]  /*0c20*/  F2F.F64.F32 R10, R3 ;  /* 0x00000003000a7310 */ /* 0x010e220000201800 */
[----:B------:R-:W-:Y:S01]  /*0c30*/  IMAD R28, R39, 0x4, R34 ;  /* 0x00000004271c7824 */ /* 0x000fe200078e0222 */
[----:B------:R-:W-:Y:S01]  /*0c40*/  MOV R29, 0x0 ;  /* 0x00000000001d7802 */ /* 0x000fe20000000f00 */
[----:B------:R1:W-:Y:S01]  /*0c50*/  STL.64 [R1], R16 ;  /* 0x0000001001007387 */ /* 0x0003e20000100a00 */
[----:B------:R-:W2:Y:S01]  /*0c60*/  LDCU.64 UR4, c[0x4][0x20] ;  /* 0x01000400ff0477ac */ /* 0x000ea20008000a00 */
[----:B------:R-:W-:Y:S01]  /*0c70*/  IADD3 R33, PT, PT, R17, 0x1, RZ ;  /* 0x0000000111217810 */ /* 0x000fe20007ffe0ff */
[----:B------:R1:W3:Y:S01]  /*0c80*/  LDC.64 R8, c[0x4][R29] ;  /* 0x010000001d087b82 */ /* 0x0002e20000000a00 */
[----:B------:R1:W-:Y:S01]  /*0c90*/  STS [R28], R3 ;  /* 0x000000031c007388 */ /* 0x0003e20000000800 */
[----:B------:R-:W-:Y:S01]  /*0ca0*/  IMAD.MOV.U32 R6, RZ, RZ, R19 ;  /* 0x000000ffff067224 */ /* 0x000fe200078e0013 */
[----:B------:R-:W-:Y:S01]  /*0cb0*/  LOP3.LUT R33, R33, 0x80000001, RZ, 0xc0, !PT ;  /* 0x8000000121217812 */ /* 0x000fe200078ec0ff */
[----:B------:R-:W-:-:S03]  /*0cc0*/  IMAD.MOV.U32 R7, RZ, RZ, R18 ;  /* 0x000000ffff077224 */ /* 0x000fc600078e0012 */
[----:B------:R-:W-:Y:S01]  /*0cd0*/  ISETP.NE.AND P0, PT, R33, 0x1, PT ;  /* 0x000000012100780c */ /* 0x000fe20003f05270 */
[----:B0-----:R1:W-:Y:S03]  /*0ce0*/  STL.64 [R1+0x8], R10 ;  /* 0x0000080a01007387 */ /* 0x0013e60000100a00 */
[----:B------:R-:W-:Y:S01]  /*0cf0*/  P2R R0, PR, RZ, 0x1 ;  /* 0x00000001ff007803 */ /* 0x000fe20000000000 */
[----:B--2---:R-:W-:Y:S02]  /*0d00*/  IMAD.U32 R4, RZ, RZ, UR4 ;  /* 0x00000004ff047e24 */ /* 0x004fe4000f8e00ff */
[----:B------:R-:W-:-:S07]  /*0d10*/  IMAD.U32 R5, RZ, RZ, UR5 ;  /* 0x00000005ff057e24 */ /* 0x000fce000f8e00ff */
[----:B------:R-:W-:-:S07]  /*0d20*/  LEPC R20, `(.L_x_244) ;  /* 0x000000001014794e */ /* 0x000fce0000000000 */
[----:B-1-3-5:R-:W-:Y:S05]  /*0d30*/  CALL.ABS.NOINC R8 ;  /* 0x0000000008007343 */ /* 0x02afea0003c00000 */
.L_x_244:
[----:B------:R-:W-:Y:S05]  /*0d40*/  WARPSYNC.ALL ;  /* 0x0000000000007948 */ /* 0x000fea0003800000 */
[----:B------:R-:W-:Y:S01]  /*0d50*/  BAR.SYNC.DEFER_BLOCKING 0x0 ;  /* 0x0000000000007b1d */ /* 0x000fe20000010000 */
[C---:B------:R-:W-:Y:S01]  /*0d60*/  ISETP.NE.AND P5, PT, R17.reuse, R42, PT ;  /* 0x0000002a1100720c */ /* 0x040fe20003fa5270 */
[----:B------:R-:W-:Y:S01]  /*0d70*/  IMAD.MOV.U32 R7, RZ, RZ, R18 ;  /* 0x000000ffff077224 */ /* 0x000fe200078e0012 */
[----:B------:R-:W-:Y:S02]  /*0d80*/  ISETP.NE.AND P6, PT, R17, RZ, PT ;  /* 0x000000ff1100720c */ /* 0x000fe40003fc5270 */
[----:B------:R-:W-:-:S03]  /*0d90*/  MOV R6, R19 ;  /* 0x0000001300067202 */ /* 0x000fc60000000f00 */
[----:B------:R0:W1:Y:S01]  /*0da0*/  LDC.64 R12, c[0x4][R29] ;  /* 0x010000001d0c7b82 */ /* 0x0000620000000a00 */
[----:B------:R-:W2:Y:S01]  /*0db0*/  LDCU.64 UR4, c[0x4][0x28] ;  /* 0x01000500ff0477ac */ /* 0x000ea20008000a00 */
[----:B------:R-:W-:Y:S04]  /*0dc0*/  STL [R1], R17 ;  /* 0x0000001101007387 */ /* 0x000fe80000100800 */
[----:B------:R-:W3:Y:S01]  /*0dd0*/  LDS R30, [R28+0x4] ;  /* 0x000004001c1e7984 */ /* 0x000ee20000000800 */
[----:B--2---:R-:W-:Y:S02]  /*0de0*/  IMAD.U32 R4, RZ, RZ, UR4 ;  /* 0x00000004ff047e24 */ /* 0x004fe4000f8e00ff */
[----:B------:R-:W-:Y:S01]  /*0df0*/  IMAD.U32 R5, RZ, RZ, UR5 ;  /* 0x00000005ff057e24 */ /* 0x000fe2000f8e00ff */
        /* <DEDUP_REMOVED lines=11> */
.L_x_245:
        /* <DEDUP_REMOVED lines=19> */
.L_x_248:
[----:B------:R-:W-:Y:S05]  /*0fe0*/  BSYNC.RECONVERGENT B1 ;  /* 0x0000000000017941 */ /* 0x000fea0003800200 */
.L_x_247:
[----:B------:R-:W-:Y:S05]  /*0ff0*/  BSYNC.RECONVERGENT B0 ;  /* 0x0000000000007941 */ /* 0x000fea0003800200 */
.L_x_246:
[----:B------:R-:W0:Y:S01]  /*1000*/  F2F.F64.F32 R10, R31 ;  /* 0x0000001f000a7310 */ /* 0x000e220000201800 */
[----:B------:R-:W-:Y:S01]  /*1010*/  MOV R8, 0x0 ;  /* 0x0000000000087802 */ /* 0x000fe20000000f00 */
[----:B------:R1:W-:Y:S01]  /*1020*/  STS [R28], R31 ;  /* 0x0000001f1c007388 */ /* 0x0003e20000000800 */
[----:B------:R-:W2:Y:S01]  /*1030*/  LDCU.64 UR4, c[0x4][0x30] ;  /* 0x01000600ff0477ac */ /* 0x000ea20008000a00 */
[----:B------:R-:W-:Y:S01]  /*1040*/  IMAD.MOV.U32 R6, RZ, RZ, R19 ;  /* 0x000000ffff067224 */ /* 0x000fe200078e0013 */
[----:B------:R-:W-:Y:S01]  /*1050*/  MOV R7, R18 ;  /* 0x0000001200077202 */ /* 0x000fe20000000f00 */
[----:B------:R1:W-:Y:S01]  /*1060*/  STL.64 [R1], R16 ;  /* 0x0000001001007387 */ /* 0x0003e20000100a00 */
[----:B------:R-:W3:Y:S03]  /*1070*/  LDC.64 R8, c[0x4][R8] ;  /* 0x0100000008087b82 */ /* 0x000ee60000000a00 */
[----:B0-----:R1:W-:Y:S01]  /*1080*/  STL.64 [R1+0x8], R10 ;  /* 0x0000080a01007387 */ /* 0x0013e20000100a00 */
[----:B--2---:R-:W-:-:S02]  /*1090*/  IMAD.U32 R4, RZ, RZ, UR4 ;  /* 0x00000004ff047e24 */ /* 0x004fc4000f8e00ff */
[----:B------:R-:W-:-:S07]  /*10a0*/  IMAD.U32 R5, RZ, RZ, UR5 ;  /* 0x00000005ff057e24 */ /* 0x000fce000f8e00ff */
[----:B------:R-:W-:-:S07]  /*10b0*/  LEPC R20, `(.L_x_231) ;  /* 0x000000001014794e */ /* 0x000fce0000000000 */
[----:B-1-3--:R-:W-:Y:S05]  /*10c0*/  CALL.ABS.NOINC R8 ;  /* 0x0000000008007343 */ /* 0x00afea0003c00000 */
.L_x_231:
[----:B------:R-:W-:Y:S01]  /*10d0*/  ISETP.NE.AND P6, PT, R47, RZ, PT ;  /* 0x000000ff2f00720c */ /* 0x000fe20003fc5270 */
[----:B------:R-:W-:Y:S05]  /*10e0*/  WARPSYNC.ALL ;  /* 0x0000000000007948 */ /* 0x000fea0003800000 */
[----:B------:R-:W-:Y:S01]  /*10f0*/  BAR.SYNC.DEFER_BLOCKING 0x0 ;  /* 0x0000000000007b1d */ /* 0x000fe20000010000 */
[----:B------:R-:W-:Y:S02]  /*1100*/  VIADD R40, R40, 0xffffffff ;  /* 0xffffffff28287836 */ /* 0x000fe40000000000 */
[----:B------:R-:W-:-:S04]  /*1110*/  IMAD.MOV.U32 R0, RZ, RZ, R2 ;  /* 0x000000ffff007224 */ /* 0x000fc800078e0002 */
[----:B------:R-:W-:Y:S05]  /*1120*/  @P6 BRA `(.L_x_249) ;  /* 0xfffffff000fc6947 */ /* 0x000fea000383ffff */
.L_x_230:
[----:B------:R-:W-:Y:S01]  /*1130*/  IMAD R0, R17, 0x4, R2 ;  /* 0x0000000411007824 */ /* 0x000fe200078e0202 */
[----:B------:R-:W-:Y:S01]  /*1140*/  MOV R16, 0x0 ;  /* 0x0000000000107802 */ /* 0x000fe20000000f00 */
[----:B------:R-:W-:Y:S01]  /*1150*/  STL [R1], R17 ;  /* 0x0000001101007387 */ /* 0x000fe20000100800 */
[----:B------:R-:W0:Y:S01]  /*1160*/  LDCU.64 UR4, c[0x4][0x38] ;  /* 0x01000700ff0477ac */ /* 0x000e220008000a00 */
[----:B-1----:R-:W-:Y:S01]  /*1170*/  MOV R6, R19 ;  /* 0x0000001300067202 */ /* 0x002fe20000000f00 */
[----:B------:R1:W2:Y:S01]  /*1180*/  LDC.64 R10, c[0x4][R16] ;  /* 0x01000000100a7b82 */ /* 0x0002a20000000a00 */
[----:B------:R-:W3:Y:S01]  /*1190*/  LDS R0, [R0] ;  /* 0x0000000000007984 */ /* 0x000ee20000000800 */
[----:B------:R-:W-:Y:S02]  /*11a0*/  IMAD.MOV.U32 R7, RZ, RZ, R18 ;  /* 0x000000ffff077224 */ /* 0x000fe400078e0012 */
[----:B0-----:R-:W-:Y:S02]  /*11b0*/  IMAD.U32 R4, RZ, RZ, UR4 ;  /* 0x00000004ff047e24 */ /* 0x001fe4000f8e00ff */
[----:B------:R-:W-:Y:S01]  /*11c0*/  IMAD.U32 R5, RZ, RZ, UR5 ;  /* 0x00000005ff057e24 */ /* 0x000fe2000f8e00ff */
[----:B---3--:R-:W0:Y:S02]  /*11d0*/  F2F.F64.F32 R8, R0 ;  /* 0x0000000000087310 */ /* 0x008e240000201800 */
[----:B0-2---:R1:W-:Y:S04]  /*11e0*/  STL.64 [R1+0x8], R8 ;  /* 0x0000080801007387 */ /* 0x0053e80000100a00 */
[----:B------:R-:W-:-:S07]  /*11f0*/  LEPC R20, `(.L_x_250) ;  /* 0x000000001014794e */ /* 0x000fce0000000000 */
[----:B-1---5:R-:W-:Y:S05]  /*1200*/  CALL.ABS.NOINC R10 ;  /* 0x000000000a007343 */ /* 0x022fea0003c00000 */
.L_x_250:
[----:B------:R-:W-:Y:S01]  /*1210*/  IMAD R0, R17, 0x4, R34 ;  /* 0x0000000411007824 */ /* 0x000fe200078e0222 */
[----:B------:R-:W-:Y:S01]  /*1220*/  STL [R1], R17 ;  /* 0x0000001101007387 */ /* 0x000fe20000100800 */
[----:B------:R0:W1:Y:S01]  /*1230*/  LDC.64 R10, c[0x4][R16] ;  /* 0x01000000100a7b82 */ /* 0x0000620000000a00 */
[----:B------:R-:W2:Y:S01]  /*1240*/  LDCU.64 UR4, c[0x4][0x40] ;  /* 0x01000800ff0477ac */ /* 0x000ea20008000a00 */
[----:B------:R-:W-:Y:S01]  /*1250*/  IMAD.MOV.U32 R6, RZ, RZ, R19 ;  /* 0x000000ffff067224 */ /* 0x000fe200078e0013 */
[----:B------:R-:W-:Y:S01]  /*1260*/  MOV R7, R18 ;  /* 0x0000001200077202 */ /* 0x000fe20000000f00 */
[----:B------:R-:W3:Y:S01]  /*1270*/  LDS R0, [R0] ;  /* 0x0000000000007984 */ /* 0x000ee20000000800 */
[----:B--2---:R-:W-:Y:S02]  /*1280*/  IMAD.U32 R4, RZ, RZ, UR4 ;  /* 0x00000004ff047e24 */ /* 0x004fe4000f8e00ff */
[----:B------:R-:W-:Y:S01]  /*1290*/  IMAD.U32 R5, RZ, RZ, UR5 ;  /* 0x00000005ff057e24 */ /* 0x000fe2000f8e00ff */
[----:B---3--:R-:W2:Y:S02]  /*12a0*/  F2F.F64.F32 R8, R0 ;  /* 0x0000000000087310 */ /* 0x008ea40000201800 */
[----:B-12---:R0:W-:Y:S04]  /*12b0*/  STL.64 [R1+0x8], R8 ;  /* 0x0000080801007387 */ /* 0x0061e80000100a00 */
[----:B------:R-:W-:-:S07]  /*12c0*/  LEPC R20, `(.L_x_251) ;  /* 0x000000001014794e */ /* 0x000fce0000000000 */
[----:B0-----:R-:W-:Y:S05]  /*12d0*/  CALL.ABS.NOINC R10 ;  /* 0x000000000a007343 */ /* 0x001fea0003c00000 */
.L_x_251:
[C---:B------:R-:W-:Y:S01]  /*12e0*/  IMAD.SHL.U32 R0, R39.reuse, 0x40000000, RZ ;  /* 0x4000000027007824 */ /* 0x040fe200078e00ff */
[----:B------:R-:W0:Y:S01]  /*12f0*/  LDCU.128 UR4, c[0x0][0x380] ;  /* 0x00007000ff0477ac */ /* 0x000e220008000c00 */
[----:B------:R-:W-:-:S03]  /*1300*/  VIADD R39, R39, 0x1 ;  /* 0x0000000127277836 */ /* 0x000fc60000000000 */
[----:B------:R-:W-:Y:S02]  /*1310*/  SHF.R.S32.HI R0, RZ, 0x1f, R0 ;  /* 0x0000001fff007819 */ /* 0x000fe40000011400 */
[----:B------:R-:W-:Y:S02]  /*1320*/  SHF.R.U32.HI R39, RZ, 0x1, R39 ;  /* 0x00000001ff277819 */ /* 0x000fe40000011627 */
[----:B------:R-:W-:Y:S02]  /*1330*/  LOP3.LUT R0, R0, R37, RZ, 0xc0, !PT ;  /* 0x0000002500007212 */ /* 0x000fe400078ec0ff */
[----:B------:R-:W-:-:S03]  /*1340*/  LOP3.LUT R3, RZ, R39, RZ, 0x33, !PT ;  /* 0x00000027ff037212 */ /* 0x000fc600078e33ff */
[----:B------:R-:W-:Y:S01]  /*1350*/  IMAD.IADD R39, R39, 0x1, R0 ;  /* 0x0000000127277824 */ /* 0x000fe200078e0200 */
[----:B------:R-:W-:-:S03]  /*1360*/  IADD3 R3, PT, PT, R0, R37, R3 ;  /* 0x0000002500037210 */ /* 0x000fc60007ffe003 */
[--C-:B------:R-:W-:Y:S02]  /*1370*/  IMAD R39, R39, 0x4, R2.reuse ;  /* 0x0000000427277824 */ /* 0x100fe400078e0202 */
[----:B------:R-:W-:Y:S01]  /*1380*/  IMAD R0, R3, 0x4, R2 ;  /* 0x0000000403007824 */ /* 0x000fe200078e0202 */
[C---:B0-----:R-:W-:Y:S02]  /*1390*/  IADD3 R2, P0, PT, R36.reuse, UR4, RZ ;  /* 0x0000000424027c10 */ /* 0x041fe4000ff1e0ff */
[----:B------:R-:W-:Y:S01]  /*13a0*/  IADD3 R36, P1, PT, R36, UR6, RZ ;  /* 0x0000000624247c10 */ /* 0x000fe2000ff3e0ff */
[----:B------:R-:W0:Y:S01]  /*13b0*/  LDS R39, [R39] ;  /* 0x0000000027277984 */ /* 0x000e220000000800 */
[C---:B------:R-:W-:Y:S02]  /*13c0*/  IADD3.X R3, PT, PT, R35.reuse, UR5, RZ, P0, !PT ;  /* 0x0000000523037c10 */ /* 0x040fe400087fe4ff */
[----:B------:R-:W-:Y:S01]  /*13d0*/  IADD3.X R37, PT, PT, R35, UR7, RZ, P1, !PT ;  /* 0x0000000723257c10 */ /* 0x000fe20008ffe4ff */
[----:B------:R-:W1:Y:S04]  /*13e0*/  LDS R5, [R0] ;  /* 0x0000000000057984 */ /* 0x000e680000000800 */
[----:B0-----:R-:W-:Y:S04]  /*13f0*/  STG.E desc[UR36][R2.64], R39 ;  /* 0x0000002702007986 */ /* 0x001fe8000c101924 */
[----:B-1----:R-:W-:Y:S01]  /*1400*/  STG.E desc[UR36][R36.64], R5 ;  /* 0x0000000524007986 */ /* 0x002fe2000c101924 */
[----:B------:R-:W-:Y:S05]  /*1410*/  EXIT ;  /* 0x000000000000794d */ /* 0x000fea0003800000 */
        .weak           $__internal_3_$__cuda_sm3x_div_rn_noftz_f32_slowpath
        .type           $__internal_3_$__cuda_sm3x_div_rn_noftz_f32_slowpath,@function
        .size           $__internal_3_$__cuda_sm3x_div_rn_noftz_f32_slowpath,(.L_x_299 - $__internal_3_$__cuda_sm3x_div_rn_noftz_f32_slowpath)
$__internal_3_$__cuda_sm3x_div_rn_noftz_f32_slowpath:
[----:B------:R-:W-:Y:S01]  /*1420*/  SHF.R.U32.HI R7, RZ, 0x17, R44 ;  /* 0x00000017ff077819 */ /* 0x000fe2000001162c */
[----:B------:R-:W-:Y:S01]  /*1430*/  BSSY.RECONVERGENT B2, `(.L_x_252) ;  /* 0x0000063000027945 */ /* 0x000fe20003800200 */
[----:B------:R-:W-:Y:S01]  /*1440*/  SHF.R.U32.HI R5, RZ, 0x17, R0 ;  /* 0x00000017ff057819 */ /* 0x000fe20000011600 */
[----:B------:R-:W-:Y:S01]  /*1450*/  IMAD.MOV.U32 R9, RZ, RZ, R44 ;  /* 0x000000ffff097224 */ /* 0x000fe200078e002c */
[----:B------:R-:W-:Y:S02]  /*1460*/  LOP3.LUT R7, R7, 0xff, RZ, 0xc0, !PT ;  /* 0x000000ff07077812 */ /* 0x000fe400078ec0ff */
[----:B------:R-:W-:Y:S02]  /*1470*/  LOP3.LUT R12, R5, 0xff, RZ, 0xc0, !PT ;  /* 0x000000ff050c7812 */ /* 0x000fe400078ec0ff */
[----:B------:R-:W-:-:S03]  /*1480*/  IADD3 R10, PT, PT, R7, -0x1, RZ ;  /* 0xffffffff070a7810 */ /* 0x000fc60007ffe0ff */
[----:B------:R-:W-:Y:S01]  /*1490*/  VIADD R8, R12, 0xffffffff ;  /* 0xffffffff0c087836 */ /* 0x000fe20000000000 */
        /* <DEDUP_REMOVED lines=27> */
.L_x_253:
[----:B------:R-:W-:Y:S01]  /*1650*/  LEA R8, R7, 0xc0800000, 0x17 ;  /* 0xc080000007087811 */ /* 0x000fe200078eb8ff */
[----:B------:R-:W-:Y:S04]  /*1660*/  BSSY.RECONVERGENT B3, `(.L_x_258) ;  /* 0x0000036000037945 */ /* 0x000fe80003800200 */
[----:B------:R-:W-:Y:S02]  /*1670*/  IMAD.IADD R9, R9, 0x1, -R8 ;  /* 0x0000000109097824 */ /* 0x000fe400078e0a08 */
[----:B------:R-:W-:Y:S02]  /*1680*/  VIADD R8, R12, 0xffffff81 ;  /* 0xffffff810c087836 */ /* 0x000fe40000000000 */
[----:B------:R-:W0:Y:S01]  /*1690*/  MUFU.RCP R10, R9 ;  /* 0x00000009000a7308 */ /* 0x000e220000001000 */
[----:B------:R-:W-:Y:S01]  /*16a0*/  FADD.FTZ R11, -R9, -RZ ;  /* 0x800000ff090b7221 */ /* 0x000fe20000010100 */
[C---:B------:R-:W-:Y:S01]  /*16b0*/  IMAD R0, R8.reuse, -0x800000, R0 ;  /* 0xff80000008007824 */ /* 0x040fe200078e0200 */
[----:B------:R-:W-:-:S05]  /*16c0*/  IADD3 R8, PT, PT, R8, 0x7f, -R7 ;  /* 0x0000007f08087810 */ /* 0x000fca0007ffe807 */
        /* <DEDUP_REMOVED lines=9> */
[----:B------:R-:W-:-:S05]  /*1760*/  LOP3.LUT R7, R7, 0xff, RZ, 0xc0, !PT ;  /* 0x000000ff07077812 */ /* 0x000fca00078ec0ff */
[----:B------:R-:W-:-:S04]  /*1770*/  IMAD.IADD R9, R7, 0x1, R8 ;  /* 0x0000000107097824 */ /* 0x000fc800078e0208 */
        /* <DEDUP_REMOVED lines=11> */
[-CC-:B------:R-:W-:Y:S01]  /*1830*/  FFMA.RM R8, R15, R11.reuse, R10.reuse ;  /* 0x0000000b0f087223 */ /* 0x180fe2000000400a */
[C---:B------:R-:W-:Y:S02]  /*1840*/  ISETP.NE.AND P2, PT, R9.reuse, RZ, PT ;  /* 0x000000ff0900720c */ /* 0x040fe40003f45270 */
[----:B------:R-:W-:Y:S02]  /*1850*/  ISETP.NE.AND P1, PT, R9, RZ, PT ;  /* 0x000000ff0900720c */ /* 0x000fe40003f25270 */
[----:B------:R-:W-:Y:S01]  /*1860*/  LOP3.LUT R7, R5, 0x7fffff, RZ, 0xc0, !PT ;  /* 0x007fffff05077812 */ /* 0x000fe200078ec0ff */
[----:B------:R-:W-:Y:S01]  /*1870*/  FFMA.RP R5, R15, R11, R10 ;  /* 0x0000000b0f057223 */ /* 0x000fe2000000800a */
[----:B------:R-:W-:Y:S01]  /*1880*/  IADD3 R10, PT, PT, R9, 0x20, RZ ;  /* 0x00000020090a7810 */ /* 0x000fe20007ffe0ff */
        /* <DEDUP_REMOVED lines=11> */
[----:B------:R-:W-:-:S05]  /*1940*/  LOP3.LUT R5, R5, R8, RZ, 0xc0, !PT ;  /* 0x0000000805057212 */ /* 0x000fca00078ec0ff */
[----:B------:R-:W-:-:S05]  /*1950*/  IMAD.IADD R5, R10, 0x1, R5 ;  /* 0x000000010a057824 */ /* 0x000fca00078e0205 */
[----:B------:R-:W-:Y:S01]  /*1960*/  LOP3.LUT R0, R5, R0, RZ, 0xfc, !PT ;  /* 0x0000000005007212 */ /* 0x000fe200078efcff */
[----:B------:R-:W-:Y:S06]  /*1970*/  BRA `(.L_x_261) ;  /* 0x0000000000107947 */ /* 0x000fec0003800000 */
.L_x_260:
[----:B------:R-:W-:-:S04]  /*1980*/  LOP3.LUT R0, R0, 0x80000000, RZ, 0xc0, !PT ;  /* 0x8000000000007812 */ /* 0x000fc800078ec0ff */
[----:B------:R-:W-:Y:S01]  /*1990*/  LOP3.LUT R0, R0, 0x7f800000, RZ, 0xfc, !PT ;  /* 0x7f80000000007812 */ /* 0x000fe200078efcff */
[----:B------:R-:W-:Y:S06]  /*19a0*/  BRA `(.L_x_261) ;  /* 0x0000000000047947 */ /* 0x000fec0003800000 */
.L_x_259:
[----:B------:R-:W-:-:S07]  /*19b0*/  IMAD R0, R8, 0x800000, R0 ;  /* 0x0080000008007824 */ /* 0x000fce00078e0200 */
.L_x_261:
[----:B------:R-:W-:Y:S05]  /*19c0*/  BSYNC.RECONVERGENT B3 ;  /* 0x0000000000037941 */ /* 0x000fea0003800200 */
.L_x_258:
[----:B------:R-:W-:Y:S05]  /*19d0*/  BRA `(.L_x_262) ;  /* 0x0000000000207947 */ /* 0x000fea0003800000 */
.L_x_257:
[----:B------:R-:W-:-:S04]  /*19e0*/  LOP3.LUT R0, R9, 0x80000000, R0, 0x48, !PT ;  /* 0x8000000009007812 */ /* 0x000fc800078e4800 */
[----:B------:R-:W-:Y:S01]  /*19f0*/  LOP3.LUT R0, R0, 0x7f800000, RZ, 0xfc, !PT ;  /* 0x7f80000000007812 */ /* 0x000fe200078efcff */
[----:B------:R-:W-:Y:S06]  /*1a00*/  BRA `(.L_x_262) ;  /* 0x0000000000147947 */ /* 0x000fec0003800000 */
.L_x_256:
[----:B------:R-:W-:Y:S01]  /*1a10*/  LOP3.LUT R0, R9, 0x80000000, R0, 0x48, !PT ;  /* 0x8000000009007812 */ /* 0x000fe200078e4800 */
[----:B------:R-:W-:Y:S06]  /*1a20*/  BRA `(.L_x_262) ;  /* 0x00000000000c7947 */ /* 0x000fec0003800000 */
.L_x_255:
[----:B------:R-:W0:Y:S01]  /*1a30*/  MUFU.RSQ R0, -QNAN ;  /* 0xffc0000000007908 */ /* 0x000e220000001400 */
[----:B------:R-:W-:Y:S05]  /*1a40*/  BRA `(.L_x_262) ;  /* 0x0000000000047947 */ /* 0x000fea0003800000 */
.L_x_254:
[----:B------:R-:W-:-:S07]  /*1a50*/  FADD.FTZ R0, R0, R44 ;  /* 0x0000002c00007221 */ /* 0x000fce0000010000 */
.L_x_262:
[----:B------:R-:W-:Y:S05]  /*1a60*/  BSYNC.RECONVERGENT B2 ;  /* 0x0000000000027941 */ /* 0x000fea0003800200 */
.L_x_252:
[----:B------:R-:W-:-:S04]  /*1a70*/  IMAD.MOV.U32 R5, RZ, RZ, 0x0 ;  /* 0x00000000ff057424 */ /* 0x000fc800078e00ff */
[----:B0-----:R-:W-:Y:S05]  /*1a80*/  RET.REL.NODEC R4 `(_Z23_jacobiGpuUpperTrianglePfS_PKfS1_S1_S1_S1_iif) ;  /* 0xffffffe4045c7950 */ /* 0x001fea0003c3ffff */
.L_x_263:
        /* <DEDUP_REMOVED lines=15> */
.L_x_299:


//--------------------- .text._Z26_jacobiGpuClassicIterationPfPKfS1_S1_S1_S1_iiif --------------------------
	.section	.text._Z26_jacobiGpuClassicIterationPfPKfS1_S1_S1_S1_iiif,"ax",@progbits
	.align	128
        .global         _Z26_jacobiGpuClassicIterationPfPKfS1_S1_S1_S1_iiif
        .type           _Z26_jacobiGpuClassicIterationPfPKfS1_S1_S1_S1_iiif,@function
        .size           _Z26_jacobiGpuClassicIterationPfPKfS1_S1_S1_S1_iiif,(.L_x_300 - _Z26_jacobiGpuClassicIterationPfPKfS1_S1_S1_S1_iiif)
        .other          _Z26_jacobiGpuClassicIterationPfPKfS1_S1_S1_S1_iiif,@"STO_CUDA_ENTRY STV_DEFAULT"
_Z26_jacobiGpuClassicIterationPfPKfS1_S1_S1_S1_iiif:
.text._Z26_jacobiGpuClassicIterationPfPKfS1_S1_S1_S1_iiif:
[----:B------:R-:W-:Y:S01]  /*0000*/  LDC R1, c[0x0][0x37c] ;  /* 0x0000df00ff017b82 */ /* 0x000fe20000000800 */
[----:B------:R-:W0:Y:S07]  /*0010*/  S2R R0, SR_TID.X ;  /* 0x0000000000007919 */ /* 0x000e2e0000002100 */
[----:B------:R-:W0:Y:S08]  /*0020*/  S2UR UR4, SR_CTAID.X ;  /* 0x00000000000479c3 */ /* 0x000e300000002500 */
[----:B------:R-:W0:Y:S08]  /*0030*/  LDC R5, c[0x0][0x360] ;  /* 0x0000d800ff057b82 */ /* 0x000e300000000800 */
[----:B------:R-:W1:Y:S01]  /*0040*/  LDC R24, c[0x0][0x3b0] ;  /* 0x0000ec00ff187b82 */ /* 0x000e620000000800 */
[----:B0-----:R-:W-:-:S05]  /*0050*/  IMAD R5, R5, UR4, R0 ;  /* 0x0000000405057c24 */ /* 0x001fca000f8e0200 */
[----:B-1----:R-:W-:-:S13]  /*0060*/  ISETP.GE.AND P0, PT, R5, R24, PT ;  /* 0x000000180500720c */ /* 0x002fda0003f06270 */
[----:B------:R-:W-:Y:S05]  /*0070*/  @P0 BRA `(.L_x_264) ;  /* 0x00000010003c0947 */ /* 0x000fea0003800000 */
[----:B------:R-:W0:Y:S01]  /*0080*/  LDC.64 R18, c[0x0][0x358] ;  /* 0x0000d600ff127b82 */ /* 0x000e220000000a00 */
[----:B------:R-:W-:Y:S01]  /*0090*/  VIADD R24, R24, 0xffffffff ;  /* 0xffffffff18187836 */ /* 0x000fe20000000000 */
[C---:B------:R-:W-:Y:S01]  /*00a0*/  ISETP.GE.AND P0, PT, R5.reuse, 0x1, PT ;  /* 0x000000010500780c */ /* 0x040fe20003f06270 */
[----:B------:R-:W-:Y:S02]  /*00b0*/  IMAD.MOV.U32 R0, RZ, RZ, RZ ;  /* 0x000000ffff007224 */ /* 0x000fe400078e00ff */
[----:B------:R-:W-:Y:S01]  /*00c0*/  IMAD.MOV.U32 R2, RZ, RZ, RZ ;  /* 0x000000ffff027224 */ /* 0x000fe200078e00ff */
[C---:B------:R-:W-:Y:S02]  /*00d0*/  ISETP.GE.AND P1, PT, R5.reuse, R24, PT ;  /* 0x000000180500720c */ /* 0x040fe40003f26270 */
[----:B------:R-:W1:Y:S07]  /*00e0*/  LDC.64 R8, c[0x0][0x388] ;  /* 0x0000e200ff087b82 */ /* 0x000e6e0000000a00 */
[----:B------:R-:W-:Y:S01]  /*00f0*/  @P0 VIADD R7, R5, 0xffffffff ;  /* 0xffffffff05070836 */ /* 0x000fe20000000000 */
[----:B0-----:R-:W-:-:S02]  /*0100*/  R2UR UR6, R18 ;  /* 0x00000000120672ca */ /* 0x001fc400000e0000 */
[C---:B------:R-:W-:Y:S02]  /*0110*/  R2UR UR7, R19.reuse ;  /* 0x00000000130772ca */ /* 0x040fe400000e0000 */
[C---:B------:R-:W-:Y:S02]  /*0120*/  @!P1 R2UR UR8, R18.reuse ;  /* 0x00000000120892ca */ /* 0x040fe400000e0000 */
[----:B------:R-:W-:Y:S01]  /*0130*/  @!P1 R2UR UR9, R19 ;  /* 0x00000000130992ca */ /* 0x000fe200000e0000 */
[--C-:B-1----:R-:W-:Y:S01]  /*0140*/  @P0 IMAD.WIDE.U32 R6, R7, 0x4, R8.reuse ;  /* 0x0000000407060825 */ /* 0x102fe200078e0008 */
[----:B------:R-:W-:Y:S02]  /*0150*/  @P0 R2UR UR4, R18 ;  /* 0x00000000120402ca */ /* 0x000fe400000e0000 */
[----:B------:R-:W-:Y:S01]  /*0160*/  @P0 R2UR UR5, R19 ;  /* 0x00000000130502ca */ /* 0x000fe200000e0000 */
[----:B------:R-:W-:-:S05]  /*0170*/  IMAD.WIDE R8, R5, 0x4, R8 ;  /* 0x0000000405087825 */ /* 0x000fca00078e0208 */
[----:B------:R0:W5:Y:S04]  /*0180*/  LDG.E R4, desc[UR6][R8.64] ;  /* 0x0000000608047981 */ /* 0x000168000c1e1900 */
[----:B------:R0:W5:Y:S04]  /*0190*/  @!P1 LDG.E R0, desc[UR8][R8.64+0x4] ;  /* 0x0000040808009981 */ /* 0x000168000c1e1900 */
[----:B------:R0:W5:Y:S01]  /*01a0*/  @P0 LDG.E R2, desc[UR4][R6.64] ;  /* 0x0000000406020981 */ /* 0x000162000c1e1900 */
[----:B------:R-:W1:Y:S02]  /*01b0*/  LDCU UR4, c[0x0][0x3b8] ;  /* 0x00007700ff0477ac */ /* 0x000e640008000800 */
[----:B-1----:R-:W-:-:S09]  /*01c0*/  UISETP.NE.AND UP0, UPT, UR4, 0x1, UPT ;  /* 0x000000010400788c */ /* 0x002fd2000bf05270 */
[----:B0-----:R-:W-:Y:S05]  /*01d0*/  BRA.U !UP0, `(.L_x_265) ;  /* 0x00000009085c7547 */ /* 0x001fea000b800000 */
[----:B------:R-:W-:-:S09]  /*01e0*/  UISETP.NE.AND UP0, UPT, UR4, URZ, UPT ;  /* 0x000000ff0400728c */ /* 0x000fd2000bf05270 */
[----:B------:R-:W-:Y:S05]  /*01f0*/  BRA.U UP0, `(.L_x_266) ;  /* 0x0000000100a47547 */ /* 0x000fea000b800000 */
[----:B------:R-:W0:Y:S01]  /*0200*/  LDC.64 R8, c[0x0][0x3a0] ;  /* 0x0000e800ff087b82 */ /* 0x000e220000000a00 */
[C---:B------:R-:W-:Y:S02]  /*0210*/  R2UR UR4, R18.reuse ;  /* 0x00000000120472ca */ /* 0x040fe400000e0000 */
[C---:B------:R-:W-:Y:S02]  /*0220*/  R2UR UR5, R19.reuse ;  /* 0x00000000130572ca */ /* 0x040fe400000e0000 */
[C---:B------:R-:W-:Y:S02]  /*0230*/  R2UR UR6, R18.reuse ;  /* 0x00000000120672ca */ /* 0x040fe400000e0000 */
[----:B------:R-:W-:Y:S01]  /*0240*/  R2UR UR7, R19 ;  /* 0x00000000130772ca */ /* 0x000fe200000e0000 */
[----:B------:R-:W1:Y:S08]  /*0250*/  LDC.64 R10, c[0x0][0x3a8] ;  /* 0x0000ea00ff0a7b82 */ /* 0x000e700000000a00 */
[----:B------:R-:W2:Y:S08]  /*0260*/  LDC.64 R6, c[0x0][0x398] ;  /* 0x0000e600ff067b82 */ /* 0x000eb00000000a00 */
[----:B------:R-:W3:Y:S01]  /*0270*/  LDC.64 R12, c[0x0][0x390] ;  /* 0x0000e400ff0c7b82 */ /* 0x000ee20000000a00 */
[----:B0-----:R-:W-:Y:S01]  /*0280*/  IMAD.WIDE R8, R5, 0x4, R8 ;  /* 0x0000000405087825 */ /* 0x001fe200078e0208 */
[----:B------:R-:W-:-:S02]  /*0290*/  R2UR UR8, R18 ;  /* 0x00000000120872ca */ /* 0x000fc400000e0000 */
[----:B------:R-:W-:Y:S02]  /*02a0*/  R2UR UR9, R19 ;  /* 0x00000000130972ca */ /* 0x000fe400000e0000 */
[----:B-----5:R-:W4:Y:S01]  /*02b0*/  LDG.E R4, desc[UR4][R8.64] ;  /* 0x0000000408047981 */ /* 0x020f22000c1e1900 */
[----:B-1----:R-:W-:-:S06]  /*02c0*/  IMAD.WIDE R10, R5, 0x4, R10 ;  /* 0x00000004050a7825 */ /* 0x002fcc00078e020a */
[----:B------:R-:W4:Y:S01]  /*02d0*/  LDG.E R11, desc[UR6][R10.64] ;  /* 0x000000060a0b7981 */ /* 0x000f22000c1e1900 */
[----:B--2---:R-:W-:-:S06]  /*02e0*/  IMAD.WIDE R6, R5, 0x4, R6 ;  /* 0x0000000405067825 */ /* 0x004fcc00078e0206 */
[----:B------:R-:W2:Y:S01]  /*02f0*/  LDG.E R7, desc[UR4][R6.64] ;  /* 0x0000000406077981 */ /* 0x000ea2000c1e1900 */
[----:B---3--:R-:W-:-:S05]  /*0300*/  IMAD.WIDE R12, R5, 0x4, R12 ;  /* 0x00000004050c7825 */ /* 0x008fca00078e020c */
[----:B------:R-:W3:Y:S01]  /*0310*/  LDG.E R3, desc[UR8][R12.64] ;  /* 0x000000080c037981 */ /* 0x000ee2000c1e1900 */
[----:B------:R-:W-:Y:S01]  /*0320*/  BSSY.RECONVERGENT B0, `(.L_x_267) ;  /* 0x0000010000007945 */ /* 0x000fe20003800200 */
[----:B----4-:R-:W0:Y:S01]  /*0330*/  MUFU.RCP R15, R4 ;  /* 0x00000004000f7308 */ /* 0x010e220000001000 */
[----:B------:R-:W-:-:S04]  /*0340*/  FMUL R0, R11, R0 ;  /* 0x000000000b007220 */ /* 0x000fc80000400000 */
[----:B--2---:R-:W-:Y:S01]  /*0350*/  FFMA R0, R7, R2, R0 ;  /* 0x0000000207007223 */ /* 0x004fe20000000000 */
[----:B0-----:R-:W-:-:S03]  /*0360*/  FFMA R2, -R4, R15, 1 ;  /* 0x3f80000004027423 */ /* 0x001fc6000000010f */
[----:B---3--:R-:W-:-:S04]  /*0370*/  FADD R3, R3, -R0 ;  /* 0x8000000003037221 */ /* 0x008fc80000000000 */
        /* <DEDUP_REMOVED lines=8> */
[----:B------:R-:W-:Y:S05]  /*0400*/  CALL.REL.NOINC `($__internal_4_$__cuda_sm3x_div_rn_noftz_f32_slowpath) ;  /* 0x0000000c00647944 */ /* 0x000fea0003c00000 */
[----:B------:R-:W-:-:S07]  /*0410*/  IMAD.MOV.U32 R9, RZ, RZ, R0 ;  /* 0x000000ffff097224 */ /* 0x000fce00078e0000 */
.L_x_268:
[----:B------:R-:W-:Y:S05]  /*0420*/  BSYNC.RECONVERGENT B0 ;  /* 0x0000000000007941 */ /* 0x000fea0003800200 */
.L_x_267:
[----:B------:R-:W0:Y:S01]  /*0430*/  LDC.64 R2, c[0x0][0x380] ;  /* 0x0000e000ff027b82 */ /* 0x000e220000000a00 */
[----:B------:R-:W-:Y:S02]  /*0440*/  R2UR UR4, R18 ;  /* 0x00000000120472ca */ /* 0x000fe400000e0000 */
[----:B------:R-:W-:Y:S01]  /*0450*/  R2UR UR5, R19 ;  /* 0x00000000130572ca */ /* 0x000fe200000e0000 */
[----:B0-----:R-:W-:-:S12]  /*0460*/  IMAD.WIDE R2, R5, 0x4, R2 ;  /* 0x0000000405027825 */ /* 0x001fd800078e0202 */
[----:B------:R0:W-:Y:S01]  /*0470*/  STG.E desc[UR4][R2.64], R9 ;  /* 0x0000000902007986 */ /* 0x0001e2000c101904 */
[----:B------:R-:W-:Y:S05]  /*0480*/  BRA `(.L_x_264) ;  /* 0x0000000c00387947 */ /* 0x000fea0003800000 */
.L_x_266:
[----:B------:R-:W0:Y:S01]  /*0490*/  LDC.64 R14, c[0x0][0x398] ;  /* 0x0000e600ff0e7b82 */ /* 0x000e220000000a00 */
[----:B------:R-:W-:Y:S01]  /*04a0*/  LOP3.LUT R3, R5, 0x80000001, RZ, 0xc0, !PT ;  /* 0x8000000105037812 */ /* 0x000fe200078ec0ff */
[----:B------:R-:W-:Y:S03]  /*04b0*/  BSSY.RECONVERGENT B0, `(.L_x_269) ;  /* 0x000002c000007945 */ /* 0x000fe60003800200 */
[----:B------:R-:W-:-:S03]  /*04c0*/  ISETP.NE.AND P0, PT, R3, 0x1, PT ;  /* 0x000000010300780c */ /* 0x000fc60003f05270 */
[----:B------:R-:W1:Y:S08]  /*04d0*/  LDC.64 R12, c[0x0][0x3a0] ;  /* 0x0000e800ff0c7b82 */ /* 0x000e700000000a00 */
[----:B------:R-:W2:Y:S08]  /*04e0*/  LDC.64 R8, c[0x0][0x3a8] ;  /* 0x0000ea00ff087b82 */ /* 0x000eb00000000a00 */
[----:B------:R-:W3:Y:S01]  /*04f0*/  LDC.64 R10, c[0x0][0x390] ;  /* 0x0000e400ff0a7b82 */ /* 0x000ee20000000a00 */
[----:B0-----:R-:W-:-:S04]  /*0500*/  IMAD.WIDE R14, R5, 0x4, R14 ;  /* 0x00000004050e7825 */ /* 0x001fc800078e020e */
[----:B-1----:R-:W-:-:S04]  /*0510*/  IMAD.WIDE R12, R5, 0x4, R12 ;  /* 0x00000004050c7825 */ /* 0x002fc800078e020c */
[----:B--2---:R-:W-:-:S04]  /*0520*/  IMAD.WIDE R8, R5, 0x4, R8 ;  /* 0x0000000405087825 */ /* 0x004fc800078e0208 */
[----:B---3--:R-:W-:Y:S01]  /*0530*/  IMAD.WIDE R10, R5, 0x4, R10 ;  /* 0x00000004050a7825 */ /* 0x008fe200078e020a */
[----:B------:R-:W-:Y:S06]  /*0540*/  @P0 BRA `(.L_x_270) ;  /* 0x0000000000880947 */ /* 0x000fec0003800000 */
[C---:B------:R-:W-:Y:S02]  /*0550*/  R2UR UR4, R18.reuse ;  /* 0x00000000120472ca */ /* 0x040fe400000e0000 */
[C---:B------:R-:W-:Y:S02]  /*0560*/  R2UR UR5, R19.reuse ;  /* 0x00000000130572ca */ /* 0x040fe400000e0000 */
[C---:B------:R-:W-:Y:S02]  /*0570*/  R2UR UR8, R18.reuse ;  /* 0x00000000120872ca */ /* 0x040fe400000e0000 */
[C---:B------:R-:W-:Y:S02]  /*0580*/  R2UR UR9, R19.reuse ;  /* 0x00000000130972ca */ /* 0x040fe400000e0000 */
[----:B------:R-:W-:Y:S02]  /*0590*/  R2UR UR6, R18 ;  /* 0x00000000120672ca */ /* 0x000fe400000e0000 */
[----:B------:R-:W-:-:S05]  /*05a0*/  R2UR UR7, R19 ;  /* 0x00000000130772ca */ /* 0x000fca00000e0000 */
[----:B------:R-:W2:Y:S04]  /*05b0*/  LDG.E R6, desc[UR4][R12.64] ;  /* 0x000000040c067981 */ /* 0x000ea8000c1e1900 */
[----:B------:R-:W3:Y:S04]  /*05c0*/  LDG.E R17, desc[UR8][R14.64] ;  /* 0x000000080e117981 */ /* 0x000ee8000c1e1900 */
[----:B------:R-:W4:Y:S04]  /*05d0*/  LDG.E R7, desc[UR6][R8.64] ;  /* 0x0000000608077981 */ /* 0x000f28000c1e1900 */
[----:B------:R-:W4:Y:S01]  /*05e0*/  LDG.E R3, desc[UR4][R10.64] ;  /* 0x000000040a037981 */ /* 0x000f22000c1e1900 */
[----:B------:R-:W-:Y:S01]  /*05f0*/  BSSY.RECONVERGENT B1, `(.L_x_271) ;  /* 0x000000f000017945 */ /* 0x000fe20003800200 */
[----:B--2---:R-:W0:Y:S01]  /*0600*/  MUFU.RCP R21, R6 ;  /* 0x0000000600157308 */ /* 0x004e220000001000 */
[----:B---3-5:R-:W-:-:S04]  /*0610*/  FMUL R2, R17, R2 ;  /* 0x0000000211027220 */ /* 0x028fc80000400000 */
        /* <DEDUP_REMOVED lines=11> */
[----:B------:R-:W-:Y:S05]  /*06d0*/  CALL.REL.NOINC `($__internal_4_$__cuda_sm3x_div_rn_noftz_f32_slowpath) ;  /* 0x0000000800b07944 */ /* 0x000fea0003c00000 */
.L_x_272:
[----:B------:R-:W-:Y:S05]  /*06e0*/  BSYNC.RECONVERGENT B1 ;  /* 0x0000000000017941 */ /* 0x000fea0003800200 */
.L_x_271:
        /* <DEDUP_REMOVED lines=8> */
.L_x_270:
[----:B------:R-:W-:Y:S05]  /*0770*/  BSYNC.RECONVERGENT B0 ;  /* 0x0000000000007941 */ /* 0x000fea0003800200 */
.L_x_269:
[----:B------:R-:W2:Y:S01]  /*0780*/  LDC.64 R16, c[0x0][0x380] ;  /* 0x0000e000ff107b82 */ /* 0x000ea20000000a00 */
[----:B------:R-:W-:Y:S01]  /*0790*/  ISETP.GE.AND P0, PT, R5, 0x1, PT ;  /* 0x000000010500780c */ /* 0x000fe20003f06270 */
[----:B-----5:R-:W-:Y:S01]  /*07a0*/  IMAD.MOV.U32 R0, RZ, RZ, RZ ;  /* 0x000000ffff007224 */ /* 0x020fe200078e00ff */
[----:B------:R-:W-:Y:S01]  /*07b0*/  R2UR UR4, R18 ;  /* 0x00000000120472ca */ /* 0x000fe200000e0000 */
[----:B------:R-:W-:Y:S01]  /*07c0*/  IMAD.MOV.U32 R6, RZ, RZ, RZ ;  /* 0x000000ffff067224 */ /* 0x000fe200078e00ff */
[----:B------:R-:W-:Y:S02]  /*07d0*/  R2UR UR5, R19 ;  /* 0x00000000130572ca */ /* 0x000fe400000e0000 */
[----:B------:R-:W-:-:S07]  /*07e0*/  ISETP.GE.AND P1, PT, R5, R24, PT ;  /* 0x000000180500720c */ /* 0x000fce0003f26270 */
[----:B0-----:R-:W-:Y:S01]  /*07f0*/  @P0 VIADD R3, R5, 0xffffffff ;  /* 0xffffffff05030836 */ /* 0x001fe20000000000 */
[----:B------:R-:W-:Y:S02]  /*0800*/  @P0 R2UR UR6, R18 ;  /* 0x00000000120602ca */ /* 0x000fe400000e0000 */
[----:B------:R-:W-:-:S03]  /*0810*/  @P0 R2UR UR7, R19 ;  /* 0x00000000130702ca */ /* 0x000fc600000e0000 */
[----:B------:R-:W-:Y:S02]  /*0820*/  @!P1 R2UR UR8, R18 ;  /* 0x00000000120892ca */ /* 0x000fe400000e0000 */
[----:B------:R-:W-:Y:S01]  /*0830*/  @!P1 R2UR UR9, R19 ;  /* 0x00000000130992ca */ /* 0x000fe200000e0000 */
[----:B--2---:R-:W-:-:S04]  /*0840*/  @P0 IMAD.WIDE.U32 R2, R3, 0x4, R16 ;  /* 0x0000000403020825 */ /* 0x004fc800078e0010 */
[----:B------:R-:W-:-:S04]  /*0850*/  IMAD.WIDE R16, R5, 0x4, R16 ;  /* 0x0000000405107825 */ /* 0x000fc800078e0210 */
[----:B------:R-:W-:Y:S01]  /*0860*/  VIADD R5, R5, 0x1 ;  /* 0x0000000105057836 */ /* 0x000fe20000000000 */
[----:B-1----:R0:W-:Y:S04]  /*0870*/  STG.E desc[UR4][R16.64], R4 ;  /* 0x0000000410007986 */ /* 0x0021e8000c101904 */
[----:B------:R-:W-:Y:S01]  /*0880*/  LOP3.LUT R5, R5, 0x80000001, RZ, 0xc0, !PT ;  /* 0x8000000105057812 */ /* 0x000fe200078ec0ff */
[----:B------:R0:W5:Y:S03]  /*0890*/  @P0 LDG.E R0, desc[UR6][R2.64] ;  /* 0x0000000602000981 */ /* 0x000166000c1e1900 */
[----:B------:R-:W-:Y:S01]  /*08a0*/  ISETP.NE.AND P0, PT, R5, 0x1, PT ;  /* 0x000000010500780c */ /* 0x000fe20003f05270 */
[----:B------:R0:W5:Y:S01]  /*08b0*/  @!P1 LDG.E R6, desc[UR8][R16.64+0x4] ;  /* 0x0000040810069981 */ /* 0x000162000c1e1900 */
[----:B------:R-:W-:Y:S11]  /*08c0*/  BSSY.RECONVERGENT B0, `(.L_x_273) ;  /* 0x0000024000007945 */ /* 0x000ff60003800200 */
[----:B0-----:R-:W-:Y:S05]  /*08d0*/  @P0 BRA `(.L_x_274) ;  /* 0x0000000000880947 */ /* 0x001fea0003800000 */
        /* <DEDUP_REMOVED lines=25> */
.L_x_276:
[----:B------:R-:W-:Y:S05]  /*0a70*/  BSYNC.RECONVERGENT B1 ;  /* 0x0000000000017941 */ /* 0x000fea0003800200 */
.L_x_275:
        /* <DEDUP_REMOVED lines=8> */
.L_x_274:
[----:B------:R-:W-:Y:S05]  /*0b00*/  BSYNC.RECONVERGENT B0 ;  /* 0x0000000000007941 */ /* 0x000fea0003800200 */
.L_x_273:
[----:B------:R-:W-:Y:S02]  /*0b10*/  R2UR UR4, R18 ;  /* 0x00000000120472ca */ /* 0x000fe400000e0000 */
[----:B------:R-:W-:-:S13]  /*0b20*/  R2UR UR5, R19 ;  /* 0x00000000130572ca */ /* 0x000fda00000e0000 */
[----:B-1----:R1:W-:Y:S01]  /*0b30*/  STG.E desc[UR4][R16.64], R4 ;  /* 0x0000000410007986 */ /* 0x0023e2000c101904 */
[----:B------:R-:W-:Y:S05]  /*0b40*/  BRA `(.L_x_264) ;  /* 0x0000000400887947 */ /* 0x000fea0003800000 */
.L_x_265:
        /* <DEDUP_REMOVED lines=18> */
[----:B-----5:R-:W2:Y:S04]  /*0c70*/  LDG.E R4, desc[UR4][R14.64] ;  /* 0x000000040e047981 */ /* 0x020ea8000c1e1900 */
[----:B------:R-:W3:Y:S04]  /*0c80*/  LDG.E R9, desc[UR8][R16.64] ;  /* 0x0000000810097981 */ /* 0x000ee8000c1e1900 */
[----:B------:R-:W4:Y:S04]  /*0c90*/  LDG.E R7, desc[UR6][R12.64] ;  /* 0x000000060c077981 */ /* 0x000f28000c1e1900 */
[----:B------:R-:W4:Y:S01]  /*0ca0*/  LDG.E R3, desc[UR4][R10.64] ;  /* 0x000000040a037981 */ /* 0x000f22000c1e1900 */
[----:B------:R-:W-:Y:S01]  /*0cb0*/  BSSY.RECONVERGENT B1, `(.L_x_279) ;  /* 0x000000f000017945 */ /* 0x000fe20003800200 */
[----:B--2---:R-:W0:Y:S01]  /*0cc0*/  MUFU.RCP R21, R4 ;  /* 0x0000000400157308 */ /* 0x004e220000001000 */
[----:B---3--:R-:W-:-:S04]  /*0cd0*/  FMUL R2, R9, R2 ;  /* 0x0000000209027220 */ /* 0x008fc80000400000 */
        /* <DEDUP_REMOVED lines=12> */
.L_x_280:
[----:B------:R-:W-:Y:S05]  /*0da0*/  BSYNC.RECONVERGENT B1 ;  /* 0x0000000000017941 */ /* 0x000fea0003800200 */
.L_x_279:
[----:B------:R-:W-:-:S07]  /*0db0*/  IMAD.MOV.U32 R4, RZ, RZ, R0 ;  /* 0x000000ffff047224 */ /* 0x000fce00078e0000 */
.L_x_278:
[----:B------:R-:W-:Y:S05]  /*0dc0*/  BSYNC.RECONVERGENT B0 ;  /* 0x0000000000007941 */ /* 0x000fea0003800200 */
.L_x_277:
[----:B-----5:R-:W0:Y:S01]  /*0dd0*/  LDC.64 R2, c[0x0][0x380] ;  /* 0x0000e000ff027b82 */ /* 0x020e220000000a00 */
[----:B------:R-:W-:Y:S01]  /*0de0*/  R2UR UR4, R18 ;  /* 0x00000000120472ca */ /* 0x000fe200000e0000 */
[----:B------:R-:W-:Y:S01]  /*0df0*/  IMAD.MOV.U32 R0, RZ, RZ, RZ ;  /* 0x000000ffff007224 */ /* 0x000fe200078e00ff */
[----:B------:R-:W-:Y:S01]  /*0e00*/  R2UR UR5, R19 ;  /* 0x00000000130572ca */ /* 0x000fe200000e0000 */
[----:B------:R-:W-:Y:S01]  /*0e10*/  IMAD.MOV.U32 R6, RZ, RZ, RZ ;  /* 0x000000ffff067224 */ /* 0x000fe200078e00ff */
[C---:B------:R-:W-:Y:S02]  /*0e20*/  ISETP.GE.AND P0, PT, R5.reuse, 0x1, PT ;  /* 0x000000010500780c */ /* 0x040fe40003f06270 */
[----:B------:R-:W-:-:S11]  /*0e30*/  ISETP.GE.AND P1, PT, R5, R24, PT ;  /* 0x000000180500720c */ /* 0x000fd60003f26270 */
[C---:B------:R-:W-:Y:S02]  /*0e40*/  @P0 VIADD R7, R5.reuse, 0xffffffff ;  /* 0xffffffff05070836 */ /* 0x040fe40000000000 */
[----:B0-----:R-:W-:-:S04]  /*0e50*/  IMAD.WIDE R8, R5, 0x4, R2 ;  /* 0x0000000405087825 */ /* 0x001fc800078e0202 */
[----:B------:R-:W-:Y:S01]  /*0e60*/  VIADD R5, R5, 0x1 ;  /* 0x0000000105057836 */ /* 0x000fe20000000000 */
[----:B------:R0:W-:Y:S01]  /*0e70*/  STG.E desc[UR4][R8.64], R4 ;  /* 0x0000000408007986 */ /* 0x0001e2000c101904 */
[----:B------:R-:W-:Y:S05]  /*0e80*/  WARPSYNC.ALL ;  /* 0x0000000000007948 */ /* 0x000fea0003800000 */
[----:B------:R-:W-:Y:S01]  /*0e90*/  @P0 R2UR UR4, R18 ;  /* 0x00000000120402ca */ /* 0x000fe200000e0000 */
[----:B------:R-:W-:Y:S01]  /*0ea0*/  @P0 IMAD.WIDE.U32 R2, R7, 0x4, R2 ;  /* 0x0000000407020825 */ /* 0x000fe200078e0002 */
[----:B------:R-:W-:Y:S01]  /*0eb0*/  @P0 R2UR UR5, R19 ;  /* 0x00000000130502ca */ /* 0x000fe200000e0000 */
[----:B------:R-:W-:Y:S01]  /*0ec0*/  BAR.SYNC.DEFER_BLOCKING 0x0 ;  /* 0x0000000000007b1d */ /* 0x000fe20000010000 */
[----:B------:R-:W-:-:S02]  /*0ed0*/  LOP3.LUT R5, R5, 0x80000001, RZ, 0xc0, !PT ;  /* 0x8000000105057812 */ /* 0x000fc400078ec0ff */
[C---:B------:R-:W-:Y:S02]  /*0ee0*/  @!P1 R2UR UR8, R18.reuse ;  /* 0x00000000120892ca */ /* 0x040fe400000e0000 */
[C---:B------:R-:W-:Y:S02]  /*0ef0*/  @!P1 R2UR UR9, R19.reuse ;  /* 0x00000000130992ca */ /* 0x040fe400000e0000 */
[----:B------:R-:W-:Y:S02]  /*0f00*/  R2UR UR6, R18 ;  /* 0x00000000120672ca */ /* 0x000fe400000e0000 */
[----:B------:R-:W-:Y:S01]  /*0f10*/  R2UR UR7, R19 ;  /* 0x00000000130772ca */ /* 0x000fe200000e0000 */
[----:B------:R-:W-:Y:S02]  /*0f20*/  BSSY.RECONVERGENT B0, `(.L_x_281) ;  /* 0x0000021000007945 */ /* 0x000fe40003800200 */
[----:B------:R0:W5:Y:S01]  /*0f30*/  @P0 LDG.E R0, desc[UR4][R2.64] ;  /* 0x0000000402000981 */ /* 0x000162000c1e1900 */
[----:B------:R-:W-:-:S05]  /*0f40*/  ISETP.NE.AND P0, PT, R5, 0x1, PT ;  /* 0x000000010500780c */ /* 0x000fca0003f05270 */
[----:B------:R0:W5:Y:S04]  /*0f50*/  @!P1 LDG.E R6, desc[UR8][R8.64+0x4] ;  /* 0x0000040808069981 */ /* 0x000168000c1e1900 */
[----:B------:R0:W5:Y:S04]  /*0f60*/  LDG.E R7, desc[UR6][R8.64] ;  /* 0x0000000608077981 */ /* 0x000168000c1e1900 */
[----:B------:R-:W-:Y:S05]  /*0f70*/  @P0 BRA `(.L_x_282) ;  /* 0x00000000006c0947 */ /* 0x000fea0003800000 */
        /* <DEDUP_REMOVED lines=9> */
[----:B0-----:R-:W4:Y:S01]  /*1010*/  LDG.E R3, desc[UR4][R10.64] ;  /* 0x000000040a037981 */ /* 0x001f22000c1e1900 */
        /* <DEDUP_REMOVED lines=15> */
[----:B------:R-:W-:-:S07]  /*1110*/  IMAD.MOV.U32 R7, RZ, RZ, R0 ;  /* 0x000000ffff077224 */ /* 0x000fce00078e0000 */
.L_x_283:
[----:B------:R-:W-:Y:S05]  /*1120*/  BSYNC.RECONVERGENT B1 ;  /* 0x0000000000017941 */ /* 0x000fea0003800200 */
.L_x_282:
[----:B------:R-:W-:Y:S05]  /*1130*/  BSYNC.RECONVERGENT B0 ;  /* 0x0000000000007941 */ /* 0x000fea0003800200 */
.L_x_281:
[----:B------:R-:W-:Y:S02]  /*1140*/  R2UR UR4, R18 ;  /* 0x00000000120472ca */ /* 0x000fe400000e0000 */
[----:B------:R-:W-:-:S13]  /*1150*/  R2UR UR5, R19 ;  /* 0x00000000130572ca */ /* 0x000fda00000e0000 */
[----:B-----5:R2:W-:Y:S02]  /*1160*/  STG.E desc[UR4][R8.64], R7 ;  /* 0x0000000708007986 */ /* 0x0205e4000c101904 */
.L_x_264:
[----:B------:R-:W-:Y:S05]  /*1170*/  WARPSYNC.ALL ;  /* 0x0000000000007948 */ /* 0x000fea0003800000 */
[----:B------:R-:W-:Y:S06]  /*1180*/  BAR.SYNC.DEFER_BLOCKING 0x0 ;  /* 0x0000000000007b1d */ /* 0x000fec0000010000 */
[----:B------:R-:W-:Y:S05]  /*1190*/  EXIT ;  /* 0x000000000000794d */ /* 0x000fea0003800000 */
        .weak           $__internal_4_$__cuda_sm3x_div_rn_noftz_f32_slowpath
        .type           $__internal_4_$__cuda_sm3x_div_rn_noftz_f32_slowpath,@function
        .size           $__internal_4_$__cuda_sm3x_div_rn_noftz_f32_slowpath,(.L_x_300 - $__internal_4_$__cuda_sm3x_div_rn_noftz_f32_slowpath)
$__internal_4_$__cuda_sm3x_div_rn_noftz_f32_slowpath:
[----:B------:R-:W-:Y:S01]  /*11a0*/  SHF.R.U32.HI R2, RZ, 0x17, R0 ;  /* 0x00000017ff027819 */ /* 0x000fe20000011600 */
[----:B------:R-:W-:Y:S01]  /*11b0*/  BSSY.RECONVERGENT B2, `(.L_x_284) ;  /* 0x0000062000027945 */ /* 0x000fe20003800200 */
[----:B------:R-:W-:Y:S02]  /*11c0*/  SHF.R.U32.HI R20, RZ, 0x17, R3 ;  /* 0x00000017ff147819 */ /* 0x000fe40000011603 */
[----:B------:R-:W-:Y:S02]  /*11d0*/  LOP3.LUT R2, R2, 0xff, RZ, 0xc0, !PT ;  /* 0x000000ff02027812 */ /* 0x000fe400078ec0ff */
[----:B------:R-:W-:-:S03]  /*11e0*/  LOP3.LUT R20, R20, 0xff, RZ, 0xc0, !PT ;  /* 0x000000ff14147812 */ /* 0x000fc600078ec0ff */
        /* <DEDUP_REMOVED lines=27> */
[----:B------:R-:W-:Y:S02]  /*13a0*/  @!P1 FFMA R0, R0, 1.84467440737095516160e+19, RZ ;  /* 0x5f80000000009823 */ /* 0x000fe400000000ff */
[----:B------:R-:W-:-:S07]  /*13b0*/  @!P1 VIADD R7, R7, 0x40 ;  /* 0x0000004007079836 */ /* 0x000fce0000000000 */
.L_x_285:
        /* <DEDUP_REMOVED lines=30> */
[C---:B------:R-:W-:Y:S02]  /*15a0*/  VIADD R20, R2.reuse, 0x20 ;  /* 0x0000002002147836 */ /* 0x040fe40000000000 */
[CCC-:B------:R-:W-:Y:S01]  /*15b0*/  FFMA.RP R7, R23.reuse, R21.reuse, R22.reuse ;  /* 0x0000001517077223 */ /* 0x1c0fe20000008016 */
[C---:B------:R-:W-:Y:S01]  /*15c0*/  ISETP.NE.AND P2, PT, R2.reuse, RZ, PT ;  /* 0x000000ff0200720c */ /* 0x040fe20003f45270 */
[----:B------:R-:W-:Y:S01]  /*15d0*/  FFMA.RM R22, R23, R21, R22 ;  /* 0x0000001517167223 */ /* 0x000fe20000004016 */
        /* <DEDUP_REMOVED lines=17> */
.L_x_292:
[----:B------:R-:W-:-:S04]  /*16f0*/  LOP3.LUT R0, R0, 0x80000000, RZ, 0xc0, !PT ;  /* 0x8000000000007812 */ /* 0x000fc800078ec0ff */
[----:B------:R-:W-:Y:S01]  /*1700*/  LOP3.LUT R0, R0, 0x7f800000, RZ, 0xfc, !PT ;  /* 0x7f80000000007812 */ /* 0x000fe200078efcff */
[----:B------:R-:W-:Y:S06]  /*1710*/  BRA `(.L_x_293) ;  /* 0x0000000000047947 */ /* 0x000fec0003800000 */
.L_x_291:
[----:B------:R-:W-:-:S07]  /*1720*/  IMAD R0, R7, 0x800000, R0 ;  /* 0x0080000007007824 */ /* 0x000fce00078e0200 */
.L_x_293:
[----:B------:R-:W-:Y:S05]  /*1730*/  BSYNC.RECONVERGENT B3 ;  /* 0x0000000000037941 */ /* 0x000fea0003800200 */
.L_x_290:
[----:B------:R-:W-:Y:S05]  /*1740*/  BRA `(.L_x_294) ;  /* 0x0000000000207947 */ /* 0x000fea0003800000 */
.L_x_289:
[----:B------:R-:W-:-:S04]  /*1750*/  LOP3.LUT R0, R0, 0x80000000, R3, 0x48, !PT ;  /* 0x8000000000007812 */ /* 0x000fc800078e4803 */
[----:B------:R-:W-:Y:S01]  /*1760*/  LOP3.LUT R0, R0, 0x7f800000, RZ, 0xfc, !PT ;  /* 0x7f80000000007812 */ /* 0x000fe200078efcff */
[----:B------:R-:W-:Y:S06]  /*1770*/  BRA `(.L_x_294) ;  /* 0x0000000000147947 */ /* 0x000fec0003800000 */
.L_x_288:
[----:B------:R-:W-:Y:S01]  /*1780*/  LOP3.LUT R0, R0, 0x80000000, R3, 0x48, !PT ;  /* 0x8000000000007812 */ /* 0x000fe200078e4803 */
[----:B------:R-:W-:Y:S06]  /*1790*/  BRA `(.L_x_294) ;  /* 0x00000000000c7947 */ /* 0x000fec0003800000 */
.L_x_287:
[----:B------:R-:W0:Y:S01]  /*17a0*/  MUFU.RSQ R0, -QNAN ;  /* 0xffc0000000007908 */ /* 0x000e220000001400 */
[----:B------:R-:W-:Y:S05]  /*17b0*/  BRA `(.L_x_294) ;  /* 0x0000000000047947 */ /* 0x000fea0003800000 */
.L_x_286:
[----:B------:R-:W-:-:S07]  /*17c0*/  FADD.FTZ R0, R3, R0 ;  /* 0x0000000003007221 */ /* 0x000fce0000010000 */
.L_x_294:
[----:B------:R-:W-:Y:S05]  /*17d0*/  BSYNC.RECONVERGENT B2 ;  /* 0x0000000000027941 */ /* 0x000fea0003800200 */
.L_x_284:
[----:B------:R-:W-:-:S04]  /*17e0*/  IMAD.MOV.U32 R7, RZ, RZ, 0x0 ;  /* 0x00000000ff077424 */ /* 0x000fc800078e00ff */
[----:B0-----:R-:W-:Y:S05]  /*17f0*/  RET.REL.NODEC R6 `(_Z26_jacobiGpuClassicIterationPfPKfS1_S1_S1_S1_iiif) ;  /* 0xffffffe806007950 */ /* 0x001fea0003c3ffff */
.L_x_295:
        /* <DEDUP_REMOVED lines=16> */
.L_x_300:


//--------------------- .nv.global.init           --------------------------
	.section	.nv.global.init,"aw",@progbits
.nv.global.init:
	.type		$str$2,@object
	.size		$str$2,($str$16 - $str$2)
$str$2:
        /*0000*/ 	.byte	0x61, 0x66, 0x74, 0x65, 0x72, 0x20, 0x69, 0x74, 0x65, 0x72, 0x61, 0x74, 0x69, 0x6f, 0x6e, 0x20
        /*0010*/ 	.byte	0x25, 0x64, 0x2c, 0x20, 0x69, 0x47, 0x72, 0x69, 0x64, 0x20, 0x25, 0x64, 0x2c, 0x20, 0x78, 0x31
        /*0020*/ 	.byte	0x20, 0x76, 0x61, 0x6c, 0x75, 0x65, 0x20, 0x25, 0x66, 0x0a, 0x00
	.type		$str$16,@object
	.size		$str$16,($str$4 - $str$16)
$str$16:
        /*002b*/ 	.byte	0x6c, 0x6f, 0x77, 0x65, 0x72, 0x20, 0x69, 0x74, 0x65, 0x72, 0x61, 0x74, 0x69, 0x6f, 0x6e, 0x20
        /*003b*/ 	.byte	0x65, 0x6e, 0x64, 0x2c, 0x20, 0x69, 0x47, 0x72, 0x69, 0x64, 0x20, 0x25, 0x64, 0x2c, 0x20, 0x78
        /*004b*/ 	.byte	0x31, 0x20, 0x76, 0x61, 0x6c, 0x75, 0x65, 0x20, 0x25, 0x66, 0x0a, 0x00
	.type		$str$4,@object
	.size		$str$4,($str$10 - $str$4)
$str$4:
        /*0057*/ 	.byte	0x69, 0x47, 0x72, 0x69, 0x64, 0x3a, 0x20, 0x25, 0x64, 0x2c, 0x20, 0x6c, 0x65, 0x66, 0x74, 0x58
        /*0067*/ 	.byte	0x3a, 0x20, 0x25, 0x66, 0x2c, 0x20, 0x63, 0x65, 0x6e, 0x74, 0x65, 0x72, 0x58, 0x3a, 0x20, 0x25
        /*0077*/ 	.byte	0x66, 0x2c, 0x20, 0x72, 0x69, 0x67, 0x68, 0x74, 0x58, 0x3a, 0x20, 0x25, 0x66, 0x0a, 0x00
	.type		$str$10,@object
	.size		$str$10,($str$14 - $str$10)
$str$10:
        /*0086*/ 	.byte	0x6c, 0x6f, 0x77, 0x65, 0x72, 0x20, 0x68, 0x61, 0x6c, 0x66, 0x20, 0x69, 0x74, 0x65, 0x72, 0x61
        /*0096*/ 	.byte	0x74, 0x69, 0x6f, 0x6e, 0x20, 0x25, 0x64, 0x2c, 0x20, 0x69, 0x47, 0x72, 0x69, 0x64, 0x20, 0x25
        /*00a6*/ 	.byte	0x64, 0x2c, 0x20, 0x78, 0x31, 0x20, 0x76, 0x61, 0x6c, 0x75, 0x65, 0x20, 0x25, 0x66, 0x0a, 0x00
	.type		$str$14,@object
	.size		$str$14,($str$5 - $str$14)
$str$14:
        /*00b6*/ 	.byte	0x6c, 0x6f, 0x77, 0x65, 0x72, 0x20, 0x72, 0x65, 0x64, 0x20, 0x69, 0x74, 0x65, 0x72, 0x61, 0x74
        /*00c6*/ 	.byte	0x69, 0x6f, 0x6e, 0x20, 0x65, 0x6e, 0x64, 0x2c, 0x20, 0x69, 0x47, 0x72, 0x69, 0x64, 0x20, 0x25
        /*00d6*/ 	.byte	0x64, 0x2c, 0x20, 0x78, 0x31, 0x20, 0x76, 0x61, 0x6c, 0x75, 0x65, 0x20, 0x25, 0x66, 0x0a, 0x00
	.type		$str$5,@object
	.size		$str$5,($str$11 - $str$5)
$str$5:
        /*00e6*/ 	.byte	0x75, 0x70, 0x70, 0x65, 0x72, 0x20, 0x66, 0x75, 0x6c, 0x6c, 0x20, 0x69, 0x74, 0x65, 0x72, 0x61
        /*00f6*/ 	.byte	0x74, 0x69, 0x6f, 0x6e, 0x20, 0x25, 0x64, 0x2c, 0x20, 0x69, 0x47, 0x72, 0x69, 0x64, 0x20, 0x25
        /*0106*/ 	.byte	0x64, 0x2c, 0x20, 0x78, 0x31, 0x20, 0x76, 0x61, 0x6c, 0x75, 0x65, 0x20, 0x25, 0x66, 0x0a, 0x00
	.type		$str$11,@object
	.size		$str$11,($str$3 - $str$11)
$str$11:
        /*0116*/ 	.byte	0x6c, 0x6f, 0x77, 0x65, 0x72, 0x20, 0x66, 0x75, 0x6c, 0x6c, 0x20, 0x69, 0x74, 0x65, 0x72, 0x61
        /*0126*/ 	.byte	0x74, 0x69, 0x6f, 0x6e, 0x20, 0x25, 0x64, 0x2c, 0x20, 0x69, 0x47, 0x72, 0x69, 0x64, 0x20, 0x25
        /*0136*/ 	.byte	0x64, 0x2c, 0x20, 0x78, 0x31, 0x20, 0x76, 0x61, 0x6c, 0x75, 0x65, 0x20, 0x25, 0x66, 0x0a, 0x00
	.type		$str$3,@object
	.size		$str$3,($str$15 - $str$3)
$str$3:
        /*0146*/ 	.byte	0x75, 0x70, 0x70, 0x65, 0x72, 0x20, 0x68, 0x61, 0x6c, 0x66, 0x20, 0x69, 0x74, 0x65, 0x72, 0x61
        /*0156*/ 	.byte	0x74, 0x69, 0x6f, 0x6e, 0x20, 0x25, 0x64, 0x2c, 0x20, 0x69, 0x47, 0x72, 0x69, 0x64, 0x20, 0x25
        /*0166*/ 	.byte	0x64, 0x2c, 0x20, 0x78, 0x31, 0x20, 0x76, 0x61, 0x6c, 0x75, 0x65, 0x20, 0x25, 0x66, 0x0a, 0x00
	.type		$str$15,@object
	.size		$str$15,($str$6 - $str$15)
$str$15:
        /*0176*/ 	.byte	0x65, 0x6e, 0x64, 0x3a, 0x20, 0x69, 0x47, 0x72, 0x69, 0x64, 0x20, 0x25, 0x64, 0x2c, 0x20, 0x74
        /*0186*/ 	.byte	0x68, 0x72, 0x65, 0x61, 0x64, 0x20, 0x69, 0x64, 0x20, 0x25, 0x64, 0x2c, 0x20, 0x6c, 0x65, 0x66
        /*0196*/ 	.byte	0x74, 0x58, 0x20, 0x25, 0x66, 0x2c, 0x20, 0x72, 0x69, 0x67, 0x68, 0x74, 0x58, 0x20, 0x25, 0x66
        /*01a6*/ 	.byte	0x0a, 0x00
	.type		$str$6,@object
	.size		$str$6,($str$7 - $str$6)
$str$6:
        /*01a8*/ 	.byte	0x45, 0x4e, 0x44, 0x20, 0x4f, 0x46, 0x20, 0x55, 0x50, 0x50, 0x45, 0x52, 0x20, 0x54, 0x52, 0x49
        /*01b8*/ 	.byte	0x41, 0x4e, 0x47, 0x4c, 0x45, 0x2c, 0x20, 0x78, 0x30, 0x20, 0x76, 0x61, 0x6c, 0x75, 0x65, 0x20
        /*01c8*/ 	.byte	0x61, 0x74, 0x20, 0x69, 0x47, 0x72, 0x69, 0x64, 0x20, 0x25, 0x64, 0x20, 0x69, 0x73, 0x20, 0x25
        /*01d8*/ 	.byte	0x66, 0x0a, 0x00
	.type		$str$7,@object
	.size		$str$7,($str$18 - $str$7)
$str$7:
        /*01db*/ 	.byte	0x45, 0x4e, 0x44, 0x20, 0x4f, 0x46, 0x20, 0x55, 0x50, 0x50, 0x45, 0x52, 0x20, 0x54, 0x52, 0x49
        /*01eb*/ 	.byte	0x41, 0x4e, 0x47, 0x4c, 0x45, 0x2c, 0x20, 0x78, 0x31, 0x20, 0x76, 0x61, 0x6c, 0x75, 0x65, 0x20
        /*01fb*/ 	.byte	0x61, 0x74, 0x20, 0x69, 0x47, 0x72, 0x69, 0x64, 0x20, 0x25, 0x64, 0x20, 0x69, 0x73, 0x20, 0x25
        /*020b*/ 	.byte	0x66, 0x0a, 0x00
	.type		$str$18,@object
	.size		$str$18,($str$17 - $str$18)
$str$18:
        /*020e*/ 	.byte	0x45, 0x4e, 0x44, 0x20, 0x4f, 0x46, 0x20, 0x4c, 0x4f, 0x57, 0x45, 0x52, 0x20, 0x54, 0x52, 0x49
        /*021e*/ 	.byte	0x41, 0x4e, 0x47, 0x4c, 0x45, 0x2c, 0x20, 0x78, 0x31, 0x20, 0x76, 0x61, 0x6c, 0x75, 0x65, 0x20
        /*022e*/ 	.byte	0x61, 0x74, 0x20, 0x74, 0x68, 0x72, 0x65, 0x61, 0x64, 0x20, 0x25, 0x64, 0x20, 0x69, 0x73, 0x20
        /*023e*/ 	.byte	0x25, 0x66, 0x0a, 0x00
	.type		$str$17,@object
	.size		$str$17,($str - $str$17)
$str$17:
        /*0242*/ 	.byte	0x45, 0x4e, 0x44, 0x20, 0x4f, 0x46, 0x20, 0x4c, 0x4f, 0x57, 0x45, 0x52, 0x20, 0x54, 0x52, 0x49
        /*0252*/ 	.byte	0x41, 0x4e, 0x47, 0x4c, 0x45, 0x2c, 0x20, 0x78, 0x30, 0x20, 0x76, 0x61, 0x6c, 0x75, 0x65, 0x20
        /*0262*/ 	.byte	0x61, 0x74, 0x20, 0x74, 0x68, 0x72, 0x65, 0x61, 0x64, 0x20, 0x25, 0x64, 0x20, 0x69, 0x73, 0x20
        /*0272*/ 	.byte	0x25, 0x66, 0x0a, 0x00
	.type		$str,@object
	.size		$str,($str$8 - $str)
$str:
        /*0276*/ 	.byte	0x45, 0x4e, 0x54, 0x45, 0x52, 0x49, 0x4e, 0x47, 0x20, 0x55, 0x50, 0x50, 0x45, 0x52, 0x20, 0x54
        /*0286*/ 	.byte	0x52, 0x49, 0x41, 0x4e, 0x47, 0x4c, 0x45, 0x2c, 0x20, 0x78, 0x30, 0x20, 0x76, 0x61, 0x6c, 0x75
        /*0296*/ 	.byte	0x65, 0x20, 0x61, 0x74, 0x20, 0x74, 0x68, 0x72, 0x65, 0x61, 0x64, 0x20, 0x25, 0x64, 0x20, 0x69
        /*02a6*/ 	.byte	0x73, 0x20, 0x25, 0x66, 0x0a, 0x00
	.type		$str$8,@object
	.size		$str$8,($str$1 - $str$8)
$str$8:
        /*02ac*/ 	.byte	0x45, 0x4e, 0x54, 0x45, 0x52, 0x49, 0x4e, 0x47, 0x20, 0x4c, 0x4f, 0x57, 0x45, 0x52, 0x20, 0x54
        /*02bc*/ 	.byte	0x52, 0x49, 0x41, 0x4e, 0x47, 0x4c, 0x45, 0x2c, 0x20, 0x78, 0x30, 0x20, 0x76, 0x61, 0x6c, 0x75
        /*02cc*/ 	.byte	0x65, 0x20, 0x61, 0x74, 0x20, 0x74, 0x68, 0x72, 0x65, 0x61, 0x64, 0x20, 0x25, 0x64, 0x20, 0x69
        /*02dc*/ 	.byte	0x73, 0x20, 0x25, 0x66, 0x0a, 0x00
	.type		$str$1,@object
	.size		$str$1,($str$9 - $str$1)
$str$1:
        /*02e2*/ 	.byte	0x45, 0x4e, 0x54, 0x45, 0x52, 0x49, 0x4e, 0x47, 0x20, 0x55, 0x50, 0x50, 0x45, 0x52, 0x20, 0x54
        /*02f2*/ 	.byte	0x52, 0x49, 0x41, 0x4e, 0x47, 0x4c, 0x45, 0x2c, 0x20, 0x78, 0x31, 0x20, 0x76, 0x61, 0x6c, 0x75
        /*0302*/ 	.byte	0x65, 0x20, 0x61, 0x74, 0x20, 0x74, 0x68, 0x72, 0x65, 0x61, 0x64, 0x20, 0x25, 0x64, 0x20, 0x69
        /*0312*/ 	.byte	0x73, 0x20, 0x25, 0x66, 0x0a, 0x00
	.type		$str$9,@object
	.size		$str$9,($str$12 - $str$9)
$str$9:
        /*0318*/ 	.byte	0x45, 0x4e, 0x54, 0x45, 0x52, 0x49, 0x4e, 0x47, 0x20, 0x4c, 0x4f, 0x57, 0x45, 0x52, 0x20, 0x54
        /*0328*/ 	.byte	0x52, 0x49, 0x41, 0x4e, 0x47, 0x4c, 0x45, 0x2c, 0x20, 0x78, 0x31, 0x20, 0x76, 0x61, 0x6c, 0x75
        /*0338*/ 	.byte	0x65, 0x20, 0x61, 0x74, 0x20, 0x74, 0x68, 0x72, 0x65, 0x61, 0x64, 0x20, 0x25, 0x64, 0x20, 0x69
        /*0348*/ 	.byte	0x73, 0x20, 0x25, 0x66, 0x0a, 0x00
	.type		$str$12,@object
	.size		$str$12,($str$13 - $str$12)
$str$12:
        /*034e*/ 	.byte	0x41, 0x4c, 0x4d, 0x4f, 0x53, 0x54, 0x20, 0x45, 0x4e, 0x44, 0x20, 0x4f, 0x46, 0x20, 0x4c, 0x4f
        /*035e*/ 	.byte	0x57, 0x45, 0x52, 0x20, 0x54, 0x52, 0x49, 0x41, 0x4e, 0x47, 0x4c, 0x45, 0x2c, 0x20, 0x78, 0x30
        /*036e*/ 	.byte	0x20, 0x76, 0x61, 0x6c, 0x75, 0x65, 0x20, 0x61, 0x74, 0x20, 0x74, 0x68, 0x72, 0x65, 0x61, 0x64
        /*037e*/ 	.byte	0x20, 0x25, 0x64, 0x20, 0x69, 0x73, 0x20, 0x25, 0x66, 0x0a, 0x00
	.type		$str$13,@object
	.size		$str$13,(.L_13 - $str$13)
$str$13:
        /*0389*/ 	.byte	0x41, 0x4c, 0x4d, 0x4f, 0x53, 0x54, 0x20, 0x45, 0x4e, 0x44, 0x20, 0x4f, 0x46, 0x20, 0x4c, 0x4f
        /*0399*/ 	.byte	0x57, 0x45, 0x52, 0x20, 0x54, 0x52, 0x49, 0x41, 0x4e, 0x47, 0x4c, 0x45, 0x2c, 0x20, 0x78, 0x31
        /*03a9*/ 	.byte	0x20, 0x76, 0x61, 0x6c, 0x75, 0x65, 0x20, 0x61, 0x74, 0x20, 0x74, 0x68, 0x72, 0x65, 0x61, 0x64
        /*03b9*/ 	.byte	0x20, 0x25, 0x64, 0x20, 0x69, 0x73, 0x20, 0x25, 0x66, 0x0a, 0x00
.L_13:


//--------------------- .nv.shared._Z17_jacobiGpuDiamondPfS_PKfS1_S1_S1_iif --------------------------
	.section	.nv.shared._Z17_jacobiGpuDiamondPfS_PKfS1_S1_S1_iif,"aw",@nobits
	.sectionflags	@""
	.align	16
	.zero		1024


//--------------------- .nv.shared.reserved.0     --------------------------
	.section	.nv.shared.reserved.0,"aw",@nobits
	.weak		__nv_reservedSMEM_offset_0_alias
	.size		__nv_reservedSMEM_offset_0_alias, 0, 64
	.other		__nv_reservedSMEM_offset_0_alias,@"STO_CUDA_RESERVED_SHARED STV_DEFAULT"
__nv_reservedSMEM_offset_0_alias:
	.zero		0
	.zero		64


//--------------------- .nv.shared._Z24_jacobiGpuShiftedDiamondPfS_S_S_S_S_iif --------------------------
	.section	.nv.shared._Z24_jacobiGpuShiftedDiamondPfS_S_S_S_S_iif,"aw",@nobits
	.sectionflags	@""
	.align	16
	.zero		1024


//--------------------- .nv.shared._Z23_jacobiGpuLowerTrianglePfS_S_S_S_S_S_iif --------------------------
	.section	.nv.shared._Z23_jacobiGpuLowerTrianglePfS_S_S_S_S_S_iif,"aw",@nobits
	.sectionflags	@""
	.align	16
	.zero		1024


//--------------------- .nv.shared._Z23_jacobiGpuUpperTrianglePfS_PKfS1_S1_S1_S1_iif --------------------------
	.section	.nv.shared._Z23_jacobiGpuUpperTrianglePfS_PKfS1_S1_S1_S1_iif,"aw",@nobits
	.sectionflags	@""
	.align	16
	.zero		1024


//--------------------- .nv.shared._Z26_jacobiGpuClassicIterationPfPKfS1_S1_S1_S1_iiif --------------------------
	.section	.nv.shared._Z26_jacobiGpuClassicIterationPfPKfS1_S1_S1_S1_iiif,"aw",@nobits
	.sectionflags	@""
	.align	16
	.zero		1024


//--------------------- .nv.constant0._Z17_jacobiGpuDiamondPfS_PKfS1_S1_S1_iif --------------------------
	.section	.nv.constant0._Z17_jacobiGpuDiamondPfS_PKfS1_S1_S1_iif,"a",@progbits
	.sectionflags	@""
	.align	4
.nv.constant0._Z17_jacobiGpuDiamondPfS_PKfS1_S1_S1_iif:
	.zero		956


//--------------------- .nv.constant0._Z24_jacobiGpuShiftedDiamondPfS_S_S_S_S_iif --------------------------
	.section	.nv.constant0._Z24_jacobiGpuShiftedDiamondPfS_S_S_S_S_iif,"a",@progbits
	.sectionflags	@""
	.align	4
.nv.constant0._Z24_jacobiGpuShiftedDiamondPfS_S_S_S_S_iif:
	.zero		956


//--------------------- .nv.constant0._Z23_jacobiGpuLowerTrianglePfS_S_S_S_S_S_iif --------------------------
	.section	.nv.constant0._Z23_jacobiGpuLowerTrianglePfS_S_S_S_S_S_iif,"a",@progbits
	.sectionflags	@""
	.align	4
.nv.constant0._Z23_jacobiGpuLowerTrianglePfS_S_S_S_S_S_iif:
	.zero		964


//--------------------- .nv.constant0._Z23_jacobiGpuUpperTrianglePfS_PKfS1_S1_S1_S1_iif --------------------------
	.section	.nv.constant0._Z23_jacobiGpuUpperTrianglePfS_PKfS1_S1_S1_S1_iif,"a",@progbits
	.sectionflags	@""
	.align	4
.nv.constant0._Z23_jacobiGpuUpperTrianglePfS_PKfS1_S1_S1_S1_iif:
	.zero		964


//--------------------- .nv.constant0._Z26_jacobiGpuClassicIterationPfPKfS1_S1_S1_S1_iiif --------------------------
	.section	.nv.constant0._Z26_jacobiGpuClassicIterationPfPKfS1_S1_S1_S1_iiif,"a",@progbits
	.sectionflags	@""
	.align	4
.nv.constant0._Z26_jacobiGpuClassicIterationPfPKfS1_S1_S1_S1_iiif:
	.zero		960


//--------------------- SYMBOLS --------------------------

	.type		.nv.reservedSmem.offset0,@object
	.size		.nv.reservedSmem.offset0,0x4
	.type		.nv.reservedSmem.cap,@object
	.size		.nv.reservedSmem.cap,0x4
	.type		vprintf,@function
